def matmul_kernel(
    a_ptr,
    b_ptr,
    c_ptr,
    M,
    N,
    K,
    stride_am,
    stride_ak,
    stride_bk,
    stride_bn,
    stride_cm,
    stride_cn,
    BLOCK_M: tl.constexpr,
    BLOCK_N: tl.constexpr,
    BLOCK_K: tl.constexpr,
    GROUP_M: tl.constexpr,
):
    pid = tl.program_id(axis=0)
    num_pid_m = tl.cdiv(M, BLOCK_M)
    num_pid_n = tl.cdiv(N, BLOCK_N)
    num_pid_in_group = GROUP_M * num_pid_n
    group_id = pid // num_pid_in_group
    first_pid_m = group_id * GROUP_M
    group_size_m = min(num_pid_m - first_pid_m, GROUP_M)
    pid_m = first_pid_m + ((pid % num_pid_in_group) % group_size_m)
    pid_n = (pid % num_pid_in_group) // group_size_m

    offs_am = (pid_m * BLOCK_M + tl.arange(0, BLOCK_M)) % M
    offs_bn = (pid_n * BLOCK_N + tl.arange(0, BLOCK_N)) % N
    offs_k = tl.arange(0, BLOCK_K)
    a_ptrs = a_ptr + offs_am[:, None] * stride_am + offs_k[None, :] * stride_ak
    b_ptrs = b_ptr + offs_k[:, None] * stride_bk + offs_bn[None, :] * stride_bn

    acc = tl.zeros((BLOCK_M, BLOCK_N), dtype=tl.float32)
    for kk in range(0, tl.cdiv(K, BLOCK_K)):
        a = tl.load(a_ptrs, mask=offs_k[None, :] < K - kk * BLOCK_K, other=0.0)
        b = tl.load(b_ptrs, mask=offs_k[:, None] < K - kk * BLOCK_K, other=0.0)
        acc = tl.dot(a, b, acc)
        a_ptrs += BLOCK_K * stride_ak
        b_ptrs += BLOCK_K * stride_bk

    c = acc.to(c_ptr.dtype.element_ty)
    offs_cm = pid_m * BLOCK_M + tl.arange(0, BLOCK_M)
    offs_cn = pid_n * BLOCK_N + tl.arange(0, BLOCK_N)
    c_ptrs = c_ptr + offs_cm[:, None] * stride_cm + offs_cn[None, :] * stride_cn
    mask = (offs_cm[:, None] < M) & (offs_cn[None, :] < N)
    tl.store(c_ptrs, c, mask=mask)

# config = {"BLOCK_K": 128, "BLOCK_M": 128, "BLOCK_N": 32, "GROUP_M": 8, "arch": "sm_80", "dtype": "bf16", "num_ctas": 1, "num_stages": 2, "num_warps": 2}
# arch = sm_80


// ===== COMPILED SASS (sm_80) =====

	.target	sm_80

	.elftype	@"ET_EXEC"


//--------------------- .note.nv.tkinfo           --------------------------
	.section	.note.nv.tkinfo,"",@"SHT_NOTE"
	.sectionflags	@"SHF_NOTE_NV_TKINFO"
	.tkinfo
        /*0018*/ 	.word	0x00000002
        /*0030*/ 	.string	""
        /*0030*/ 	.string	"ptxas"
        /*0030*/ 	.string	"Cuda compilation tools, release 13.0, V13.0.88"
        /*0030*/ 	.string	"Build cuda_13.0.r13.0/compiler.36424714_0"
        /*0030*/ 	.string	"-v  -suppress-debug-info  -lineinfo  -arch sm_80 "



//--------------------- .note.nv.cuinfo           --------------------------
	.section	.note.nv.cuinfo,"",@"SHT_NOTE"
	.sectionflags	@"SHF_NOTE_NV_CUINFO"
        /*0018*/ 	.short	0x0002
        /*001a*/ 	.short	0x0050
        /*001c*/ 	.short	0x0082
	.zero		2


//--------------------- .nv.info                  --------------------------
	.section	.nv.info,"",@"SHT_CUDA_INFO"
	.align	4


	//----- nvinfo : EIATTR_REGCOUNT
	.align		4
        /*0000*/ 	.byte	0x04, 0x2f
        /*0002*/ 	.short	(.L_1 - .L_0)
	.align		4
.L_0:
        /*0004*/ 	.word	index@(matmul_kernel)
        /*0008*/ 	.word	0x00000020


	//----- nvinfo : EIATTR_FRAME_SIZE
	.align		4
.L_1:
        /*000c*/ 	.byte	0x04, 0x11
        /*000e*/ 	.short	(.L_3 - .L_2)
	.align		4
.L_2:
        /*0010*/ 	.word	index@(matmul_kernel)
        /*0014*/ 	.word	0x00001e40


	//----- nvinfo : EIATTR_MIN_STACK_SIZE
	.align		4
.L_3:
        /*0018*/ 	.byte	0x04, 0x12
        /*001a*/ 	.short	(.L_5 - .L_4)
	.align		4
.L_4:
        /*001c*/ 	.word	index@(matmul_kernel)
        /*0020*/ 	.word	0x00001e40
.L_5:


//--------------------- .nv.info.matmul_kernel    --------------------------
	.section	.nv.info.matmul_kernel,"",@"SHT_CUDA_INFO"
	.sectionflags	@""
	.align	4


	//----- nvinfo : EIATTR_CUDA_API_VERSION
	.align		4
        /*0000*/ 	.byte	0x04, 0x37
        /*0002*/ 	.short	(.L_7 - .L_6)
.L_6:
        /*0004*/ 	.word	0x00000082


	//----- nvinfo : EIATTR_SW2861232_WAR
	.align		4
.L_7:
        /*0008*/ 	.byte	0x01, 0x35
	.zero		2


	//----- nvinfo : EIATTR_PARAM_CBANK
	.align		4
        /*000c*/ 	.byte	0x04, 0x0a
        /*000e*/ 	.short	(.L_9 - .L_8)
	.align		4
.L_8:
        /*0010*/ 	.word	index@(.nv.constant0.matmul_kernel)
        /*0014*/ 	.short	0x0160
        /*0016*/ 	.short	0x0050


	//----- nvinfo : EIATTR_CBANK_PARAM_SIZE
	.align		4
.L_9:
        /*0018*/ 	.byte	0x03, 0x19
        /*001a*/ 	.short	0x0050


	//----- nvinfo : EIATTR_KPARAM_INFO
	.align		4
        /*001c*/ 	.byte	0x04, 0x17
        /*001e*/ 	.short	(.L_11 - .L_10)
.L_10:
        /*0020*/ 	.word	0x00000000
        /*0024*/ 	.short	0x000d
        /*0026*/ 	.short	0x0048
        /*0028*/ 	.byte	0x00, 0xf4, 0x21, 0x00


	//----- nvinfo : EIATTR_KPARAM_INFO
	.align		4
.L_11:
        /*002c*/ 	.byte	0x04, 0x17
        /*002e*/ 	.short	(.L_13 - .L_12)
.L_12:
        /*0030*/ 	.word	0x00000000
        /*0034*/ 	.short	0x000c
        /*0036*/ 	.short	0x0040
        /*0038*/ 	.byte	0x00, 0xf4, 0x21, 0x00


	//----- nvinfo : EIATTR_KPARAM_INFO
	.align		4
.L_13:
        /*003c*/ 	.byte	0x04, 0x17
        /*003e*/ 	.short	(.L_15 - .L_14)
.L_14:
        /*0040*/ 	.word	0x00000000
        /*0044*/ 	.short	0x000b
        /*0046*/ 	.short	0x0038
        /*0048*/ 	.byte	0x00, 0xf0, 0x11, 0x00


	//----- nvinfo : EIATTR_KPARAM_INFO
	.align		4
.L_15:
        /*004c*/ 	.byte	0x04, 0x17
        /*004e*/ 	.short	(.L_17 - .L_16)
.L_16:
        /*0050*/ 	.word	0x00000000
        /*0054*/ 	.short	0x000a
        /*0056*/ 	.short	0x0034
        /*0058*/ 	.byte	0x00, 0xf0, 0x11, 0x00


	//----- nvinfo : EIATTR_KPARAM_INFO
	.align		4
.L_17:
        /*005c*/ 	.byte	0x04, 0x17
        /*005e*/ 	.short	(.L_19 - .L_18)
.L_18:
        /*0060*/ 	.word	0x00000000
        /*0064*/ 	.short	0x0009
        /*0066*/ 	.short	0x0030
        /*0068*/ 	.byte	0x00, 0xf0, 0x11, 0x00


	//----- nvinfo : EIATTR_KPARAM_INFO
	.align		4
.L_19:
        /*006c*/ 	.byte	0x04, 0x17
        /*006e*/ 	.short	(.L_21 - .L_20)
.L_20:
        /*0070*/ 	.word	0x00000000
        /*0074*/ 	.short	0x0008
        /*0076*/ 	.short	0x002c
        /*0078*/ 	.byte	0x00, 0xf0, 0x11, 0x00


	//----- nvinfo : EIATTR_KPARAM_INFO
	.align		4
.L_21:
        /*007c*/ 	.byte	0x04, 0x17
        /*007e*/ 	.short	(.L_23 - .L_22)
.L_22:
        /*0080*/ 	.word	0x00000000
        /*0084*/ 	.short	0x0007
        /*0086*/ 	.short	0x0028
        /*0088*/ 	.byte	0x00, 0xf0, 0x11, 0x00


	//----- nvinfo : EIATTR_KPARAM_INFO
	.align		4
.L_23:
        /*008c*/ 	.byte	0x04, 0x17
        /*008e*/ 	.short	(.L_25 - .L_24)
.L_24:
        /*0090*/ 	.word	0x00000000
        /*0094*/ 	.short	0x0006
        /*0096*/ 	.short	0x0024
        /*0098*/ 	.byte	0x00, 0xf0, 0x11, 0x00


	//----- nvinfo : EIATTR_KPARAM_INFO
	.align		4
.L_25:
        /*009c*/ 	.byte	0x04, 0x17
        /*009e*/ 	.short	(.L_27 - .L_26)
.L_26:
        /*00a0*/ 	.word	0x00000000
        /*00a4*/ 	.short	0x0005
        /*00a6*/ 	.short	0x0020
        /*00a8*/ 	.byte	0x00, 0xf0, 0x11, 0x00


	//----- nvinfo : EIATTR_KPARAM_INFO
	.align		4
.L_27:
        /*00ac*/ 	.byte	0x04, 0x17
        /*00ae*/ 	.short	(.L_29 - .L_28)
.L_28:
        /*00b0*/ 	.word	0x00000000
        /*00b4*/ 	.short	0x0004
        /*00b6*/ 	.short	0x001c
        /*00b8*/ 	.byte	0x00, 0xf0, 0x11, 0x00


	//----- nvinfo : EIATTR_KPARAM_INFO
	.align		4
.L_29:
        /*00bc*/ 	.byte	0x04, 0x17
        /*00be*/ 	.short	(.L_31 - .L_30)
.L_30:
        /*00c0*/ 	.word	0x00000000
        /*00c4*/ 	.short	0x0003
        /*00c6*/ 	.short	0x0018
        /*00c8*/ 	.byte	0x00, 0xf0, 0x11, 0x00


	//----- nvinfo : EIATTR_KPARAM_INFO
	.align		4
.L_31:
        /*00cc*/ 	.byte	0x04, 0x17
        /*00ce*/ 	.short	(.L_33 - .L_32)
.L_32:
        /*00d0*/ 	.word	0x00000000
        /*00d4*/ 	.short	0x0002
        /*00d6*/ 	.short	0x0010
        /*00d8*/ 	.byte	0x00, 0xf4, 0x21, 0x00


	//----- nvinfo : EIATTR_KPARAM_INFO
	.align		4
.L_33:
        /*00dc*/ 	.byte	0x04, 0x17
        /*00de*/ 	.short	(.L_35 - .L_34)
.L_34:
        /*00e0*/ 	.word	0x00000000
        /*00e4*/ 	.short	0x0001
        /*00e6*/ 	.short	0x0008
        /*00e8*/ 	.byte	0x00, 0xf4, 0x21, 0x00


	//----- nvinfo : EIATTR_KPARAM_INFO
	.align		4
.L_35:
        /*00ec*/ 	.byte	0x04, 0x17
        /*00ee*/ 	.short	(.L_37 - .L_36)
.L_36:
        /*00f0*/ 	.word	0x00000000
        /*00f4*/ 	.short	0x0000
        /*00f6*/ 	.short	0x0000
        /*00f8*/ 	.byte	0x00, 0xf4, 0x21, 0x00


	//----- nvinfo : EIATTR_MAXREG_COUNT
	.align		4
.L_37:
        /*00fc*/ 	.byte	0x03, 0x1b
        /*00fe*/ 	.short	0x00ff


	//----- nvinfo : EIATTR_NUM_BARRIERS
	.align		4
        /*0100*/ 	.byte	0x02, 0x4c
        /*0102*/ 	.byte	0x01
	.zero		1


	//----- nvinfo : EIATTR_ANNOTATIONS
	.align		4
        /*0104*/ 	.byte	0x04, 0x55
        /*0106*/ 	.short	(.L_39 - .L_38)


	//   ....[0]....
.L_38:
        /*0108*/ 	.word	0x00000001
        /*010c*/ 	.byte	0xf0, 0x04, 0x00, 0x00, 0x01, 0x00, 0x00, 0x00, 0x50, 0x05, 0x00, 0x00, 0x01, 0x00, 0x00, 0x00
        /* <DEDUP_REMOVED lines=2916> */
        /*b75c*/ 	.byte	0x40, 0x9e, 0x02, 0x00


	//----- nvinfo : EIATTR_MERCURY_ISA_VERSION
	.align		4
.L_39:
        /*b760*/ 	.byte	0x03, 0x5f
        /*b762*/ 	.short	0x0000


	//----- nvinfo : EIATTR_EXIT_INSTR_OFFSETS
	.align		4
        /*b764*/ 	.byte	0x04, 0x1c
        /*b766*/ 	.short	(.L_41 - .L_40)


	//   ....[0]....
.L_40:
        /*b768*/ 	.word	0x00029f80


	//   ....[1]....
        /*b76c*/ 	.word	0x00029fb0


	//----- nvinfo : EIATTR_REQNTID
	.align		4
.L_41:
        /*b770*/ 	.byte	0x04, 0x10
        /*b772*/ 	.short	(.L_43 - .L_42)
.L_42:
        /*b774*/ 	.word	0x00000040
        /*b778*/ 	.word	0x00000001
        /*b77c*/ 	.word	0x00000001
.L_43:


//--------------------- .nv.callgraph             --------------------------
	.section	.nv.callgraph,"",@"SHT_CUDA_CALLGRAPH"
	.align	4
	.sectionentsize	8
	.align		4
        /*0000*/ 	.word	0x00000000
	.align		4
        /*0004*/ 	.word	0xffffffff
	.align		4
        /*0008*/ 	.word	0x00000000
	.align		4
        /*000c*/ 	.word	0xfffffffe
	.align		4
        /*0010*/ 	.word	0x00000000
	.align		4
        /*0014*/ 	.word	0xfffffffd
	.align		4
        /*0018*/ 	.word	0x00000000
	.align		4
        /*001c*/ 	.word	0xfffffffc


//--------------------- .nv.rel.action            --------------------------
	.section	.nv.rel.action,"",@"SHT_CUDA_RELOCINFO"
	.align	8
	.sectionentsize	8
        /*0000*/ 	.byte	0x73, 0x00, 0x00, 0x00, 0x00, 0x00, 0x00, 0x00, 0x00, 0x00, 0x00, 0x11, 0x25, 0x00, 0x05, 0x36


//--------------------- .nv.constant0.matmul_kernel --------------------------
	.section	.nv.constant0.matmul_kernel,"a",@progbits
	.sectionflags	@""
	.align	4
.nv.constant0.matmul_kernel:
	.zero		432


//--------------------- .text.matmul_kernel       --------------------------
	.section	.text.matmul_kernel,"ax",@progbits
	.sectioninfo	@"SHI_REGISTERS=32"
	.align	128
        .global         matmul_kernel
        .type           matmul_kernel,@function
        .size           matmul_kernel,(.L_x_5 - matmul_kernel)
        .other          matmul_kernel,@"STO_CUDA_ENTRY STV_DEFAULT"
matmul_kernel:
.text.matmul_kernel:
[----:B------:R-:W-:-:S04]  /*0000*/  IMAD.MOV.U32 R1, RZ, RZ, c[0x0][0x28] ;  /* 0x00000a00ff017624 */ /* 0x000fc800078e00ff */
[----:B------:R-:W-:Y:S01]  /*0010*/  IMAD.MOV.U32 R0, RZ, RZ, 0x1f ;  /* 0x0000001fff007424 */ /* 0x000fe200078e00ff */
[----:B------:R-:W-:Y:S01]  /*0020*/  IADD3 R1, R1, -0x1e40, RZ ;  /* 0xffffe1c001017810 */ /* 0x000fe20007ffe0ff */
[----:B------:R-:W0:Y:S01]  /*0030*/  S2R R12, SR_TID.X ;  /* 0x00000000000c7919 */ /* 0x000e220000002100 */
[----:B------:R-:W-:Y:S02]  /*0040*/  ULDC.64 UR6, c[0x0][0x118] ;  /* 0x0000460000067ab9 */ /* 0x000fe40000000a00 */
[----:B------:R-:W-:-:S04]  /*0050*/  IADD3 R0, R0, c[0x0][0x17c], RZ ;  /* 0x00005f0000007a10 */ /* 0x000fc80007ffe0ff */
[----:B------:R-:W-:-:S04]  /*0060*/  SHF.R.S32.HI R3, RZ, 0x1f, R0 ;  /* 0x0000001fff037819 */ /* 0x000fc80000011400 */
[----:B------:R-:W-:-:S04]  /*0070*/  LEA.HI R3, R3, R0, RZ, 0x5 ;  /* 0x0000000003037211 */ /* 0x000fc800078f28ff */
[----:B------:R-:W-:Y:S02]  /*0080*/  SHF.R.S32.HI R0, RZ, 0x5, R3 ;  /* 0x00000005ff007819 */ /* 0x000fe40000011403 */
[----:B------:R-:W1:Y:S03]  /*0090*/  S2R R3, SR_CTAID.X ;  /* 0x0000000000037919 */ /* 0x000e660000002500 */
[----:B------:R-:W-:Y:S01]  /*00a0*/  IMAD.SHL.U32 R0, R0, 0x8, RZ ;  /* 0x0000000800007824 */ /* 0x000fe200078e00ff */
[----:B0-----:R-:W-:-:S04]  /*00b0*/  LOP3.LUT R14, R12, 0x3f, RZ, 0xc0, !PT ;  /* 0x0000003f0c0e7812 */ /* 0x001fc800078ec0ff */
[-C--:B------:R-:W-:Y:S02]  /*00c0*/  IABS R7, R0.reuse ;  /* 0x0000000000077213 */ /* 0x080fe40000000000 */
[----:B------:R-:W-:Y:S02]  /*00d0*/  IABS R10, R0 ;  /* 0x00000000000a7213 */ /* 0x000fe40000000000 */
[----:B------:R-:W0:Y:S01]  /*00e0*/  I2F.RP R2, R7 ;  /* 0x0000000700027306 */ /* 0x000e220000209400 */
[----:B-1----:R-:W-:-:S07]  /*00f0*/  IABS R8, R3 ;  /* 0x0000000300087213 */ /* 0x002fce0000000000 */
[----:B0-----:R-:W0:Y:S02]  /*0100*/  MUFU.RCP R2, R2 ;  /* 0x0000000200027308 */ /* 0x001e240000001000 */
[----:B0-----:R-:W-:Y:S01]  /*0110*/  IADD3 R4, R2, 0xffffffe, RZ ;  /* 0x0ffffffe02047810 */ /* 0x001fe20007ffe0ff */
[----:B------:R-:W-:-:S05]  /*0120*/  IMAD.MOV R2, RZ, RZ, -R10 ;  /* 0x000000ffff027224 */ /* 0x000fca00078e0a0a */
[----:B------:R0:W1:Y:S02]  /*0130*/  F2I.FTZ.U32.TRUNC.NTZ R5, R4 ;  /* 0x0000000400057305 */ /* 0x000064000021f000 */
[----:B0-----:R-:W-:Y:S02]  /*0140*/  IMAD.MOV.U32 R4, RZ, RZ, RZ ;  /* 0x000000ffff047224 */ /* 0x001fe400078e00ff */
[----:B-1----:R-:W-:-:S04]  /*0150*/  IMAD.MOV R6, RZ, RZ, -R5 ;  /* 0x000000ffff067224 */ /* 0x002fc800078e0a05 */
[----:B------:R-:W-:Y:S02]  /*0160*/  IMAD R9, R6, R7, RZ ;  /* 0x0000000706097224 */ /* 0x000fe400078e02ff */
[----:B------:R-:W-:Y:S02]  /*0170*/  IMAD.MOV.U32 R6, RZ, RZ, R8 ;  /* 0x000000ffff067224 */ /* 0x000fe400078e0008 */
[----:B------:R-:W-:-:S06]  /*0180*/  IMAD.HI.U32 R5, R5, R9, R4 ;  /* 0x0000000905057227 */ /* 0x000fcc00078e0004 */
[----:B------:R-:W-:-:S04]  /*0190*/  IMAD.HI.U32 R5, R5, R6, RZ ;  /* 0x0000000605057227 */ /* 0x000fc800078e00ff */
[----:B------:R-:W-:-:S05]  /*01a0*/  IMAD R2, R5, R2, R6 ;  /* 0x0000000205027224 */ /* 0x000fca00078e0206 */
[----:B------:R-:W-:-:S13]  /*01b0*/  ISETP.GT.U32.AND P1, PT, R7, R2, PT ;  /* 0x000000020700720c */ /* 0x000fda0003f24070 */
[----:B------:R-:W-:Y:S01]  /*01c0*/  @!P1 IMAD.IADD R2, R2, 0x1, -R7 ;  /* 0x0000000102029824 */ /* 0x000fe200078e0a07 */
[----:B------:R-:W-:Y:S02]  /*01d0*/  @!P1 IADD3 R5, R5, 0x1, RZ ;  /* 0x0000000105059810 */ /* 0x000fe40007ffe0ff */
[----:B------:R-:W-:Y:S02]  /*01e0*/  ISETP.NE.AND P1, PT, R0, RZ, PT ;  /* 0x000000ff0000720c */ /* 0x000fe40003f25270 */
[----:B------:R-:W-:Y:S02]  /*01f0*/  ISETP.GE.U32.AND P0, PT, R2, R7, PT ;  /* 0x000000070200720c */ /* 0x000fe40003f06070 */
[----:B------:R-:W-:-:S04]  /*0200*/  LOP3.LUT R2, R3, R0, RZ, 0x3c, !PT ;  /* 0x0000000003027212 */ /* 0x000fc800078e3cff */
[----:B------:R-:W-:Y:S01]  /*0210*/  ISETP.GE.AND P2, PT, R2, RZ, PT ;  /* 0x000000ff0200720c */ /* 0x000fe20003f46270 */
[----:B------:R-:W-:-:S05]  /*0220*/  IMAD.MOV.U32 R2, RZ, RZ, c[0x0][0x178] ;  /* 0x00005e00ff027624 */ /* 0x000fca00078e00ff */
[----:B------:R-:W-:Y:S02]  /*0230*/  IADD3 R2, R2, 0x7f, RZ ;  /* 0x0000007f02027810 */ /* 0x000fe40007ffe0ff */
[----:B------:R-:W-:-:S05]  /*0240*/  @P0 IADD3 R5, R5, 0x1, RZ ;  /* 0x0000000105050810 */ /* 0x000fca0007ffe0ff */
[----:B------:R-:W-:Y:S01]  /*0250*/  IMAD.MOV.U32 R4, RZ, RZ, R5 ;  /* 0x000000ffff047224 */ /* 0x000fe200078e0005 */
[----:B------:R-:W-:-:S03]  /*0260*/  SHF.R.S32.HI R5, RZ, 0x1f, R2 ;  /* 0x0000001fff057819 */ /* 0x000fc60000011402 */
[----:B------:R-:W-:Y:S01]  /*0270*/  @!P2 IMAD.MOV R4, RZ, RZ, -R4 ;  /* 0x000000ffff04a224 */ /* 0x000fe200078e0a04 */
[----:B------:R-:W-:Y:S02]  /*0280*/  @!P1 LOP3.LUT R4, RZ, R0, RZ, 0x33, !PT ;  /* 0x00000000ff049212 */ /* 0x000fe400078e33ff */
[----:B------:R-:W-:-:S03]  /*0290*/  LEA.HI R5, R5, R2, RZ, 0x7 ;  /* 0x0000000205057211 */ /* 0x000fc600078f38ff */
[----:B------:R-:W-:Y:S02]  /*02a0*/  IMAD.SHL.U32 R2, R4, 0x8, RZ ;  /* 0x0000000804027824 */ /* 0x000fe400078e00ff */
[----:B------:R-:W-:-:S03]  /*02b0*/  IMAD.MOV R4, RZ, RZ, -R4 ;  /* 0x000000ffff047224 */ /* 0x000fc600078e0a04 */
[----:B------:R-:W-:Y:S01]  /*02c0*/  LEA.HI.SX32 R5, R5, -R2, 0x19 ;  /* 0x8000000205057211 */ /* 0x000fe200078fcaff */
[----:B------:R-:W-:Y:S02]  /*02d0*/  IMAD R13, R0, R4, R3 ;  /* 0x00000004000d7224 */ /* 0x000fe400078e0203 */
[----:B------:R-:W-:Y:S01]  /*02e0*/  IMAD.MOV.U32 R4, RZ, RZ, RZ ;  /* 0x000000ffff047224 */ /* 0x000fe200078e00ff */
[----:B------:R-:W-:Y:S02]  /*02f0*/  IMNMX R6, R5, 0x8, PT ;  /* 0x0000000805067817 */ /* 0x000fe40003800200 */
[----:B------:R-:W-:Y:S02]  /*0300*/  IABS R11, R13 ;  /* 0x0000000d000b7213 */ /* 0x000fe40000000000 */
[----:B------:R-:W-:-:S04]  /*0310*/  IABS R9, R6 ;  /* 0x0000000600097213 */ /* 0x000fc80000000000 */
[----:B------:R-:W0:Y:S08]  /*0320*/  I2F.RP R7, R9 ;  /* 0x0000000900077306 */ /* 0x000e300000209400 */
[----:B0-----:R-:W0:Y:S02]  /*0330*/  MUFU.RCP R7, R7 ;  /* 0x0000000700077308 */ /* 0x001e240000001000 */
[----:B0-----:R-:W-:-:S06]  /*0340*/  IADD3 R5, R7, 0xffffffe, RZ ;  /* 0x0ffffffe07057810 */ /* 0x001fcc0007ffe0ff */
[----:B------:R-:W0:Y:S02]  /*0350*/  F2I.FTZ.U32.TRUNC.NTZ R5, R5 ;  /* 0x0000000500057305 */ /* 0x000e24000021f000 */
[----:B0-----:R-:W-:-:S04]  /*0360*/  IMAD.MOV R8, RZ, RZ, -R5 ;  /* 0x000000ffff087224 */ /* 0x001fc800078e0a05 */
[----:B------:R-:W-:-:S04]  /*0370*/  IMAD.MOV.U32 R0, RZ, RZ, R8 ;  /* 0x000000ffff007224 */ /* 0x000fc800078e0008 */
[----:B------:R-:W-:Y:S01]  /*0380*/  IMAD R3, R0, R9, RZ ;  /* 0x0000000900037224 */ /* 0x000fe200078e02ff */
[----:B------:R-:W-:-:S03]  /*0390*/  IABS R0, R6 ;  /* 0x0000000600007213 */ /* 0x000fc60000000000 */
[----:B------:R-:W-:-:S04]  /*03a0*/  IMAD.HI.U32 R4, R5, R3, R4 ;  /* 0x0000000305047227 */ /* 0x000fc800078e0004 */
[----:B------:R-:W-:Y:S02]  /*03b0*/  IMAD.MOV R0, RZ, RZ, -R0 ;  /* 0x000000ffff007224 */ /* 0x000fe400078e0a00 */
        /* <DEDUP_REMOVED lines=8> */
[----:B------:R-:W-:-:S07]  /*0440*/  ISETP.GE.AND P2, PT, R0, RZ, PT ;  /* 0x000000ff0000720c */ /* 0x000fce0003f46270 */
[----:B------:R-:W-:-:S05]  /*0450*/  @P0 IADD3 R4, R4, 0x1, RZ ;  /* 0x0000000104040810 */ /* 0x000fca0007ffe0ff */
[----:B------:R-:W-:Y:S02]  /*0460*/  IMAD.MOV.U32 R0, RZ, RZ, R4 ;  /* 0x000000ffff007224 */ /* 0x000fe400078e0004 */
[----:B------:R-:W-:Y:S02]  /*0470*/  IMAD.MOV.U32 R4, RZ, RZ, 0x7f ;  /* 0x0000007fff047424 */ /* 0x000fe400078e00ff */
[----:B------:R-:W-:Y:S01]  /*0480*/  @!P2 IMAD.MOV R0, RZ, RZ, -R0 ;  /* 0x000000ffff00a224 */ /* 0x000fe200078e0a00 */
[----:B------:R-:W-:Y:S02]  /*0490*/  @!P1 LOP3.LUT R0, RZ, R6, RZ, 0x33, !PT ;  /* 0x00000006ff009212 */ /* 0x000fe400078e33ff */
[----:B------:R-:W-:-:S03]  /*04a0*/  IADD3 R4, R4, c[0x0][0x180], RZ ;  /* 0x0000600004047a10 */ /* 0x000fc60007ffe0ff */
[----:B------:R-:W-:Y:S01]  /*04b0*/  IMAD.MOV R3, RZ, RZ, -R0 ;  /* 0x000000ffff037224 */ /* 0x000fe200078e0a00 */
[----:B------:R-:W-:Y:S01]  /*04c0*/  ISETP.GT.AND P0, PT, R4, 0x7f, PT ;  /* 0x0000007f0400780c */ /* 0x000fe20003f04270 */
[----:B------:R-:W-:Y:S02]  /*04d0*/  IMAD.SHL.U32 R15, R0, 0x20, RZ ;  /* 0x00000020000f7824 */ /* 0x000fe400078e00ff */
[----:B------:R-:W-:-:S03]  /*04e0*/  IMAD R3, R6, R3, R13 ;  /* 0x0000000306037224 */ /* 0x000fc600078e020d */
[----:B------:R-:W-:Y:S01]  /*04f0*/  STL [R1+0xeb4], R15 ;  /* 0x000eb40f01007387 */ /* 0x000fe20000100800 */
[----:B------:R-:W-:Y:S01]  /*0500*/  IMAD.IADD R0, R2, 0x1, R3 ;  /* 0x0000000102007824 */ /* 0x000fe200078e0203 */
[C---:B------:R-:W-:Y:S02]  /*0510*/  IADD3 R2, R15.reuse, 0x1, RZ ;  /* 0x000000010f027810 */ /* 0x040fe40007ffe0ff */
[C---:B------:R-:W-:Y:S01]  /*0520*/  IADD3 R5, R15.reuse, 0x2, RZ ;  /* 0x000000020f057810 */ /* 0x040fe20007ffe0ff */
[----:B------:R-:W-:Y:S01]  /*0530*/  IMAD.SHL.U32 R0, R0, 0x80, RZ ;  /* 0x0000008000007824 */ /* 0x000fe200078e00ff */
[C---:B------:R-:W-:Y:S01]  /*0540*/  IADD3 R3, R15.reuse, 0x3, RZ ;  /* 0x000000030f037810 */ /* 0x040fe20007ffe0ff */
[----:B------:R0:W-:Y:S01]  /*0550*/  STL [R1+0xee8], R2 ;  /* 0x000ee80201007387 */ /* 0x0001e20000100800 */
[C---:B------:R-:W-:Y:S02]  /*0560*/  IADD3 R28, R15.reuse, 0x5, RZ ;  /* 0x000000050f1c7810 */ /* 0x040fe40007ffe0ff */
[C---:B------:R-:W-:Y:S01]  /*0570*/  IADD3 R29, R15.reuse, 0x1f, RZ ;  /* 0x0000001f0f1d7810 */ /* 0x040fe20007ffe0ff */
[----:B------:R1:W-:Y:S04]  /*0580*/  STL [R1+0xef4], R5 ;  /* 0x000ef40501007387 */ /* 0x0003e80000100800 */
[----:B------:R2:W-:Y:S01]  /*0590*/  STL [R1+0xef0], R3 ;  /* 0x000ef00301007387 */ /* 0x0005e20000100800 */
[----:B0-----:R-:W-:-:S02]  /*05a0*/  IADD3 R2, R15, 0x4, RZ ;  /* 0x000000040f027810 */ /* 0x001fc40007ffe0ff */
[----:B-1----:R-:W-:-:S03]  /*05b0*/  IADD3 R5, R15, 0x6, RZ ;  /* 0x000000060f057810 */ /* 0x002fc60007ffe0ff */
[----:B------:R0:W-:Y:S01]  /*05c0*/  STL [R1+0xeec], R2 ;  /* 0x000eec0201007387 */ /* 0x0001e20000100800 */
[----:B--2---:R-:W-:-:S03]  /*05d0*/  IADD3 R3, R15, 0x8, RZ ;  /* 0x000000080f037810 */ /* 0x004fc60007ffe0ff */
[----:B------:R1:W-:Y:S04]  /*05e0*/  STL [R1+0xef8], R5 ;  /* 0x000ef80501007387 */ /* 0x0003e80000100800 */
[----:B------:R-:W-:Y:S01]  /*05f0*/  STL [R1+0xefc], R28 ;  /* 0x000efc1c01007387 */ /* 0x000fe20000100800 */
[C---:B0-----:R-:W-:Y:S02]  /*0600*/  IADD3 R2, R15.reuse, 0x7, RZ ;  /* 0x000000070f027810 */ /* 0x041fe40007ffe0ff */
[----:B-1----:R-:W-:-:S03]  /*0610*/  IADD3 R5, R15, 0xb, RZ ;  /* 0x0000000b0f057810 */ /* 0x002fc60007ffe0ff */
[----:B------:R0:W-:Y:S04]  /*0620*/  STL [R1+0xf00], R2 ;  /* 0x000f000201007387 */ /* 0x0001e80000100800 */
[----:B------:R1:W-:Y:S01]  /*0630*/  STL [R1+0xf04], R3 ;  /* 0x000f040301007387 */ /* 0x0003e20000100800 */
[C---:B0-----:R-:W-:Y:S02]  /*0640*/  IADD3 R2, R15.reuse, 0x9, RZ ;  /* 0x000000090f027810 */ /* 0x041fe40007ffe0ff */
[----:B-1----:R-:W-:-:S03]  /*0650*/  IADD3 R3, R15, 0xa, RZ ;  /* 0x0000000a0f037810 */ /* 0x002fc60007ffe0ff */
[----:B------:R0:W-:Y:S04]  /*0660*/  STL [R1+0xf08], R2 ;  /* 0x000f080201007387 */ /* 0x0001e80000100800 */
[----:B------:R1:W-:Y:S04]  /*0670*/  STL [R1+0xf0c], R3 ;  /* 0x000f0c0301007387 */ /* 0x0003e80000100800 */
[----:B------:R2:W-:Y:S01]  /*0680*/  STL [R1+0xf10], R5 ;  /* 0x000f100501007387 */ /* 0x0005e20000100800 */
[C---:B0-----:R-:W-:Y:S02]  /*0690*/  IADD3 R2, R15.reuse, 0xc, RZ ;  /* 0x0000000c0f027810 */ /* 0x041fe40007ffe0ff */
[----:B-1----:R-:W-:-:S03]  /*06a0*/  IADD3 R3, R15, 0xd, RZ ;  /* 0x0000000d0f037810 */ /* 0x002fc60007ffe0ff */
[----:B------:R0:W-:Y:S01]  /*06b0*/  STL [R1+0xf14], R2 ;  /* 0x000f140201007387 */ /* 0x0001e20000100800 */
[----:B--2---:R-:W-:-:S03]  /*06c0*/  IADD3 R5, R15, 0xe, RZ ;  /* 0x0000000e0f057810 */ /* 0x004fc60007ffe0ff */
        /* <DEDUP_REMOVED lines=27> */
[C---:B-1----:R-:W-:Y:S02]  /*0880*/  IADD3 R3, R15.reuse, 0x1c, RZ ;  /* 0x0000001c0f037810 */ /* 0x042fe40007ffe0ff */
[----:B--2---:R-:W-:-:S03]  /*0890*/  IADD3 R5, R15, 0x1d, RZ ;  /* 0x0000001d0f057810 */ /* 0x004fc60007ffe0ff */
[----:B------:R0:W-:Y:S04]  /*08a0*/  STL [R1+0xf50], R3 ;  /* 0x000f500301007387 */ /* 0x0001e80000100800 */
[----:B------:R-:W-:Y:S04]  /*08b0*/  STL [R1+0xf54], R2 ;  /* 0x000f540201007387 */ /* 0x000fe80000100800 */
[----:B------:R1:W-:Y:S01]  /*08c0*/  STL [R1+0xf60], R5 ;  /* 0x000f600501007387 */ /* 0x0003e20000100800 */
[----:B0-----:R-:W-:-:S05]  /*08d0*/  IADD3 R3, R15, 0x1e, RZ ;  /* 0x0000001e0f037810 */ /* 0x001fca0007ffe0ff */
[----:B------:R0:W-:Y:S01]  /*08e0*/  STL [R1+0xf5c], R3 ;  /* 0x000f5c0301007387 */ /* 0x0001e20000100800 */
[C---:B-1----:R-:W-:Y:S02]  /*08f0*/  LOP3.LUT R5, R0.reuse, 0x3f, R12, 0xf8, !PT ;  /* 0x0000003f00057812 */ /* 0x042fe400078ef80c */
[----:B------:R-:W-:-:S03]  /*0900*/  LOP3.LUT R0, R0, 0x40, R14, 0xfe, !PT ;  /* 0x0000004000007812 */ /* 0x000fc600078efe0e */
[----:B------:R0:W-:Y:S04]  /*0910*/  STL [R1+0xeb8], R5 ;  /* 0x000eb80501007387 */ /* 0x0001e80000100800 */
[----:B------:R0:W-:Y:S04]  /*0920*/  STL [R1+0xf58], R29 ;  /* 0x000f581d01007387 */ /* 0x0001e80000100800 */
[----:B------:R0:W-:Y:S01]  /*0930*/  STL [R1+0xebc], R0 ;  /* 0x000ebc0001007387 */ /* 0x0001e20000100800 */
[----:B------:R-:W-:Y:S05]  /*0940*/  @P0 BRA `(.L_x_0) ;  /* 0x0000017000000947 */ /* 0x000fea0003800000 */
[----:B0-----:R-:W-:Y:S01]  /*0950*/  IMAD.SHL.U32 R0, R12, 0x80, RZ ;  /* 0x000000800c007824 */ /* 0x001fe200078e00ff */
[----:B------:R-:W-:Y:S01]  /*0960*/  CS2R R24, SRZ ;  /* 0x0000000000187805 */ /* 0x000fe2000001ff00 */
[----:B------:R-:W-:Y:S01]  /*0970*/  CS2R R26, SRZ ;  /* 0x00000000001a7805 */ /* 0x000fe2000001ff00 */
[----:B------:R-:W-:Y:S01]  /*0980*/  CS2R R20, SRZ ;  /* 0x0000000000147805 */ /* 0x000fe2000001ff00 */
[----:B------:R-:W-:Y:S01]  /*0990*/  CS2R R22, SRZ ;  /* 0x0000000000167805 */ /* 0x000fe2000001ff00 */
[----:B------:R0:W-:Y:S01]  /*09a0*/  STL [R1+0xee4], R0 ;  /* 0x000ee40001007387 */ /* 0x0001e20000100800 */
[----:B------:R-:W-:Y:S01]  /*09b0*/  CS2R R16, SRZ ;  /* 0x0000000000107805 */ /* 0x000fe2000001ff00 */
[----:B------:R-:W-:Y:S01]  /*09c0*/  CS2R R18, SRZ ;  /* 0x0000000000127805 */ /* 0x000fe2000001ff00 */
[----:B------:R-:W-:Y:S01]  /*09d0*/  CS2R R12, SRZ ;  /* 0x00000000000c7805 */ /* 0x000fe2000001ff00 */
[----:B------:R0:W-:Y:S01]  /*09e0*/  STL [R1], RZ ;  /* 0x000000ff01007387 */ /* 0x0001e20000100800 */
[----:B------:R-:W-:Y:S01]  /*09f0*/  CS2R R14, SRZ ;  /* 0x00000000000e7805 */ /* 0x000fe2000001ff00 */
[----:B------:R-:W-:Y:S01]  /*0a00*/  CS2R R8, SRZ ;  /* 0x0000000000087805 */ /* 0x000fe2000001ff00 */
[----:B------:R-:W-:Y:S01]  /*0a10*/  CS2R R10, SRZ ;  /* 0x00000000000a7805 */ /* 0x000fe2000001ff00 */
[----:B------:R0:W-:Y:S01]  /*0a20*/  STL [R1+0x4], RZ ;  /* 0x000004ff01007387 */ /* 0x0001e20000100800 */
[----:B------:R-:W-:Y:S01]  /*0a30*/  CS2R R4, SRZ ;  /* 0x0000000000047805 */ /* 0x000fe2000001ff00 */
[----:B------:R-:W-:-:S02]  /*0a40*/  CS2R R6, SRZ ;  /* 0x0000000000067805 */ /* 0x000fc4000001ff00 */
[----:B------:R0:W-:Y:S04]  /*0a50*/  STL [R1+0x8], RZ ;  /* 0x000008ff01007387 */ /* 0x0001e80000100800 */
[----:B------:R0:W-:Y:S04]  /*0a60*/  STL [R1+0xc], RZ ;  /* 0x00000cff01007387 */ /* 0x0001e80000100800 */
[----:B------:R0:W-:Y:S04]  /*0a70*/  STL [R1+0x10], RZ ;  /* 0x000010ff01007387 */ /* 0x0001e80000100800 */
[----:B------:R0:W-:Y:S04]  /*0a80*/  STL [R1+0x14], RZ ;  /* 0x000014ff01007387 */ /* 0x0001e80000100800 */
[----:B------:R0:W-:Y:S04]  /*0a90*/  STL [R1+0x18], RZ ;  /* 0x000018ff01007387 */ /* 0x0001e80000100800 */
[----:B------:R0:W-:Y:S01]  /*0aa0*/  STL [R1+0x1c], RZ ;  /* 0x00001cff01007387 */ /* 0x0001e20000100800 */
[----:B------:R-:W-:Y:S05]  /*0ab0*/  BRA `(.L_x_1) ;  /* 0x00027b7000007947 */ /* 0x000fea0003800000 */
.L_x_0:
[----:B------:R-:W2:Y:S04]  /*0ac0*/  LDL R12, [R1+0xf48] ;  /* 0x000f4800010c7983 */ /* 0x000ea80000100800 */
[----:B------:R-:W3:Y:S04]  /*0ad0*/  LDL R13, [R1+0xf3c] ;  /* 0x000f3c00010d7983 */ /* 0x000ee80000100800 */
[----:B------:R-:W4:Y:S04]  /*0ae0*/  LDL R14, [R1+0xf38] ;  /* 0x000f3800010e7983 */ /* 0x000f280000100800 */
[----:B------:R-:W5:Y:S04]  /*0af0*/  LDL R8, [R1+0xf4c] ;  /* 0x000f4c0001087983 */ /* 0x000f680000100800 */
[----:B0-----:R-:W5:Y:S04]  /*0b00*/  LDL R5, [R1+0xeb8] ;  /* 0x000eb80001057983 */ /* 0x001f680000100800 */
[----:B------:R-:W5:Y:S04]  /*0b10*/  LDL R23, [R1+0xf60] ;  /* 0x000f600001177983 */ /* 0x000f680000100800 */
[----:B------:R-:W5:Y:S04]  /*0b20*/  LDL R17, [R1+0xf50] ;  /* 0x000f500001117983 */ /* 0x000f680000100800 */
[----:B------:R-:W5:Y:S04]  /*0b30*/  LDL R15, [R1+0xf40] ;  /* 0x000f4000010f7983 */ /* 0x000f680000100800 */
[----:B------:R-:W5:Y:S04]  /*0b40*/  LDL R9, [R1+0xf44] ;  /* 0x000f440001097983 */ /* 0x000f680000100800 */
[----:B------:R-:W5:Y:S01]  /*0b50*/  LDL R10, [R1+0xf30] ;  /* 0x000f3000010a7983 */ /* 0x000f620000100800 */
[----:B------:R-:W-:Y:S01]  /*0b60*/  IMAD.MOV.U32 R7, RZ, RZ, R0 ;  /* 0x000000ffff077224 */ /* 0x000fe200078e0000 */
[----:B------:R-:W-:Y:S01]  /*0b70*/  IABS R0, c[0x0][0x178] ;  /* 0x00005e0000007a13 */ /* 0x000fe20000000000 */
[----:B------:R-:W-:Y:S01]  /*0b80*/  IMAD.MOV.U32 R22, RZ, RZ, R29 ;  /* 0x000000ffff167224 */ /* 0x000fe200078e001d */
[----:B------:R-:W-:Y:S01]  /*0b90*/  IABS R29, c[0x0][0x17c] ;  /* 0x00005f00001d7a13 */ /* 0x000fe20000000000 */
[----:B------:R-:W5:Y:S02]  /*0ba0*/  LDL R11, [R1+0xf34] ;  /* 0x000f3400010b7983 */ /* 0x000f640000100800 */
[----:B------:R-:W-:-:S02]  /*0bb0*/  IMAD.MOV.U32 R16, RZ, RZ, R0 ;  /* 0x000000ffff107224 */ /* 0x000fc400078e0000 */
[----:B------:R-:W0:Y:S01]  /*0bc0*/  I2F.RP R0, R29 ;  /* 0x0000001d00007306 */ /* 0x000e220000209400 */
[----:B------:R-:W-:-:S07]  /*0bd0*/  IMAD.MOV.U32 R19, RZ, RZ, R2 ;  /* 0x000000ffff137224 */ /* 0x000fce00078e0002 */
[----:B------:R-:W1:Y:S08]  /*0be0*/  I2F.RP R2, R16 ;  /* 0x0000001000027306 */ /* 0x000e700000209400 */
[----:B0-----:R-:W0:Y:S08]  /*0bf0*/  MUFU.RCP R0, R0 ;  /* 0x0000000000007308 */ /* 0x001e300000001000 */
[----:B-1----:R-:W1:Y:S01]  /*0c00*/  MUFU.RCP R2, R2 ;  /* 0x0000000200027308 */ /* 0x002e620000001000 */
[----:B0-----:R-:W-:-:S07]  /*0c10*/  IADD3 R0, R0, 0xffffffe, RZ ;  /* 0x0ffffffe00007810 */ /* 0x001fce0007ffe0ff */
[----:B------:R-:W0:Y:S01]  /*0c20*/  F2I.FTZ.U32.TRUNC.NTZ R27, R0 ;  /* 0x00000000001b7305 */ /* 0x000e22000021f000 */
[----:B------:R-:W-:Y:S01]  /*0c30*/  IMAD.MOV.U32 R18, RZ, RZ, R3 ;  /* 0x000000ffff127224 */ /* 0x000fe200078e0003 */
[----:B-1----:R-:W-:-:S06]  /*0c40*/  IADD3 R2, R2, 0xffffffe, RZ ;  /* 0x0ffffffe02027810 */ /* 0x002fcc0007ffe0ff */
[----:B------:R-:W1:Y:S01]  /*0c50*/  F2I.FTZ.U32.TRUNC.NTZ R3, R2 ;  /* 0x0000000200037305 */ /* 0x000e62000021f000 */
[----:B------:R-:W-:Y:S02]  /*0c60*/  IMAD.MOV.U32 R26, RZ, RZ, RZ ;  /* 0x000000ffff1a7224 */ /* 0x000fe400078e00ff */
[----:B0-----:R-:W-:-:S04]  /*0c70*/  IMAD.MOV R0, RZ, RZ, -R27 ;  /* 0x000000ffff007224 */ /* 0x001fc800078e0a1b */
[----:B------:R-:W-:Y:S02]  /*0c80*/  IMAD R0, R0, R29, RZ ;  /* 0x0000001d00007224 */ /* 0x000fe400078e02ff */
[----:B-1----:R-:W-:Y:S02]  /*0c90*/  IMAD.MOV R6, RZ, RZ, -R3 ;  /* 0x000000ffff067224 */ /* 0x002fe400078e0a03 */
[----:B------:R-:W-:Y:S01]  /*0ca0*/  IMAD.HI.U32 R26, R27, R0, R26 ;  /* 0x000000001b1a7227 */ /* 0x000fe200078e001a */
[----:B------:R-:W-:-:S03]  /*0cb0*/  IABS R0, R18 ;  /* 0x0000001200007213 */ /* 0x000fc60000000000 */
[----:B------:R-:W-:Y:S02]  /*0cc0*/  IMAD.MOV.U32 R18, RZ, RZ, R19 ;  /* 0x000000ffff127224 */ /* 0x000fe400078e0013 */
[----:B------:R-:W-:Y:S02]  /*0cd0*/  IMAD R6, R6, R16, RZ ;  /* 0x0000001006067224 */ /* 0x000fe400078e02ff */
[----:B------:R-:W-:-:S04]  /*0ce0*/  IMAD.MOV.U32 R2, RZ, RZ, RZ ;  /* 0x000000ffff027224 */ /* 0x000fc800078e00ff */
[----:B------:R-:W-:Y:S01]  /*0cf0*/  IMAD.HI.U32 R2, R3, R6, R2 ;  /* 0x0000000603027227 */ /* 0x000fe200078e0002 */
[----:B------:R-:W-:Y:S02]  /*0d00*/  IABS R7, R7 ;  /* 0x0000000700077213 */ /* 0x000fe40000000000 */
[----:B------:R-:W-:Y:S01]  /*0d10*/  IABS R3, R22 ;  /* 0x0000001600037213 */ /* 0x000fe20000000000 */
[----:B--2---:R-:W-:Y:S02]  /*0d20*/  IMAD.MOV.U32 R19, RZ, RZ, R12 ;  /* 0x000000ffff137224 */ /* 0x004fe400078e000c */
[----:B---3--:R-:W-:Y:S02]  /*0d30*/  IMAD.MOV.U32 R12, RZ, RZ, R13 ;  /* 0x000000ffff0c7224 */ /* 0x008fe400078e000d */
[----:B----4-:R-:W-:Y:S02]  /*0d40*/  IMAD.MOV.U32 R13, RZ, RZ, R14 ;  /* 0x000000ffff0d7224 */ /* 0x010fe400078e000e */
[----:B-----5:R-:W-:Y:S01]  /*0d50*/  IMAD.MOV.U32 R14, RZ, RZ, R8 ;  /* 0x000000ffff0e7224 */ /* 0x020fe200078e0008 */
[----:B------:R-:W-:-:S02]  /*0d60*/  SHF.R.S32.HI R8, RZ, 0x1f, R4 ;  /* 0x0000001fff087819 */ /* 0x000fc40000011404 */
[----:B------:R-:W-:Y:S02]  /*0d70*/  IABS R5, R5 ;  /* 0x0000000500057213 */ /* 0x000fe40000000000 */
[----:B------:R-:W-:-:S03]  /*0d80*/  LEA.HI R8, R8, R4, RZ, 0x7 ;  /* 0x0000000408087211 */ /* 0x000fc600078f38ff */
[----:B------:R-:W-:Y:S02]  /*0d90*/  IMAD.HI.U32 R6, R2, R5, RZ ;  /* 0x0000000502067227 */ /* 0x000fe400078e00ff */
[----:B------:R0:W-:Y:S02]  /*0da0*/  STL [R1+0x1f0], R8 ;  /* 0x0001f00801007387 */ /* 0x0001e40000100800 */
[----:B------:R-:W-:-:S04]  /*0db0*/  IMAD.MOV R6, RZ, RZ, -R6 ;  /* 0x000000ffff067224 */ /* 0x000fc800078e0a06 */
[----:B------:R-:W-:Y:S02]  /*0dc0*/  IMAD R4, R16, R6, R5 ;  /* 0x0000000610047224 */ /* 0x000fe400078e0205 */
[----:B0-----:R-:W-:-:S04]  /*0dd0*/  IMAD.HI.U32 R8, R2, R7, RZ ;  /* 0x0000000702087227 */ /* 0x001fc800078e00ff */
[----:B------:R-:W-:Y:S02]  /*0de0*/  IMAD.MOV R8, RZ, RZ, -R8 ;  /* 0x000000ffff087224 */ /* 0x000fe400078e0a08 */
[----:B------:R-:W-:Y:S01]  /*0df0*/  IMAD.HI.U32 R5, R26, R3, RZ ;  /* 0x000000031a057227 */ /* 0x000fe200078e00ff */
[----:B------:R0:W-:Y:S01]  /*0e00*/  STL [R1+0x14], R4 ;  /* 0x0000140401007387 */ /* 0x0001e20000100800 */
[----:B------:R-:W-:Y:S02]  /*0e10*/  IABS R6, R23 ;  /* 0x0000001700067213 */ /* 0x000fe40000000000 */
[----:B------:R-:W-:Y:S02]  /*0e20*/  IMAD R7, R16, R8, R7 ;  /* 0x0000000810077224 */ /* 0x000fe400078e0207 */
[----:B------:R-:W-:Y:S02]  /*0e30*/  IMAD.MOV R5, RZ, RZ, -R5 ;  /* 0x000000ffff057224 */ /* 0x000fe400078e0a05 */
[----:B------:R-:W-:Y:S01]  /*0e40*/  IMAD.HI.U32 R2, R26, R0, RZ ;  /* 0x000000001a027227 */ /* 0x000fe200078e00ff */
[----:B0-----:R-:W-:Y:S01]  /*0e50*/  IABS R4, R17 ;  /* 0x0000001100047213 */ /* 0x001fe20000000000 */
[----:B------:R0:W-:Y:S02]  /*0e60*/  STL [R1+0x10], R7 ;  /* 0x0000100701007387 */ /* 0x0001e40000100800 */
[----:B------:R-:W-:-:S02]  /*0e70*/  IMAD R3, R29, R5, R3 ;  /* 0x000000051d037224 */ /* 0x000fc400078e0203 */
[----:B------:R-:W-:Y:S02]  /*0e80*/  IMAD.MOV R2, RZ, RZ, -R2 ;  /* 0x000000ffff027224 */ /* 0x000fe400078e0a02 */
[----:B------:R-:W-:-:S04]  /*0e90*/  IMAD.HI.U32 R5, R26, R4, RZ ;  /* 0x000000041a057227 */ /* 0x000fc800078e00ff */
[----:B0-----:R-:W-:-:S04]  /*0ea0*/  IMAD.HI.U32 R7, R26, R6, RZ ;  /* 0x000000061a077227 */ /* 0x001fc800078e00ff */
[----:B------:R-:W-:Y:S02]  /*0eb0*/  IMAD.MOV R7, RZ, RZ, -R7 ;  /* 0x000000ffff077224 */ /* 0x000fe400078e0a07 */
[C---:B------:R-:W-:Y:S02]  /*0ec0*/  IMAD R0, R29.reuse, R2, R0 ;  /* 0x000000021d007224 */ /* 0x040fe400078e0200 */
[----:B------:R-:W-:Y:S01]  /*0ed0*/  IMAD.MOV R5, RZ, RZ, -R5 ;  /* 0x000000ffff057224 */ /* 0x000fe200078e0a05 */
[----:B------:R0:W-:Y:S01]  /*0ee0*/  STL [R1+0xc], R3 ;  /* 0x00000c0301007387 */ /* 0x0001e20000100800 */
[C---:B------:R-:W-:Y:S02]  /*0ef0*/  IMAD R6, R29.reuse, R7, R6 ;  /* 0x000000071d067224 */ /* 0x040fe400078e0206 */
[----:B------:R-:W-:Y:S01]  /*0f00*/  IMAD R4, R29, R5, R4 ;  /* 0x000000051d047224 */ /* 0x000fe200078e0204 */
[----:B------:R1:W-:Y:S01]  /*0f10*/  STL [R1+0x8], R0 ;  /* 0x0000080001007387 */ /* 0x0003e20000100800 */
[----:B------:R-:W-:-:S03]  /*0f20*/  IABS R2, R19 ;  /* 0x0000001300027213 */ /* 0x000fc60000000000 */
[----:B------:R-:W-:Y:S01]  /*0f30*/  STL [R1+0x4], R6 ;  /* 0x0000040601007387 */ /* 0x000fe20000100800 */
[----:B0-----:R-:W-:Y:S02]  /*0f40*/  IABS R3, R14 ;  /* 0x0000000e00037213 */ /* 0x001fe40000000000 */
[----:B-1----:R-:W-:Y:S01]  /*0f50*/  IABS R0, R18 ;  /* 0x0000001200007213 */ /* 0x002fe20000000000 */
[----:B------:R0:W-:Y:S01]  /*0f60*/  STL [R1], R4 ;  /* 0x0000000401007387 */ /* 0x0001e20000100800 */
[----:B------:R-:W-:Y:S01]  /*0f70*/  IABS R5, R9 ;  /* 0x0000000900057213 */ /* 0x000fe20000000000 */
[----:B------:R-:W-:-:S04]  /*0f80*/  IMAD.HI.U32 R7, R26, R2, RZ ;  /* 0x000000021a077227 */ /* 0x000fc800078e00ff */
[C---:B------:R-:W-:Y:S01]  /*0f90*/  IMAD.HI.U32 R8, R26.reuse, R0, RZ ;  /* 0x000000001a087227 */ /* 0x040fe200078e00ff */
[----:B0-----:R-:W-:Y:S02]  /*0fa0*/  IABS R4, R15 ;  /* 0x0000000f00047213 */ /* 0x001fe40000000000 */
[----:B------:R-:W2:Y:S01]  /*0fb0*/  LDL R15, [R1+0xf2c] ;  /* 0x000f2c00010f7983 */ /* 0x000ea20000100800 */
[----:B------:R-:W-:-:S04]  /*0fc0*/  IMAD.HI.U32 R6, R26, R3, RZ ;  /* 0x000000031a067227 */ /* 0x000fc800078e00ff */
[----:B------:R-:W-:Y:S02]  /*0fd0*/  IMAD.MOV.U32 R14, RZ, RZ, R10 ;  /* 0x000000ffff0e7224 */ /* 0x000fe400078e000a */
[----:B------:R-:W-:Y:S02]  /*0fe0*/  IMAD.MOV R8, RZ, RZ, -R8 ;  /* 0x000000ffff087224 */ /* 0x000fe400078e0a08 */
[----:B------:R-:W-:-:S04]  /*0ff0*/  IMAD.HI.U32 R10, R26, R4, RZ ;  /* 0x000000041a0a7227 */ /* 0x000fc800078e00ff */
[----:B------:R-:W-:Y:S02]  /*1000*/  IMAD.MOV R7, RZ, RZ, -R7 ;  /* 0x000000ffff077224 */ /* 0x000fe400078e0a07 */
[----:B------:R-:W-:-:S04]  /*1010*/  IMAD.HI.U32 R9, R26, R5, RZ ;  /* 0x000000051a097227 */ /* 0x000fc800078e00ff */
[----:B------:R-:W-:Y:S02]  /*1020*/  IMAD.MOV R6, RZ, RZ, -R6 ;  /* 0x000000ffff067224 */ /* 0x000fe400078e0a06 */
[C---:B------:R-:W-:Y:S02]  /*1030*/  IMAD R0, R29.reuse, R8, R0 ;  /* 0x000000081d007224 */ /* 0x040fe400078e0200 */
[----:B------:R-:W-:Y:S02]  /*1040*/  IMAD.MOV R10, RZ, RZ, -R10 ;  /* 0x000000ffff0a7224 */ /* 0x000fe400078e0a0a */
[C---:B------:R-:W-:Y:S02]  /*1050*/  IMAD R2, R29.reuse, R7, R2 ;  /* 0x000000071d027224 */ /* 0x040fe400078e0202 */
[----:B------:R-:W-:Y:S02]  /*1060*/  IMAD.MOV R9, RZ, RZ, -R9 ;  /* 0x000000ffff097224 */ /* 0x000fe400078e0a09 */
[C---:B------:R-:W-:Y:S01]  /*1070*/  IMAD R3, R29.reuse, R6, R3 ;  /* 0x000000061d037224 */ /* 0x040fe200078e0203 */
[----:B------:R0:W-:Y:S01]  /*1080*/  STL [R1+0x1090], R0 ;  /* 0x0010900001007387 */ /* 0x0001e20000100800 */
[----:B------:R-:W-:-:S02]  /*1090*/  IMAD R4, R29, R10, R4 ;  /* 0x0000000a1d047224 */ /* 0x000fc400078e0204 */
[----:B------:R-:W-:Y:S01]  /*10a0*/  IMAD R5, R29, R9, R5 ;  /* 0x000000091d057224 */ /* 0x000fe200078e0205 */
[----:B------:R-:W-:Y:S04]  /*10b0*/  STL [R1+0x1084], R2 ;  /* 0x0010840201007387 */ /* 0x000fe80000100800 */
[----:B------:R1:W-:Y:S04]  /*10c0*/  STL [R1+0x1088], R3 ;  /* 0x0010880301007387 */ /* 0x0003e80000100800 */
[----:B------:R-:W3:Y:S04]  /*10d0*/  LDL R16, [R1+0xf28] ;  /* 0x000f280001107983 */ /* 0x000ee80000100800 */
[----:B------:R-:W4:Y:S04]  /*10e0*/  LDL R17, [R1+0xf24] ;  /* 0x000f240001117983 */ /* 0x000f280000100800 */
[----:B------:R-:W5:Y:S04]  /*10f0*/  LDL R18, [R1+0xf20] ;  /* 0x000f200001127983 */ /* 0x000f680000100800 */
[----:B------:R-:W-:Y:S04]  /*1100*/  STL [R1+0x108c], R4 ;  /* 0x00108c0401007387 */ /* 0x000fe80000100800 */
[----:B------:R-:W-:Y:S04]  /*1110*/  STL [R1+0x1094], R5 ;  /* 0x0010940501007387 */ /* 0x000fe80000100800 */
[----:B------:R-:W4:Y:S01]  /*1120*/  LDL R23, [R1+0xf1c] ;  /* 0x000f1c0001177983 */ /* 0x000f220000100800 */
[----:B------:R-:W-:-:S02]  /*1130*/  IABS R6, R12 ;  /* 0x0000000c00067213 */ /* 0x000fc40000000000 */
[----:B------:R-:W-:Y:S01]  /*1140*/  IABS R8, R11 ;  /* 0x0000000b00087213 */ /* 0x000fe20000000000 */
[----:B------:R-:W4:Y:S01]  /*1150*/  LDL R19, [R1+0xf18] ;  /* 0x000f180001137983 */ /* 0x000f220000100800 */
[----:B------:R-:W-:Y:S01]  /*1160*/  IABS R7, R13 ;  /* 0x0000000d00077213 */ /* 0x000fe20000000000 */
[----:B------:R-:W-:Y:S01]  /*1170*/  IMAD.HI.U32 R13, R26, R6, RZ ;  /* 0x000000061a0d7227 */ /* 0x000fe200078e00ff */
[----:B------:R-:W-:-:S03]  /*1180*/  IABS R9, R14 ;  /* 0x0000000e00097213 */ /* 0x000fc60000000000 */
[----:B------:R-:W-:-:S04]  /*1190*/  IMAD.HI.U32 R11, R26, R8, RZ ;  /* 0x000000081a0b7227 */ /* 0x000fc800078e00ff */
[----:B------:R-:W-:Y:S02]  /*11a0*/  IMAD.MOV R13, RZ, RZ, -R13 ;  /* 0x000000ffff0d7224 */ /* 0x000fe400078e0a0d */
[----:B------:R-:W-:Y:S02]  /*11b0*/  IMAD.MOV R11, RZ, RZ, -R11 ;  /* 0x000000ffff0b7224 */ /* 0x000fe400078e0a0b */
[C---:B------:R-:W-:Y:S02]  /*11c0*/  IMAD R6, R29.reuse, R13, R6 ;  /* 0x0000000d1d067224 */ /* 0x040fe400078e0206 */
[----:B------:R-:W-:-:S03]  /*11d0*/  IMAD R8, R29, R11, R8 ;  /* 0x0000000b1d087224 */ /* 0x000fc600078e0208 */
[----:B------:R0:W-:Y:S04]  /*11e0*/  STL [R1+0x1098], R6 ;  /* 0x0010980601007387 */ /* 0x0001e80000100800 */
[----:B------:R-:W-:Y:S04]  /*11f0*/  STL [R1+0x1074], R8 ;  /* 0x0010740801007387 */ /* 0x000fe80000100800 */
[----:B------:R-:W4:Y:S04]  /*1200*/  LDL R24, [R1+0xf14] ;  /* 0x000f140001187983 */ /* 0x000f280000100800 */
[----:B------:R-:W4:Y:S04]  /*1210*/  LDL R25, [R1+0xf10] ;  /* 0x000f100001197983 */ /* 0x000f280000100800 */
[----:B------:R-:W4:Y:S01]  /*1220*/  LDL R22, [R1+0xf0c] ;  /* 0x000f0c0001167983 */ /* 0x000f220000100800 */
[----:B--2---:R-:W-:Y:S01]  /*1230*/  IABS R10, R15 ;  /* 0x0000000f000a7213 */ /* 0x004fe20000000000 */
[----:B------:R-:W-:-:S04]  /*1240*/  IMAD.HI.U32 R15, R26, R9, RZ ;  /* 0x000000091a0f7227 */ /* 0x000fc800078e00ff */
[----:B------:R-:W-:-:S04]  /*1250*/  IMAD.HI.U32 R14, R26, R10, RZ ;  /* 0x0000000a1a0e7227 */ /* 0x000fc800078e00ff */
[----:B------:R-:W-:Y:S02]  /*1260*/  IMAD.MOV R15, RZ, RZ, -R15 ;  /* 0x000000ffff0f7224 */ /* 0x000fe400078e0a0f */
[----:B------:R-:W-:Y:S02]  /*1270*/  IMAD.MOV R14, RZ, RZ, -R14 ;  /* 0x000000ffff0e7224 */ /* 0x000fe400078e0a0e */
[C---:B------:R-:W-:Y:S02]  /*1280*/  IMAD R9, R29.reuse, R15, R9 ;  /* 0x0000000f1d097224 */ /* 0x040fe400078e0209 */
[----:B------:R-:W-:-:S03]  /*1290*/  IMAD R10, R29, R14, R10 ;  /* 0x0000000e1d0a7224 */ /* 0x000fc600078e020a */
[----:B------:R-:W-:Y:S04]  /*12a0*/  STL [R1+0x1078], R9 ;  /* 0x0010780901007387 */ /* 0x000fe80000100800 */
[----:B------:R-:W-:Y:S04]  /*12b0*/  STL [R1+0x107c], R10 ;  /* 0x00107c0a01007387 */ /* 0x000fe80000100800 */
[----:B------:R-:W2:Y:S04]  /*12c0*/  LDL R21, [R1+0xf08] ;  /* 0x000f080001157983 */ /* 0x000ea80000100800 */
[----:B------:R-:W2:Y:S04]  /*12d0*/  LDL R27, [R1+0xef8] ;  /* 0x000ef800011b7983 */ /* 0x000ea80000100800 */
[----:B0-----:R-:W2:Y:S01]  /*12e0*/  LDL R0, [R1+0xf00] ;  /* 0x000f000001007983 */ /* 0x001ea20000100800 */
[----:B---3--:R-:W-:-:S02]  /*12f0*/  IABS R11, R16 ;  /* 0x00000010000b7213 */ /* 0x008fc40000000000 */
[----:B-----5:R-:W-:-:S03]  /*1300*/  IABS R13, R18 ;  /* 0x00000012000d7213 */ /* 0x020fc60000000000 */
[----:B------:R-:W-:Y:S01]  /*1310*/  IMAD.HI.U32 R18, R26, R11, RZ ;  /* 0x0000000b1a127227 */ /* 0x000fe200078e00ff */
[----:B----4-:R-:W-:Y:S02]  /*1320*/  IABS R14, R23 ;  /* 0x00000017000e7213 */ /* 0x010fe40000000000 */
[----:B------:R-:W3:Y:S01]  /*1330*/  LDL R23, [R1+0xf04] ;  /* 0x000f040001177983 */ /* 0x000ee20000100800 */
[----:B------:R-:W-:-:S04]  /*1340*/  IMAD.MOV R18, RZ, RZ, -R18 ;  /* 0x000000ffff127224 */ /* 0x000fc800078e0a12 */
[----:B------:R-:W-:-:S05]  /*1350*/  IMAD R11, R29, R18, R11 ;  /* 0x000000121d0b7224 */ /* 0x000fca00078e020b */
[----:B------:R0:W-:Y:S04]  /*1360*/  STL [R1+0x1080], R11 ;  /* 0x0010800b01007387 */ /* 0x0001e80000100800 */
[----:B-1----:R-:W4:Y:S04]  /*1370*/  LDL R3, [R1+0xeec] ;  /* 0x000eec0001037983 */ /* 0x002f280000100800 */
[----:B------:R-:W5:Y:S01]  /*1380*/  LDL R2, [R1+0xeb4] ;  /* 0x000eb40001027983 */ /* 0x000f620000100800 */
[----:B------:R-:W-:Y:S01]  /*1390*/  IMAD.HI.U32 R12, R26, R7, RZ ;  /* 0x000000071a0c7227 */ /* 0x000fe200078e00ff */
[----:B------:R-:W-:-:S02]  /*13a0*/  IABS R15, R19 ;  /* 0x00000013000f7213 */ /* 0x000fc40000000000 */
[----:B------:R-:W4:Y:S01]  /*13b0*/  LDL R6, [R1+0x14] ;  /* 0x0000140001067983 */ /* 0x000f220000100800 */
[----:B------:R-:W-:Y:S02]  /*13c0*/  IMAD.MOV R12, RZ, RZ, -R12 ;  /* 0x000000ffff0c7224 */ /* 0x000fe400078e0a0c */
[C---:B------:R-:W-:Y:S01]  /*13d0*/  IMAD.HI.U32 R16, R26.reuse, R13, RZ ;  /* 0x0000000d1a107227 */ /* 0x040fe200078e00ff */
[----:B------:R-:W5:Y:S03]  /*13e0*/  LDL R5, [R1+0x10] ;  /* 0x0000100001057983 */ /* 0x000f660000100800 */
[----:B------:R-:W-:Y:S01]  /*13f0*/  IMAD R7, R29, R12, R7 ;  /* 0x0000000c1d077224 */ /* 0x000fe200078e0207 */
[----:B------:R-:W-:Y:S01]  /*1400*/  IABS R12, R17 ;  /* 0x00000011000c7213 */ /* 0x000fe20000000000 */
[----:B------:R-:W-:Y:S01]  /*1410*/  IMAD.MOV R16, RZ, RZ, -R16 ;  /* 0x000000ffff107224 */ /* 0x000fe200078e0a10 */
[----:B------:R-:W5:Y:S03]  /*1420*/  LDL R4, [R1+0xef4] ;  /* 0x000ef40001047983 */ /* 0x000f660000100800 */
[----:B------:R-:W-:-:S04]  /*1430*/  IMAD.HI.U32 R17, R26, R12, RZ ;  /* 0x0000000c1a117227 */ /* 0x000fc800078e00ff */
[----:B------:R-:W-:Y:S02]  /*1440*/  IMAD.MOV R17, RZ, RZ, -R17 ;  /* 0x000000ffff117224 */ /* 0x000fe400078e0a11 */
[----:B------:R-:W-:-:S04]  /*1450*/  IMAD.HI.U32 R19, R26, R15, RZ ;  /* 0x0000000f1a137227 */ /* 0x000fc800078e00ff */
[----:B------:R-:W-:Y:S01]  /*1460*/  IMAD.HI.U32 R20, R26, R14, RZ ;  /* 0x0000000e1a147227 */ /* 0x000fe200078e00ff */
[----:B------:R-:W-:-:S03]  /*1470*/  IABS R18, R22 ;  /* 0x0000001600127213 */ /* 0x000fc60000000000 */
[C---:B------:R-:W-:Y:S01]  /*1480*/  IMAD R12, R29.reuse, R17, R12 ;  /* 0x000000111d0c7224 */ /* 0x040fe200078e020c */
[----:B------:R-:W-:Y:S01]  /*1490*/  IABS R17, R25 ;  /* 0x0000001900117213 */ /* 0x000fe20000000000 */
[C---:B------:R-:W-:Y:S01]  /*14a0*/  IMAD R13, R29.reuse, R16, R13 ;  /* 0x000000101d0d7224 */ /* 0x040fe200078e020d */
[----:B------:R-:W-:Y:S01]  /*14b0*/  IABS R16, R24 ;  /* 0x0000001800107213 */ /* 0x000fe20000000000 */
[----:B------:R-:W-:Y:S02]  /*14c0*/  IMAD.MOV R19, RZ, RZ, -R19 ;  /* 0x000000ffff137224 */ /* 0x000fe400078e0a13 */
[----:B------:R-:W-:Y:S02]  /*14d0*/  IMAD.MOV R20, RZ, RZ, -R20 ;  /* 0x000000ffff147224 */ /* 0x000fe400078e0a14 */
[C---:B------:R-:W-:Y:S02]  /*14e0*/  IMAD R15, R29.reuse, R19, R15 ;  /* 0x000000131d0f7224 */ /* 0x040fe400078e020f */
[----:B------:R-:W-:-:S02]  /*14f0*/  IMAD R14, R29, R20, R14 ;  /* 0x000000141d0e7224 */ /* 0x000fc400078e020e */
[----:B------:R-:W-:-:S04]  /*1500*/  IMAD.HI.U32 R22, R26, R16, RZ ;  /* 0x000000101a167227 */ /* 0x000fc800078e00ff */
[----:B------:R-:W-:-:S04]  /*1510*/  IMAD.HI.U32 R19, R26, R17, RZ ;  /* 0x000000111a137227 */ /* 0x000fc800078e00ff */
[----:B------:R-:W-:-:S04]  /*1520*/  IMAD.HI.U32 R20, R26, R18, RZ ;  /* 0x000000121a147227 */ /* 0x000fc800078e00ff */
[----:B------:R-:W-:Y:S02]  /*1530*/  IMAD.MOV R25, RZ, RZ, -R22 ;  /* 0x000000ffff197224 */ /* 0x000fe400078e0a16 */
[----:B------:R-:W-:Y:S02]  /*1540*/  IMAD.MOV R24, RZ, RZ, -R19 ;  /* 0x000000ffff187224 */ /* 0x000fe400078e0a13 */
[----:B------:R-:W-:Y:S02]  /*1550*/  IMAD.MOV R22, RZ, RZ, -R20 ;  /* 0x000000ffff167224 */ /* 0x000fe400078e0a14 */
[C---:B------:R-:W-:Y:S02]  /*1560*/  IMAD R17, R29.reuse, R24, R17 ;  /* 0x000000181d117224 */ /* 0x040fe400078e0211 */
[C---:B------:R-:W-:Y:S02]  /*1570*/  IMAD R18, R29.reuse, R22, R18 ;  /* 0x000000161d127224 */ /* 0x040fe400078e0212 */
[----:B------:R-:W-:Y:S01]  /*1580*/  IMAD R16, R29, R25, R16 ;  /* 0x000000191d107224 */ /* 0x000fe200078e0210 */
[----:B------:R-:W-:-:S02]  /*1590*/  IABS R25, R28 ;  /* 0x0000001c00197213 */ /* 0x000fc40000000000 */
[----:B--2---:R-:W-:-:S05]  /*15a0*/  IABS R21, R21 ;  /* 0x0000001500157213 */ /* 0x004fca0000000000 */
[----:B------:R-:W-:Y:S01]  /*15b0*/  IMAD.MOV.U32 R19, RZ, RZ, R21 ;  /* 0x000000ffff137224 */ /* 0x000fe200078e0015 */
[----:B------:R-:W-:Y:S02]  /*15c0*/  IABS R24, R27 ;  /* 0x0000001b00187213 */ /* 0x000fe40000000000 */
[----:B------:R-:W-:Y:S02]  /*15d0*/  IABS R21, R0 ;  /* 0x0000000000157213 */ /* 0x000fe40000000000 */
[----:B------:R-:W2:Y:S04]  /*15e0*/  LDL R0, [R1+0xee8] ;  /* 0x000ee80001007983 */ /* 0x000ea80000100800 */
[----:B0-----:R-:W2:Y:S04]  /*15f0*/  LDL.LU R11, [R1+0xc] ;  /* 0x00000c00010b7983 */ /* 0x001ea80000300800 */
[----:B------:R-:W2:Y:S04]  /*1600*/  LDL.LU R10, [R1+0x8] ;  /* 0x00000800010a7983 */ /* 0x000ea80000300800 */
[----:B------:R-:W2:Y:S04]  /*1610*/  LDL.LU R9, [R1+0x4] ;  /* 0x0000040001097983 */ /* 0x000ea80000300800 */
[----:B------:R-:W2:Y:S01]  /*1620*/  LDL.LU R8, [R1] ;  /* 0x0000000001087983 */ /* 0x000ea20000300800 */
[----:B---3--:R-:W-:-:S05]  /*1630*/  IABS R23, R23 ;  /* 0x0000001700177213 */ /* 0x008fca0000000000 */
[----:B------:R-:W-:Y:S02]  /*1640*/  IMAD.MOV.U32 R20, RZ, RZ, R23 ;  /* 0x000000ffff147224 */ /* 0x000fe400078e0017 */
[----:B------:R-:W-:-:S04]  /*1650*/  IMAD.HI.U32 R23, R26, R19, RZ ;  /* 0x000000131a177227 */ /* 0x000fc800078e00ff */
[----:B------:R-:W-:-:S04]  /*1660*/  IMAD.HI.U32 R22, R26, R20, RZ ;  /* 0x000000141a167227 */ /* 0x000fc800078e00ff */
[----:B------:R-:W-:Y:S02]  /*1670*/  IMAD.MOV R28, RZ, RZ, -R23 ;  /* 0x000000ffff1c7224 */ /* 0x000fe400078e0a17 */
[----:B------:R-:W-:Y:S02]  /*1680*/  IMAD.MOV R27, RZ, RZ, -R22 ;  /* 0x000000ffff1b7224 */ /* 0x000fe400078e0a16 */
[----:B------:R-:W-:Y:S02]  /*1690*/  IMAD.MOV.U32 R22, RZ, RZ, R24 ;  /* 0x000000ffff167224 */ /* 0x000fe400078e0018 */
[----:B------:R-:W-:Y:S02]  /*16a0*/  IMAD.MOV.U32 R23, RZ, RZ, R25 ;  /* 0x000000ffff177224 */ /* 0x000fe400078e0019 */
[C---:B------:R-:W-:Y:S01]  /*16b0*/  IMAD R19, R29.reuse, R28, R19 ;  /* 0x0000001c1d137224 */ /* 0x040fe200078e0213 */
[----:B----4-:R-:W-:Y:S01]  /*16c0*/  IABS R24, R3 ;  /* 0x0000000300187213 */ /* 0x010fe20000000000 */
[----:B------:R-:W-:-:S02]  /*16d0*/  IMAD R20, R29, R27, R20 ;  /* 0x0000001b1d147224 */ /* 0x000fc400078e0214 */
[----:B------:R-:W-:Y:S01]  /*16e0*/  IMAD.HI.U32 R28, R26, R21, RZ ;  /* 0x000000151a1c7227 */ /* 0x000fe200078e00ff */
[----:B-----5:R-:W-:-:S03]  /*16f0*/  IABS R3, R2 ;  /* 0x0000000200037213 */ /* 0x020fc60000000000 */
[----:B------:R-:W-:-:S04]  /*1700*/  IMAD.HI.U32 R27, R26, R22, RZ ;  /* 0x000000161a1b7227 */ /* 0x000fc800078e00ff */
[----:B------:R-:W-:-:S04]  /*1710*/  IMAD.HI.U32 R25, R26, R23, RZ ;  /* 0x000000171a197227 */ /* 0x000fc800078e00ff */
[----:B------:R-:W-:Y:S02]  /*1720*/  IMAD.MOV R2, RZ, RZ, -R28 ;  /* 0x000000ffff027224 */ /* 0x000fe400078e0a1c */
[----:B------:R-:W-:Y:S02]  /*1730*/  IMAD.MOV R28, RZ, RZ, -R27 ;  /* 0x000000ffff1c7224 */ /* 0x000fe400078e0a1b */
[----:B------:R-:W-:Y:S02]  /*1740*/  IMAD.MOV R27, RZ, RZ, -R25 ;  /* 0x000000ffff1b7224 */ /* 0x000fe400078e0a19 */
[----:B------:R-:W-:Y:S02]  /*1750*/  IMAD.MOV.U32 R25, RZ, RZ, R3 ;  /* 0x000000ffff197224 */ /* 0x000fe400078e0003 */
[----:B------:R-:W-:Y:S02]  /*1760*/  IMAD R23, R29, R27, R23 ;  /* 0x0000001b1d177224 */ /* 0x000fe400078e0217 */
[----:B------:R-:W-:-:S04]  /*1770*/  IMAD.HI.U32 R27, R26, R24, RZ ;  /* 0x000000181a1b7227 */ /* 0x000fc800078e00ff */
[----:B------:R-:W-:-:S04]  /*1780*/  IMAD.HI.U32 R3, R26, R25, RZ ;  /* 0x000000191a037227 */ /* 0x000fc800078e00ff */
[C---:B------:R-:W-:Y:S02]  /*1790*/  IMAD R22, R29.reuse, R28, R22 ;  /* 0x0000001c1d167224 */ /* 0x040fe400078e0216 */
[----:B------:R-:W3:Y:S01]  /*17a0*/  LDL R28, [R1+0xef0] ;  /* 0x000ef000011c7983 */ /* 0x000ee20000100800 */
[----:B------:R-:W-:Y:S02]  /*17b0*/  IMAD.MOV R27, RZ, RZ, -R27 ;  /* 0x000000ffff1b7224 */ /* 0x000fe400078e0a1b */
[----:B------:R-:W-:Y:S02]  /*17c0*/  IMAD.MOV R3, RZ, RZ, -R3 ;  /* 0x000000ffff037224 */ /* 0x000fe400078e0a03 */
[C---:B------:R-:W-:Y:S02]  /*17d0*/  IMAD R21, R29.reuse, R2, R21 ;  /* 0x000000021d157224 */ /* 0x040fe400078e0215 */
[C---:B------:R-:W-:Y:S02]  /*17e0*/  IMAD R24, R29.reuse, R27, R24 ;  /* 0x0000001b1d187224 */ /* 0x040fe400078e0218 */
[----:B------:R-:W-:-:S02]  /*17f0*/  IMAD R25, R29, R3, R25 ;  /* 0x000000031d197224 */ /* 0x000fc400078e0219 */
[----:B------:R-:W4:Y:S01]  /*1800*/  LDL R29, [R1+0x10] ;  /* 0x00001000011d7983 */ /* 0x000f220000100800 */
[----:B------:R-:W-:-:S04]  /*1810*/  IABS R2, c[0x0][0x178] ;  /* 0x00005e0000027a13 */ /* 0x000fc80000000000 */
[C---:B------:R-:W-:Y:S02]  /*1820*/  ISETP.GT.U32.AND P0, PT, R2.reuse, R6, PT ;  /* 0x000000060200720c */ /* 0x040fe40003f04070 */
[----:B------:R-:W-:Y:S02]  /*1830*/  ISETP.GT.U32.AND P1, PT, R2, R5, PT ;  /* 0x000000050200720c */ /* 0x000fe40003f24070 */
[----:B------:R-:W-:-:S05]  /*1840*/  IABS R4, R4 ;  /* 0x0000000400047213 */ /* 0x000fca0000000000 */
[----:B------:R-:W-:-:S04]  /*1850*/  IMAD.MOV.U32 R27, RZ, RZ, R4 ;  /* 0x000000ffff1b7224 */ /* 0x000fc800078e0004 */
[----:B------:R-:W-:-:S05]  /*1860*/  @!P0 IMAD.IADD R6, R6, 0x1, -R2 ;  /* 0x0000000106068824 */ /* 0x000fca00078e0a02 */
[----:B------:R0:W-:Y:S01]  /*1870*/  @!P0 STL [R1+0x14], R6 ;  /* 0x0000140601008387 */ /* 0x0001e20000100800 */
[----:B------:R-:W-:-:S03]  /*1880*/  ISETP.GT.U32.AND P5, PT, R2, R6, PT ;  /* 0x000000060200720c */ /* 0x000fc60003fa4070 */
[----:B0-----:R-:W5:Y:S01]  /*1890*/  LDL.LU R6, [R1+0x1098] ;  /* 0x0010980001067983 */ /* 0x001f620000300800 */
[----:B--2---:R-:W-:-:S05]  /*18a0*/  IABS R0, R0 ;  /* 0x0000000000007213 */ /* 0x004fca0000000000 */
[----:B------:R-:W-:Y:S02]  /*18b0*/  IMAD.MOV.U32 R4, RZ, RZ, R0 ;  /* 0x000000ffff047224 */ /* 0x000fe400078e0000 */
[----:B------:R-:W-:-:S04]  /*18c0*/  IMAD.HI.U32 R0, R26, R27, RZ ;  /* 0x0000001b1a007227 */ /* 0x000fc800078e00ff */
[----:B------:R-:W-:-:S04]  /*18d0*/  IMAD.HI.U32 R3, R26, R4, RZ ;  /* 0x000000041a037227 */ /* 0x000fc800078e00ff */
[----:B------:R-:W-:Y:S02]  /*18e0*/  IMAD.MOV R0, RZ, RZ, -R0 ;  /* 0x000000ffff007224 */ /* 0x000fe400078e0a00 */
[----:B------:R-:W-:Y:S01]  /*18f0*/  IMAD.MOV R3, RZ, RZ, -R3 ;  /* 0x000000ffff037224 */ /* 0x000fe200078e0a03 */
[----:B---3--:R-:W-:-:S05]  /*1900*/  IABS R28, R28 ;  /* 0x0000001c001c7213 */ /* 0x008fca0000000000 */
[----:B------:R-:W-:-:S04]  /*1910*/  IMAD.HI.U32 R5, R26, R28, RZ ;  /* 0x0000001c1a057227 */ /* 0x000fc800078e00ff */
[----:B----4-:R-:W-:Y:S02]  /*1920*/  @!P1 IMAD.IADD R29, R29, 0x1, -R2 ;  /* 0x000000011d1d9824 */ /* 0x010fe400078e0a02 */
[----:B------:R-:W-:Y:S02]  /*1930*/  IMAD.MOV R26, RZ, RZ, -R5 ;  /* 0x000000ffff1a7224 */ /* 0x000fe400078e0a05 */
[----:B------:R-:W2:Y:S01]  /*1940*/  LDL.LU R5, [R1+0x1094] ;  /* 0x0010940001057983 */ /* 0x000ea20000300800 */
[----:B------:R-:W-:-:S03]  /*1950*/  ISETP.GT.U32.AND P0, PT, R2, R29, PT ;  /* 0x0000001d0200720c */ /* 0x000fc60003f04070 */
[----:B------:R0:W-:Y:S02]  /*1960*/  @!P1 STL [R1+0x10], R29 ;  /* 0x0000101d01009387 */ /* 0x0001e40000100800 */
[----:B0-----:R-:W-:-:S05]  /*1970*/  IABS R29, c[0x0][0x17c] ;  /* 0x00005f00001d7a13 */ /* 0x001fca0000000000 */
[C---:B------:R-:W-:Y:S02]  /*1980*/  IMAD R26, R29.reuse, R26, R28 ;  /* 0x0000001a1d1a7224 */ /* 0x040fe400078e021c */
[C---:B------:R-:W-:Y:S02]  /*1990*/  IMAD R27, R29.reuse, R0, R27 ;  /* 0x000000001d1b7224 */ /* 0x040fe400078e021b */
[----:B------:R-:W3:Y:S01]  /*19a0*/  LDL.LU R0, [R1+0x1090] ;  /* 0x0010900001007983 */ /* 0x000ee20000300800 */
[C---:B------:R-:W-:Y:S01]  /*19b0*/  IMAD R28, R29.reuse, R3, R4 ;  /* 0x000000031d1c7224 */ /* 0x040fe200078e0204 */
[C---:B------:R-:W-:Y:S02]  /*19c0*/  ISETP.GT.U32.AND P1, PT, R29.reuse, R25, PT ;  /* 0x000000191d00720c */ /* 0x040fe40003f24070 */
[----:B------:R-:W4:Y:S01]  /*19d0*/  LDL.LU R4, [R1+0x108c] ;  /* 0x00108c0001047983 */ /* 0x000f220000300800 */
[C---:B------:R-:W-:Y:S02]  /*19e0*/  ISETP.GT.U32.AND P3, PT, R29.reuse, R11, PT ;  /* 0x0000000b1d00720c */ /* 0x040fe40003f64070 */
[C---:B------:R-:W-:Y:S01]  /*19f0*/  ISETP.GT.U32.AND P2, PT, R29.reuse, R10, PT ;  /* 0x0000000a1d00720c */ /* 0x040fe20003f44070 */
[----:B------:R-:W2:Y:S01]  /*1a00*/  LDL.LU R3, [R1+0x1088] ;  /* 0x0010880001037983 */ /* 0x000ea20000300800 */
[----:B------:R-:W-:-:S02]  /*1a10*/  ISETP.GT.U32.AND P4, PT, R29, R9, PT ;  /* 0x000000091d00720c */ /* 0x000fc40003f84070 */
[----:B------:R-:W-:Y:S02]  /*1a20*/  ISETP.GT.U32.AND P6, PT, R29, R8, PT ;  /* 0x000000081d00720c */ /* 0x000fe40003fc4070 */
[----:B------:R-:W2:Y:S02]  /*1a30*/  LDL R29, [R1+0x14] ;  /* 0x00001400011d7983 */ /* 0x000ea40000100800 */
[----:B--2---:R-:W-:-:S05]  /*1a40*/  @!P5 IMAD.IADD R29, R29, 0x1, -R2 ;  /* 0x000000011d1dd824 */ /* 0x004fca00078e0a02 */
[----:B------:R0:W-:Y:S02]  /*1a50*/  @!P5 STL [R1+0x14], R29 ;  /* 0x0000141d0100d387 */ /* 0x0001e40000100800 */
[----:B0-----:R-:W-:-:S04]  /*1a60*/  IABS R29, c[0x0][0x17c] ;  /* 0x00005f00001d7a13 */ /* 0x001fc80000000000 */
[----:B---3--:R-:W-:Y:S02]  /*1a70*/  ISETP.GT.U32.AND P5, PT, R29, R0, PT ;  /* 0x000000001d00720c */ /* 0x008fe40003fa4070 */
[----:B------:R-:W2:Y:S02]  /*1a80*/  LDL R29, [R1+0x10] ;  /* 0x00001000011d7983 */ /* 0x000ea40000100800 */
[----:B--2---:R-:W-:Y:S02]  /*1a90*/  @!P0 IMAD.IADD R29, R29, 0x1, -R2 ;  /* 0x000000011d1d8824 */ /* 0x004fe400078e0a02 */
[----:B------:R-:W2:Y:S04]  /*1aa0*/  LDL.LU R2, [R1+0x1084] ;  /* 0x0010840001027983 */ /* 0x000ea80000300800 */
[----:B------:R0:W-:Y:S02]  /*1ab0*/  @!P0 STL [R1+0x10], R29 ;  /* 0x0000101d01008387 */ /* 0x0001e40000100800 */
[----:B0-----:R-:W-:-:S05]  /*1ac0*/  IABS R29, c[0x0][0x17c] ;  /* 0x00005f00001d7a13 */ /* 0x001fca0000000000 */
[--C-:B------:R-:W-:Y:S01]  /*1ad0*/  @!P1 IMAD.IADD R25, R25, 0x1, -R29.reuse ;  /* 0x0000000119199824 */ /* 0x100fe200078e0a1d */
[----:B------:R-:W-:Y:S01]  /*1ae0*/  ISETP.GT.U32.AND P1, PT, R29, R3, PT ;  /* 0x000000031d00720c */ /* 0x000fe20003f24070 */
[--C-:B------:R-:W-:Y:S01]  /*1af0*/  @!P3 IMAD.IADD R11, R11, 0x1, -R29.reuse ;  /* 0x000000010b0bb824 */ /* 0x100fe200078e0a1d */
[C---:B----4-:R-:W-:Y:S01]  /*1b00*/  ISETP.GT.U32.AND P3, PT, R29.reuse, R4, PT ;  /* 0x000000041d00720c */ /* 0x050fe20003f64070 */
[--C-:B------:R-:W-:Y:S01]  /*1b10*/  @!P2 IMAD.IADD R10, R10, 0x1, -R29.reuse ;  /* 0x000000010a0aa824 */ /* 0x100fe200078e0a1d */
[C---:B------:R-:W-:Y:S01]  /*1b20*/  ISETP.GT.U32.AND P2, PT, R29.reuse, R5, PT ;  /* 0x000000051d00720c */ /* 0x040fe20003f44070 */
[--C-:B------:R-:W-:Y:S01]  /*1b30*/  @!P5 IMAD.IADD R0, R0, 0x1, -R29.reuse ;  /* 0x000000010000d824 */ /* 0x100fe200078e0a1d */
[----:B------:R-:W-:Y:S01]  /*1b40*/  ISETP.GT.U32.AND P5, PT, R29, R25, PT ;  /* 0x000000191d00720c */ /* 0x000fe20003fa4070 */
[--C-:B------:R-:W-:Y:S02]  /*1b50*/  @!P4 IMAD.IADD R9, R9, 0x1, -R29.reuse ;  /* 0x000000010909c824 */ /* 0x100fe400078e0a1d */
[----:B------:R-:W-:-:S04]  /*1b60*/  @!P6 IMAD.IADD R8, R8, 0x1, -R29 ;  /* 0x000000010808e824 */ /* 0x000fc800078e0a1d */
[--C-:B------:R-:W-:Y:S01]  /*1b70*/  @!P1 IMAD.IADD R3, R3, 0x1, -R29.reuse ;  /* 0x0000000103039824 */ /* 0x100fe200078e0a1d */
[C---:B------:R-:W-:Y:S01]  /*1b80*/  ISETP.GT.U32.AND P1, PT, R29.reuse, R10, PT ;  /* 0x0000000a1d00720c */ /* 0x040fe20003f24070 */
[--C-:B------:R-:W-:Y:S01]  /*1b90*/  @!P3 IMAD.IADD R4, R4, 0x1, -R29.reuse ;  /* 0x000000010404b824 */ /* 0x100fe200078e0a1d */
[----:B------:R-:W-:Y:S01]  /*1ba0*/  ISETP.GT.U32.AND P3, PT, R29, R9, PT ;  /* 0x000000091d00720c */ /* 0x000fe20003f64070 */
[--C-:B------:R-:W-:Y:S01]  /*1bb0*/  @!P2 IMAD.IADD R5, R5, 0x1, -R29.reuse ;  /* 0x000000010505a824 */ /* 0x100fe200078e0a1d */
[----:B------:R-:W-:Y:S01]  /*1bc0*/  ISETP.GT.U32.AND P2, PT, R29, R8, PT ;  /* 0x000000081d00720c */ /* 0x000fe20003f44070 */
[----:B------:R-:W-:-:S05]  /*1bd0*/  @!P5 IMAD.IADD R25, R25, 0x1, -R29 ;  /* 0x000000011919d824 */ /* 0x000fca00078e0a1d */
[----:B------:R-:W-:Y:S03]  /*1be0*/  STL [R1+0x1044], R25 ;  /* 0x0010441901007387 */ /* 0x000fe60000100800 */
[--C-:B------:R-:W-:Y:S02]  /*1bf0*/  @!P1 IMAD.IADD R10, R10, 0x1, -R29.reuse ;  /* 0x000000010a0a9824 */ /* 0x100fe400078e0a1d */
[--C-:B------:R-:W-:Y:S02]  /*1c00*/  @!P3 IMAD.IADD R9, R9, 0x1, -R29.reuse ;  /* 0x000000010909b824 */ /* 0x100fe400078e0a1d */
[----:B------:R-:W-:Y:S01]  /*1c10*/  @!P2 IMAD.IADD R8, R8, 0x1, -R29 ;  /* 0x000000010808a824 */ /* 0x000fe200078e0a1d */
[----:B--2---:R-:W-:-:S13]  /*1c20*/  ISETP.GT.U32.AND P0, PT, R29, R2, PT ;  /* 0x000000021d00720c */ /* 0x004fda0003f04070 */
[----:B------:R-:W-:Y:S01]  /*1c30*/  @!P0 IMAD.IADD R2, R2, 0x1, -R29 ;  /* 0x0000000102028824 */ /* 0x000fe200078e0a1d */
[----:B------:R-:W-:-:S13]  /*1c40*/  ISETP.GT.U32.AND P0, PT, R29, R11, PT ;  /* 0x0000000b1d00720c */ /* 0x000fda0003f04070 */
[----:B------:R-:W-:-:S05]  /*1c50*/  @!P0 IMAD.IADD R11, R11, 0x1, -R29 ;  /* 0x000000010b0b8824 */ /* 0x000fca00078e0a1d */
[----:B------:R0:W-:Y:S04]  /*1c60*/  STL [R1+0xc], R11 ;  /* 0x00000c0b01007387 */ /* 0x0001e80000100800 */
[----:B0-----:R-:W2:Y:S04]  /*1c70*/  LDL.LU R11, [R1+0x1080] ;  /* 0x00108000010b7983 */ /* 0x001ea80000300800 */
[----:B------:R0:W-:Y:S04]  /*1c80*/  STL [R1+0x8], R10 ;  /* 0x0000080a01007387 */ /* 0x0001e80000100800 */
[----:B0-----:R-:W3:Y:S04]  /*1c90*/  LDL.LU R10, [R1+0x107c] ;  /* 0x00107c00010a7983 */ /* 0x001ee80000300800 */
[----:B------:R0:W-:Y:S04]  /*1ca0*/  STL [R1+0x4], R9 ;  /* 0x0000040901007387 */ /* 0x0001e80000100800 */
[----:B0-----:R-:W4:Y:S04]  /*1cb0*/  LDL.LU R9, [R1+0x1078] ;  /* 0x0010780001097983 */ /* 0x001f280000300800 */
[----:B------:R0:W-:Y:S04]  /*1cc0*/  STL [R1], R8 ;  /* 0x0000000801007387 */ /* 0x0001e80000100800 */
[----:B0-----:R-:W4:Y:S01]  /*1cd0*/  LDL.LU R8, [R1+0x1074] ;  /* 0x0010740001087983 */ /* 0x001f220000300800 */
[----:B-----5:R-:W-:-:S02]  /*1ce0*/  ISETP.GT.U32.AND P4, PT, R29, R6, PT ;  /* 0x000000061d00720c */ /* 0x020fc40003f84070 */
[C---:B------:R-:W-:Y:S02]  /*1cf0*/  ISETP.GT.U32.AND P6, PT, R29.reuse, R7, PT ;  /* 0x000000071d00720c */ /* 0x040fe40003fc4070 */
[C---:B------:R-:W-:Y:S02]  /*1d00*/  ISETP.GT.U32.AND P1, PT, R29.reuse, R4, PT ;  /* 0x000000041d00720c */ /* 0x040fe40003f24070 */
[C---:B------:R-:W-:Y:S02]  /*1d10*/  ISETP.GT.U32.AND P5, PT, R29.reuse, R2, PT ;  /* 0x000000021d00720c */ /* 0x040fe40003fa4070 */
[----:B------:R-:W-:-:S05]  /*1d20*/  ISETP.GT.U32.AND P0, PT, R29, R3, PT ;  /* 0x000000031d00720c */ /* 0x000fca0003f04070 */
[--C-:B------:R-:W-:Y:S01]  /*1d30*/  @!P4 IMAD.IADD R6, R6, 0x1, -R29.reuse ;  /* 0x000000010606c824 */ /* 0x100fe200078e0a1d */
[----:B------:R-:W-:Y:S01]  /*1d40*/  ISETP.GT.U32.AND P4, PT, R29, R0, PT ;  /* 0x000000001d00720c */ /* 0x000fe20003f84070 */
[--C-:B------:R-:W-:Y:S01]  /*1d50*/  @!P6 IMAD.IADD R7, R7, 0x1, -R29.reuse ;  /* 0x000000010707e824 */ /* 0x100fe200078e0a1d */
[C---:B------:R-:W-:Y:S01]  /*1d60*/  ISETP.GT.U32.AND P6, PT, R29.reuse, R5, PT ;  /* 0x000000051d00720c */ /* 0x040fe20003fc4070 */
[--C-:B------:R-:W-:Y:S01]  /*1d70*/  @!P1 IMAD.IADD R4, R4, 0x1, -R29.reuse ;  /* 0x0000000104049824 */ /* 0x100fe200078e0a1d */
[C---:B------:R-:W-:Y:S02]  /*1d80*/  ISETP.GT.U32.AND P2, PT, R29.reuse, R6, PT ;  /* 0x000000061d00720c */ /* 0x040fe40003f44070 */
[----:B------:R-:W-:Y:S01]  /*1d90*/  ISETP.GT.U32.AND P3, PT, R29, R7, PT ;  /* 0x000000071d00720c */ /* 0x000fe20003f64070 */
[--C-:B------:R-:W-:Y:S02]  /*1da0*/  @!P5 IMAD.IADD R2, R2, 0x1, -R29.reuse ;  /* 0x000000010202d824 */ /* 0x100fe400078e0a1d */
[----:B------:R-:W-:-:S04]  /*1db0*/  @!P0 IMAD.IADD R3, R3, 0x1, -R29 ;  /* 0x0000000103038824 */ /* 0x000fc800078e0a1d */
[--C-:B------:R-:W-:Y:S02]  /*1dc0*/  @!P4 IMAD.IADD R0, R0, 0x1, -R29.reuse ;  /* 0x000000010000c824 */ /* 0x100fe400078e0a1d */
[----:B------:R-:W-:-:S03]  /*1dd0*/  @!P6 IMAD.IADD R5, R5, 0x1, -R29 ;  /* 0x000000010505e824 */ /* 0x000fc600078e0a1d */
[----:B------:R-:W-:Y:S01]  /*1de0*/  STL [R1+0x105c], R0 ;  /* 0x00105c0001007387 */ /* 0x000fe20000100800 */
[--C-:B------:R-:W-:Y:S01]  /*1df0*/  @!P3 IMAD.IADD R7, R7, 0x1, -R29.reuse ;  /* 0x000000010707b824 */ /* 0x100fe200078e0a1d */
[C---:B------:R-:W-:Y:S02]  /*1e00*/  ISETP.GT.U32.AND P3, PT, R29.reuse, R14, PT ;  /* 0x0000000e1d00720c */ /* 0x040fe40003f64070 */
[----:B------:R-:W-:Y:S01]  /*1e10*/  STL [R1+0x1054], R2 ;  /* 0x0010540201007387 */ /* 0x000fe20000100800 */
[C---:B------:R-:W-:Y:S01]  /*1e20*/  ISETP.GT.U32.AND P6, PT, R29.reuse, R12, PT ;  /* 0x0000000c1d00720c */ /* 0x040fe20003fc4070 */
[----:B------:R-:W-:Y:S02]  /*1e30*/  @!P2 IMAD.IADD R6, R6, 0x1, -R29 ;  /* 0x000000010606a824 */ /* 0x000fe400078e0a1d */
[----:B------:R-:W-:Y:S01]  /*1e40*/  STL [R1+0x1050], R3 ;  /* 0x0010500301007387 */ /* 0x000fe20000100800 */
[----:B------:R-:W-:-:S03]  /*1e50*/  ISETP.GT.U32.AND P2, PT, R29, R13, PT ;  /* 0x0000000d1d00720c */ /* 0x000fc60003f44070 */
[----:B------:R0:W-:Y:S04]  /*1e60*/  STL [R1+0x1058], R4 ;  /* 0x0010580401007387 */ /* 0x0001e80000100800 */
[----:B------:R-:W1:Y:S04]  /*1e70*/  S2R R25, SR_TID.X ;  /* 0x0000000000197919 */ /* 0x000e680000002100 */
[----:B0-----:R-:W0:Y:S01]  /*1e80*/  S2R R4, SR_TID.X ;  /* 0x0000000000047919 */ /* 0x001e220000002100 */
[--C-:B------:R-:W-:Y:S02]  /*1e90*/  @!P3 IMAD.IADD R14, R14, 0x1, -R29.reuse ;  /* 0x000000010e0eb824 */ /* 0x100fe400078e0a1d */
[----:B------:R-:W-:-:S02]  /*1ea0*/  @!P6 IMAD.IADD R12, R12, 0x1, -R29 ;  /* 0x000000010c0ce824 */ /* 0x000fc400078e0a1d */
[----:B------:R-:W-:Y:S01]  /*1eb0*/  @!P2 IMAD.IADD R13, R13, 0x1, -R29 ;  /* 0x000000010d0da824 */ /* 0x000fe200078e0a1d */
[----:B------:R-:W-:Y:S04]  /*1ec0*/  STL [R1+0x1060], R5 ;  /* 0x0010600501007387 */ /* 0x000fe80000100800 */
[----:B------:R-:W-:Y:S01]  /*1ed0*/  STL [R1+0x1064], R6 ;  /* 0x0010640601007387 */ /* 0x000fe20000100800 */
[----:B-1----:R-:W-:-:S03]  /*1ee0*/  LOP3.LUT R25, R25, 0x7, RZ, 0xc0, !PT ;  /* 0x0000000719197812 */ /* 0x002fc600078ec0ff */
[----:B------:R1:W-:Y:S01]  /*1ef0*/  STL [R1+0x104c], R7 ;  /* 0x00104c0701007387 */ /* 0x0003e20000100800 */
[----:B0-----:R-:W-:Y:S02]  /*1f00*/  IMAD.SHL.U32 R2, R4, 0x2, RZ ;  /* 0x0000000204027824 */ /* 0x001fe400078e00ff */
[----:B------:R-:W-:Y:S02]  /*1f10*/  IMAD R0, R25, 0x110, RZ ;  /* 0x0000011019007824 */ /* 0x000fe400078e02ff */
[----:B------:R-:W5:Y:S01]  /*1f20*/  LDL R25, [R1+0xeb8] ;  /* 0x000eb80001197983 */ /* 0x000f620000100800 */
[----:B------:R-:W-:Y:S02]  /*1f30*/  LOP3.LUT R3, R2, 0x10, RZ, 0xc0, !PT ;  /* 0x0000001002037812 */ /* 0x000fe400078ec0ff */
[----:B------:R-:W-:Y:S02]  /*1f40*/  LOP3.LUT R0, R0, 0x30, R2, 0x78, !PT ;  /* 0x0000003000007812 */ /* 0x000fe400078e7802 */
[----:B------:R-:W-:-:S02]  /*1f50*/  LOP3.LUT R4, R3, 0x20, R4, 0xf8, !PT ;  /* 0x0000002003047812 */ /* 0x000fc400078ef804 */
[C---:B--2---:R-:W-:Y:S02]  /*1f60*/  ISETP.GT.U32.AND P1, PT, R29.reuse, R11, PT ;  /* 0x0000000b1d00720c */ /* 0x044fe40003f24070 */
[----:B---3--:R-:W-:-:S11]  /*1f70*/  ISETP.GT.U32.AND P0, PT, R29, R10, PT ;  /* 0x0000000a1d00720c */ /* 0x008fd60003f04070 */
[----:B------:R-:W-:Y:S01]  /*1f80*/  @!P1 IMAD.IADD R11, R11, 0x1, -R29 ;  /* 0x000000010b0b9824 */ /* 0x000fe200078e0a1d */
[C---:B------:R-:W-:Y:S02]  /*1f90*/  ISETP.GT.U32.AND P1, PT, R29.reuse, R18, PT ;  /* 0x000000121d00720c */ /* 0x040fe40003f24070 */
[C---:B----4-:R-:W-:Y:S02]  /*1fa0*/  ISETP.GT.U32.AND P5, PT, R29.reuse, R9, PT ;  /* 0x000000091d00720c */ /* 0x050fe40003fa4070 */
[----:B------:R-:W-:-:S11]  /*1fb0*/  ISETP.GT.U32.AND P4, PT, R29, R8, PT ;  /* 0x000000081d00720c */ /* 0x000fd60003f84070 */
[--C-:B------:R-:W-:Y:S02]  /*1fc0*/  @!P5 IMAD.IADD R9, R9, 0x1, -R29.reuse ;  /* 0x000000010909d824 */ /* 0x100fe400078e0a1d */
[--C-:B------:R-:W-:Y:S02]  /*1fd0*/  @!P0 IMAD.IADD R10, R10, 0x1, -R29.reuse ;  /* 0x000000010a0a8824 */ /* 0x100fe400078e0a1d */
[--C-:B------:R-:W-:Y:S01]  /*1fe0*/  @!P1 IMAD.IADD R18, R18, 0x1, -R29.reuse ;  /* 0x0000000112129824 */ /* 0x100fe200078e0a1d */
[C---:B------:R-:W-:Y:S01]  /*1ff0*/  ISETP.GT.U32.AND P2, PT, R29.reuse, R9, PT ;  /* 0x000000091d00720c */ /* 0x040fe20003f44070 */
[----:B------:R-:W-:Y:S01]  /*2000*/  @!P4 IMAD.IADD R8, R8, 0x1, -R29 ;  /* 0x000000010808c824 */ /* 0x000fe200078e0a1d */
[----:B------:R-:W-:-:S04]  /*2010*/  ISETP.GT.U32.AND P3, PT, R29, R10, PT ;  /* 0x0000000a1d00720c */ /* 0x000fc80003f64070 */
[C---:B------:R-:W-:Y:S02]  /*2020*/  ISETP.GT.U32.AND P6, PT, R29.reuse, R8, PT ;  /* 0x000000081d00720c */ /* 0x040fe40003fc4070 */
[----:B------:R-:W-:-:S05]  /*2030*/  ISETP.GT.U32.AND P1, PT, R29, R14, PT ;  /* 0x0000000e1d00720c */ /* 0x000fca0003f24070 */
[--C-:B------:R-:W-:Y:S02]  /*2040*/  @!P2 IMAD.IADD R9, R9, 0x1, -R29.reuse ;  /* 0x000000010909a824 */ /* 0x100fe400078e0a1d */
[----:B------:R-:W-:-:S04]  /*2050*/  @!P3 IMAD.IADD R10, R10, 0x1, -R29 ;  /* 0x000000010a0ab824 */ /* 0x000fc800078e0a1d */
[--C-:B------:R-:W-:Y:S02]  /*2060*/  @!P6 IMAD.IADD R8, R8, 0x1, -R29.reuse ;  /* 0x000000010808e824 */ /* 0x100fe400078e0a1d */
[----:B------:R-:W-:-:S03]  /*2070*/  @!P1 IMAD.IADD R14, R14, 0x1, -R29 ;  /* 0x000000010e0e9824 */ /* 0x000fc600078e0a1d */
[----:B------:R-:W-:Y:S04]  /*2080*/  STL [R1+0x1068], R8 ;  /* 0x0010680801007387 */ /* 0x000fe80000100800 */
[----:B------:R-:W-:Y:S04]  /*2090*/  STL [R1+0x106c], R9 ;  /* 0x00106c0901007387 */ /* 0x000fe80000100800 */
[----:B------:R0:W-:Y:S04]  /*20a0*/  STL [R1+0x1070], R10 ;  /* 0x0010700a01007387 */ /* 0x0001e80000100800 */
[----:B------:R2:W-:Y:S04]  /*20b0*/  STL [R1+0x1048], R14 ;  /* 0x0010480e01007387 */ /* 0x0005e80000100800 */
[----:B------:R-:W3:Y:S04]  /*20c0*/  LDL R3, [R1+0xebc] ;  /* 0x000ebc0001037983 */ /* 0x000ee80000100800 */
[----:B------:R-:W4:Y:S01]  /*20d0*/  LDL R2, [R1+0xf5c] ;  /* 0x000f5c0001027983 */ /* 0x000f220000100800 */
[----:B------:R-:W-:-:S02]  /*20e0*/  ISETP.GT.U32.AND P5, PT, R29, R16, PT ;  /* 0x000000101d00720c */ /* 0x000fc40003fa4070 */
[C---:B------:R-:W-:Y:S01]  /*20f0*/  ISETP.GT.U32.AND P4, PT, R29.reuse, R15, PT ;  /* 0x0000000f1d00720c */ /* 0x040fe20003f84070 */
[----:B-1----:R-:W2:Y:S01]  /*2100*/  LDL R7, [R1+0xf58] ;  /* 0x000f580001077983 */ /* 0x002ea20000100800 */
[C---:B------:R-:W-:Y:S02]  /*2110*/  ISETP.GT.U32.AND P0, PT, R29.reuse, R17, PT ;  /* 0x000000111d00720c */ /* 0x040fe40003f04070 */
[C---:B------:R-:W-:Y:S01]  /*2120*/  ISETP.GT.U32.AND P6, PT, R29.reuse, R18, PT ;  /* 0x000000121d00720c */ /* 0x040fe20003fc4070 */
[----:B0-----:R-:W2:Y:S01]  /*2130*/  LDL R10, [R1+0xf60] ;  /* 0x000f6000010a7983 */ /* 0x001ea20000100800 */
[----:B------:R-:W-:-:S03]  /*2140*/  ISETP.GT.U32.AND P1, PT, R29, R21, PT ;  /* 0x000000151d00720c */ /* 0x000fc60003f24070 */
[----:B------:R-:W2:Y:S02]  /*2150*/  LDL R0, [R1+0xf50] ;  /* 0x000f500001007983 */ /* 0x000ea40000100800 */
[--C-:B------:R-:W-:Y:S01]  /*2160*/  @!P5 IMAD.IADD R16, R16, 0x1, -R29.reuse ;  /* 0x000000011010d824 */ /* 0x100fe200078e0a1d */
[----:B------:R-:W-:Y:S01]  /*2170*/  ISETP.GT.U32.AND P5, PT, R29, R12, PT ;  /* 0x0000000c1d00720c */ /* 0x000fe20003fa4070 */
[--C-:B------:R-:W-:Y:S01]  /*2180*/  @!P4 IMAD.IADD R15, R15, 0x1, -R29.reuse ;  /* 0x000000010f0fc824 */ /* 0x100fe200078e0a1d */
[----:B------:R-:W-:Y:S01]  /*2190*/  ISETP.GT.U32.AND P4, PT, R29, R11, PT ;  /* 0x0000000b1d00720c */ /* 0x000fe20003f84070 */
[--C-:B------:R-:W-:Y:S01]  /*21a0*/  @!P0 IMAD.IADD R17, R17, 0x1, -R29.reuse ;  /* 0x0000000111118824 */ /* 0x100fe200078e0a1d */
[----:B------:R-:W2:Y:S02]  /*21b0*/  LDL R6, [R1+0xf54] ;  /* 0x000f540001067983 */ /* 0x000ea40000100800 */
[C---:B------:R-:W-:Y:S02]  /*21c0*/  ISETP.GT.U32.AND P2, PT, R29.reuse, R15, PT ;  /* 0x0000000f1d00720c */ /* 0x040fe40003f44070 */
[----:B------:R-:W2:Y:S04]  /*21d0*/  LDL R5, [R1+0xf48] ;  /* 0x000f480001057983 */ /* 0x000ea80000100800 */
[----:B------:R-:W2:Y:S01]  /*21e0*/  LDL R4, [R1+0xf40] ;  /* 0x000f400001047983 */ /* 0x000ea20000100800 */
[--C-:B------:R-:W-:Y:S01]  /*21f0*/  @!P5 IMAD.IADD R12, R12, 0x1, -R29.reuse ;  /* 0x000000010c0cd824 */ /* 0x100fe200078e0a1d */
[----:B------:R-:W-:Y:S01]  /*2200*/  ISETP.GT.U32.AND P5, PT, R29, R19, PT ;  /* 0x000000131d00720c */ /* 0x000fe20003fa4070 */
[----:B------:R-:W-:Y:S01]  /*2210*/  @!P4 IMAD.IADD R11, R11, 0x1, -R29 ;  /* 0x000000010b0bc824 */ /* 0x000fe200078e0a1d */
[----:B------:R-:W-:-:S03]  /*2220*/  ISETP.GT.U32.AND P4, PT, R29, R17, PT ;  /* 0x000000111d00720c */ /* 0x000fc60003f84070 */
[--C-:B------:R-:W-:Y:S01]  /*2230*/  @!P2 IMAD.IADD R15, R15, 0x1, -R29.reuse ;  /* 0x000000010f0fa824 */ /* 0x100fe200078e0a1d */
[----:B------:R-:W-:Y:S01]  /*2240*/  ISETP.GT.U32.AND P2, PT, R29, R22, PT ;  /* 0x000000161d00720c */ /* 0x000fe20003f44070 */
[----:B------:R-:W-:-:S06]  /*2250*/  @!P6 IMAD.IADD R18, R18, 0x1, -R29 ;  /* 0x000000011212e824 */ /* 0x000fcc00078e0a1d */
[--C-:B------:R-:W-:Y:S01]  /*2260*/  @!P5 IMAD.IADD R19, R19, 0x1, -R29.reuse ;  /* 0x000000011313d824 */ /* 0x100fe200078e0a1d */
[----:B------:R-:W-:Y:S01]  /*2270*/  ISETP.GT.U32.AND P5, PT, R29, R26, PT ;  /* 0x0000001a1d00720c */ /* 0x000fe20003fa4070 */
[--C-:B------:R-:W-:Y:S01]  /*2280*/  @!P4 IMAD.IADD R17, R17, 0x1, -R29.reuse ;  /* 0x000000011111c824 */ /* 0x100fe200078e0a1d */
[C---:B------:R-:W-:Y:S02]  /*2290*/  ISETP.GT.U32.AND P4, PT, R29.reuse, R24, PT ;  /* 0x000000181d00720c */ /* 0x040fe40003f84070 */
[----:B------:R-:W-:Y:S01]  /*22a0*/  ISETP.GT.U32.AND P6, PT, R29, R19, PT ;  /* 0x000000131d00720c */ /* 0x000fe20003fc4070 */
[--C-:B------:R-:W-:Y:S02]  /*22b0*/  @!P2 IMAD.IADD R22, R22, 0x1, -R29.reuse ;  /* 0x000000011616a824 */ /* 0x100fe400078e0a1d */
[----:B------:R-:W-:Y:S01]  /*22c0*/  @!P1 IMAD.IADD R21, R21, 0x1, -R29 ;  /* 0x0000000115159824 */ /* 0x000fe200078e0a1d */
[----:B------:R-:W-:-:S05]  /*22d0*/  ISETP.GT.U32.AND P1, PT, R29, R27, PT ;  /* 0x0000001b1d00720c */ /* 0x000fca0003f24070 */
[--C-:B------:R-:W-:Y:S02]  /*22e0*/  @!P5 IMAD.IADD R26, R26, 0x1, -R29.reuse ;  /* 0x000000011a1ad824 */ /* 0x100fe400078e0a1d */
[--C-:B------:R-:W-:Y:S01]  /*22f0*/  @!P4 IMAD.IADD R24, R24, 0x1, -R29.reuse ;  /* 0x000000011818c824 */ /* 0x100fe200078e0a1d */
[----:B------:R-:W-:Y:S01]  /*2300*/  ISETP.GT.U32.AND P4, PT, R29, R22, PT ;  /* 0x000000161d00720c */ /* 0x000fe20003f84070 */
[----:B------:R-:W-:Y:S01]  /*2310*/  @!P6 IMAD.IADD R19, R19, 0x1, -R29 ;  /* 0x000000011313e824 */ /* 0x000fe200078e0a1d */
[----:B------:R-:W-:-:S03]  /*2320*/  ISETP.GT.U32.AND P6, PT, R29, R26, PT ;  /* 0x0000001a1d00720c */ /* 0x000fc60003fc4070 */
[--C-:B------:R-:W-:Y:S01]  /*2330*/  @!P1 IMAD.IADD R27, R27, 0x1, -R29.reuse ;  /* 0x000000011b1b9824 */ /* 0x100fe200078e0a1d */
[----:B-----5:R-:W-:Y:S02]  /*2340*/  ISETP.GE.AND P1, PT, R25, RZ, PT ;  /* 0x000000ff1900720c */ /* 0x020fe40003f26270 */
[----:B------:R-:W5:Y:S05]  /*2350*/  LDL R25, [R1+0xf4c] ;  /* 0x000f4c0001197983 */ /* 0x000f6a0000100800 */
[--C-:B------:R-:W-:Y:S02]  /*2360*/  @!P4 IMAD.IADD R22, R22, 0x1, -R29.reuse ;  /* 0x000000011616c824 */ /* 0x100fe400078e0a1d */
[----:B------:R-:W-:Y:S01]  /*2370*/  @!P6 IMAD.IADD R26, R26, 0x1, -R29 ;  /* 0x000000011a1ae824 */ /* 0x000fe200078e0a1d */
[----:B---3--:R-:W-:-:S02]  /*2380*/  ISETP.GE.AND P4, PT, R3, RZ, PT ;  /* 0x000000ff0300720c */ /* 0x008fc40003f86270 */
[----:B------:R-:W3:Y:S01]  /*2390*/  LDL R3, [R1+0xf44] ;  /* 0x000f440001037983 */ /* 0x000ee20000100800 */
[----:B----4-:R-:W-:-:S03]  /*23a0*/  ISETP.GE.AND P6, PT, R2, RZ, PT ;  /* 0x000000ff0200720c */ /* 0x010fc60003fc6270 */
[----:B------:R-:W4:Y:S04]  /*23b0*/  LDL R2, [R1+0xf3c] ;  /* 0x000f3c0001027983 */ /* 0x000f280000100800 */
[----:B------:R-:W3:Y:S04]  /*23c0*/  LDL.LU R9, [R1+0x14] ;  /* 0x0000140001097983 */ /* 0x000ee80000300800 */
[----:B------:R-:W4:Y:S01]  /*23d0*/  LDL.LU R8, [R1+0x10] ;  /* 0x0000100001087983 */ /* 0x000f220000300800 */
[C---:B------:R-:W-:Y:S02]  /*23e0*/  ISETP.GT.U32.AND P0, PT, R29.reuse, R13, PT ;  /* 0x0000000d1d00720c */ /* 0x040fe40003f04070 */
[----:B------:R-:W-:-:S11]  /*23f0*/  ISETP.GT.U32.AND P3, PT, R29, R16, PT ;  /* 0x000000101d00720c */ /* 0x000fd60003f64070 */
[--C-:B------:R-:W-:Y:S01]  /*2400*/  @!P0 IMAD.IADD R13, R13, 0x1, -R29.reuse ;  /* 0x000000010d0d8824 */ /* 0x100fe200078e0a1d */
[C---:B------:R-:W-:Y:S01]  /*2410*/  ISETP.GT.U32.AND P0, PT, R29.reuse, R20, PT ;  /* 0x000000141d00720c */ /* 0x040fe20003f04070 */
[----:B------:R-:W-:Y:S01]  /*2420*/  @!P3 IMAD.IADD R16, R16, 0x1, -R29 ;  /* 0x000000011010b824 */ /* 0x000fe200078e0a1d */
[C---:B------:R-:W-:Y:S02]  /*2430*/  ISETP.GT.U32.AND P3, PT, R29.reuse, R23, PT ;  /* 0x000000171d00720c */ /* 0x040fe40003f64070 */
[----:B------:R-:W-:-:S09]  /*2440*/  ISETP.GT.U32.AND P2, PT, R29, R28, PT ;  /* 0x0000001c1d00720c */ /* 0x000fd20003f44070 */
[--C-:B------:R-:W-:Y:S02]  /*2450*/  @!P0 IMAD.IADD R20, R20, 0x1, -R29.reuse ;  /* 0x0000000114148824 */ /* 0x100fe400078e0a1d */
[--C-:B------:R-:W-:Y:S01]  /*2460*/  @!P3 IMAD.IADD R23, R23, 0x1, -R29.reuse ;  /* 0x000000011717b824 */ /* 0x100fe200078e0a1d */
[C---:B------:R-:W-:Y:S02]  /*2470*/  ISETP.GT.U32.AND P3, PT, R29.reuse, R21, PT ;  /* 0x000000151d00720c */ /* 0x040fe40003f64070 */
[C---:B------:R-:W-:Y:S02]  /*2480*/  ISETP.GT.U32.AND P0, PT, R29.reuse, R20, PT ;  /* 0x000000141d00720c */ /* 0x040fe40003f04070 */
[C---:B------:R-:W-:Y:S01]  /*2490*/  ISETP.GT.U32.AND P5, PT, R29.reuse, R23, PT ;  /* 0x000000171d00720c */ /* 0x040fe20003fa4070 */
[----:B------:R-:W-:Y:S01]  /*24a0*/  @!P2 IMAD.IADD R28, R28, 0x1, -R29 ;  /* 0x000000011c1ca824 */ /* 0x000fe200078e0a1d */
[----:B------:R-:W-:-:S07]  /*24b0*/  ISETP.GT.U32.AND P2, PT, R29, R27, PT ;  /* 0x0000001b1d00720c */ /* 0x000fce0003f44070 */
[--C-:B------:R-:W-:Y:S02]  /*24c0*/  @!P3 IMAD.IADD R21, R21, 0x1, -R29.reuse ;  /* 0x000000011515b824 */ /* 0x100fe400078e0a1d */
[--C-:B------:R-:W-:Y:S01]  /*24d0*/  @!P0 IMAD.IADD R20, R20, 0x1, -R29.reuse ;  /* 0x0000000114148824 */ /* 0x100fe200078e0a1d */
[C---:B------:R-:W-:Y:S02]  /*24e0*/  ISETP.GT.U32.AND P0, PT, R29.reuse, R24, PT ;  /* 0x000000181d00720c */ /* 0x040fe40003f04070 */
[----:B------:R-:W-:Y:S01]  /*24f0*/  ISETP.GT.U32.AND P3, PT, R29, R28, PT ;  /* 0x0000001c1d00720c */ /* 0x000fe20003f64070 */
[--C-:B------:R-:W-:Y:S01]  /*2500*/  @!P5 IMAD.IADD R23, R23, 0x1, -R29.reuse ;  /* 0x000000011717d824 */ /* 0x100fe200078e0a1d */
[----:B------:R-:W-:Y:S02]  /*2510*/  ISETP.NE.AND P5, PT, RZ, c[0x0][0x178], PT ;  /* 0x00005e00ff007a0c */ /* 0x000fe40003fa5270 */
[----:B--2---:R-:W-:Y:S01]  /*2520*/  LOP3.LUT R14, RZ, c[0x0][0x178], RZ, 0x33, !PT ;  /* 0x00005e00ff0e7a12 */ /* 0x004fe200078e33ff */
[----:B------:R-:W-:-:S06]  /*2530*/  @!P2 IMAD.IADD R27, R27, 0x1, -R29 ;  /* 0x000000011b1ba824 */ /* 0x000fcc00078e0a1d */
[--C-:B------:R-:W-:Y:S01]  /*2540*/  @!P0 IMAD.IADD R24, R24, 0x1, -R29.reuse ;  /* 0x0000000118188824 */ /* 0x100fe200078e0a1d */
[----:B------:R-:W-:Y:S01]  /*2550*/  ISETP.GE.AND P0, PT, R7, RZ, PT ;  /* 0x000000ff0700720c */ /* 0x000fe20003f06270 */
[----:B------:R-:W-:Y:S01]  /*2560*/  @!P3 IMAD.IADD R28, R28, 0x1, -R29 ;  /* 0x000000011c1cb824 */ /* 0x000fe200078e0a1d */
[----:B------:R-:W2:Y:S04]  /*2570*/  LDL R7, [R1+0xf38] ;  /* 0x000f380001077983 */ /* 0x000ea80000100800 */
[----:B------:R-:W2:Y:S01]  /*2580*/  LDL R29, [R1+0xf34] ;  /* 0x000f3400011d7983 */ /* 0x000ea20000100800 */
[----:B---3--:R-:W-:Y:S01]  /*2590*/  @!P1 IMAD.MOV R9, RZ, RZ, -R9 ;  /* 0x000000ffff099224 */ /* 0x008fe200078e0a09 */
[----:B------:R-:W-:Y:S02]  /*25a0*/  ISETP.GE.AND P1, PT, R10, RZ, PT ;  /* 0x000000ff0a00720c */ /* 0x000fe40003f26270 */
[----:B------:R-:W3:Y:S01]  /*25b0*/  LDL.LU R10, [R1+0x1070] ;  /* 0x00107000010a7983 */ /* 0x000ee20000300800 */
[----:B----4-:R-:W-:Y:S01]  /*25c0*/  @!P4 IMAD.MOV R8, RZ, RZ, -R8 ;  /* 0x000000ffff08c224 */ /* 0x010fe200078e0a08 */
[----:B------:R-:W-:-:S02]  /*25d0*/  SEL R9, R14, R9, !P5 ;  /* 0x000000090e097207 */ /* 0x000fc40006800000 */
[----:B------:R-:W-:Y:S02]  /*25e0*/  ISETP.GE.AND P4, PT, R0, RZ, PT ;  /* 0x000000ff0000720c */ /* 0x000fe40003f86270 */
[----:B------:R-:W-:Y:S01]  /*25f0*/  SEL R14, R14, R8, !P5 ;  /* 0x000000080e0e7207 */ /* 0x000fe20006800000 */
[----:B------:R0:W-:Y:S04]  /*2600*/  STL [R1+0x19c], R9 ;  /* 0x00019c0901007387 */ /* 0x0001e80000100800 */
[----:B0-----:R-:W4:Y:S04]  /*2610*/  LDL.LU R9, [R1+0x106c] ;  /* 0x00106c0001097983 */ /* 0x001f280000300800 */
[----:B------:R-:W2:Y:S04]  /*2620*/  LDL.LU R8, [R1+0x1068] ;  /* 0x0010680001087983 */ /* 0x000ea80000300800 */
[----:B------:R-:W2:Y:S01]  /*2630*/  LDL.LU R0, [R1+0xc] ;  /* 0x00000c0001007983 */ /* 0x000ea20000300800 */
[----:B------:R-:W-:-:S03]  /*2640*/  ISETP.GE.AND P3, PT, R6, RZ, PT ;  /* 0x000000ff0600720c */ /* 0x000fc60003f66270 */
[----:B------:R0:W-:Y:S01]  /*2650*/  STL [R1+0x198], R14 ;  /* 0x0001980e01007387 */ /* 0x0001e20000100800 */
[----:B------:R-:W-:-:S03]  /*2660*/  ISETP.GE.AND P2, PT, R5, RZ, PT ;  /* 0x000000ff0500720c */ /* 0x000fc60003f46270 */
[----:B0-----:R-:W3:Y:S04]  /*2670*/  LDL R14, [R1+0xf2c] ;  /* 0x000f2c00010e7983 */ /* 0x001ee80000100800 */
[----:B------:R-:W3:Y:S04]  /*2680*/  LDL.LU R6, [R1+0x1064] ;  /* 0x0010640001067983 */ /* 0x000ee80000300800 */
[----:B------:R-:W3:Y:S01]  /*2690*/  LDL.LU R5, [R1+0x8] ;  /* 0x0000080001057983 */ /* 0x000ee20000300800 */
[----:B--2---:R-:W-:Y:S01]  /*26a0*/  @!P0 IMAD.MOV R0, RZ, RZ, -R0 ;  /* 0x000000ffff008224 */ /* 0x004fe200078e0a00 */
[----:B-----5:R-:W-:-:S02]  /*26b0*/  ISETP.GE.AND P0, PT, R25, RZ, PT ;  /* 0x000000ff1900720c */ /* 0x020fc40003f06270 */
[----:B------:R-:W2:Y:S04]  /*26c0*/  LDL R25, [R1+0xf28] ;  /* 0x000f280001197983 */ /* 0x000ea80000100800 */
[----:B------:R0:W-:Y:S04]  /*26d0*/  STL [R1+0x18], R0 ;  /* 0x0000180001007387 */ /* 0x0001e80000100800 */
[----:B0-----:R-:W5:Y:S01]  /*26e0*/  LDL.LU R0, [R1+0x4] ;  /* 0x0000040001007983 */ /* 0x001f620000300800 */
[----:B---3--:R-:W-:Y:S01]  /*26f0*/  @!P6 IMAD.MOV R5, RZ, RZ, -R5 ;  /* 0x000000ffff05e224 */ /* 0x008fe200078e0a05 */
[----:B------:R-:W-:-:S04]  /*2700*/  ISETP.GE.AND P5, PT, R4, RZ, PT ;  /* 0x000000ff0400720c */ /* 0x000fc80003fa6270 */
[----:B------:R0:W-:Y:S04]  /*2710*/  STL [R1+0x14], R5 ;  /* 0x0000140501007387 */ /* 0x0001e80000100800 */
[----:B0-----:R-:W3:Y:S04]  /*2720*/  LDL.LU R5, [R1+0x1060] ;  /* 0x0010600001057983 */ /* 0x001ee80000300800 */
[----:B------:R-:W2:Y:S01]  /*2730*/  LDL.LU R4, [R1] ;  /* 0x0000000001047983 */ /* 0x000ea20000300800 */
[----:B-----5:R-:W-:-:S05]  /*2740*/  @!P1 IMAD.MOV R0, RZ, RZ, -R0 ;  /* 0x000000ffff009224 */ /* 0x020fca00078e0a00 */
[----:B------:R0:W-:Y:S04]  /*2750*/  STL [R1+0x10], R0 ;  /* 0x0000100001007387 */ /* 0x0001e80000100800 */
[----:B0-----:R-:W5:Y:S01]  /*2760*/  LDL.LU R0, [R1+0x105c] ;  /* 0x00105c0001007983 */ /* 0x001f620000300800 */
[----:B------:R-:W-:Y:S01]  /*2770*/  ISETP.GE.AND P1, PT, R3, RZ, PT ;  /* 0x000000ff0300720c */ /* 0x000fe20003f26270 */
[----:B--2---:R-:W-:Y:S01]  /*2780*/  @!P4 IMAD.MOV R4, RZ, RZ, -R4 ;  /* 0x000000ffff04c224 */ /* 0x004fe200078e0a04 */
[----:B------:R-:W-:Y:S01]  /*2790*/  ISETP.GE.AND P4, PT, R2, RZ, PT ;  /* 0x000000ff0200720c */ /* 0x000fe20003f86270 */
[----:B-----5:R-:W-:Y:S02]  /*27a0*/  IMAD.MOV.U32 R3, RZ, RZ, R0 ;  /* 0x000000ffff037224 */ /* 0x020fe400078e0000 */
[----:B------:R-:W2:Y:S02]  /*27b0*/  LDL R0, [R1+0xf24] ;  /* 0x000f240001007983 */ /* 0x000ea40000100800 */
[----:B------:R-:W-:-:S02]  /*27c0*/  @!P3 IMAD.MOV R3, RZ, RZ, -R3 ;  /* 0x000000ffff03b224 */ /* 0x000fc400078e0a03 */
[----:B------:R0:W-:Y:S04]  /*27d0*/  STL [R1+0xc], R4 ;  /* 0x00000c0401007387 */ /* 0x0001e80000100800 */
[----:B0-----:R-:W5:Y:S04]  /*27e0*/  LDL.LU R4, [R1+0x1058] ;  /* 0x0010580001047983 */ /* 0x001f680000300800 */
[----:B------:R-:W2:Y:S04]  /*27f0*/  LDL.LU R2, [R1+0x1054] ;  /* 0x0010540001027983 */ /* 0x000ea80000300800 */
[----:B------:R0:W-:Y:S04]  /*2800*/  STL [R1+0x8], R3 ;  /* 0x0000080301007387 */ /* 0x0001e80000100800 */
[----:B0-----:R-:W2:Y:S01]  /*2810*/  LDL.LU R3, [R1+0x1050] ;  /* 0x0010500001037983 */ /* 0x001ea20000300800 */
[----:B------:R-:W-:Y:S01]  /*2820*/  ISETP.GE.AND P3, PT, R7, RZ, PT ;  /* 0x000000ff0700720c */ /* 0x000fe20003f66270 */
[----:B--2---:R-:W-:-:S02]  /*2830*/  IMAD.MOV.U32 R7, RZ, RZ, R3 ;  /* 0x000000ffff077224 */ /* 0x004fc400078e0003 */
[----:B------:R-:W2:Y:S01]  /*2840*/  LDL R3, [R1+0xf30] ;  /* 0x000f300001037983 */ /* 0x000ea20000100800 */
[----:B------:R-:W-:Y:S01]  /*2850*/  @!P2 IMAD.MOV R2, RZ, RZ, -R2 ;  /* 0x000000ffff02a224 */ /* 0x000fe200078e0a02 */
[----:B------:R-:W-:Y:S01]  /*2860*/  ISETP.GE.AND P2, PT, R29, RZ, PT ;  /* 0x000000ff1d00720c */ /* 0x000fe20003f46270 */
[----:B-----5:R-:W-:Y:S02]  /*2870*/  IMAD.MOV.U32 R29, RZ, RZ, R4 ;  /* 0x000000ffff1d7224 */ /* 0x020fe400078e0004 */
[----:B------:R-:W-:Y:S01]  /*2880*/  @!P0 IMAD.MOV R7, RZ, RZ, -R7 ;  /* 0x000000ffff078224 */ /* 0x000fe200078e0a07 */
[----:B------:R0:W-:Y:S01]  /*2890*/  STL [R1+0x4], R2 ;  /* 0x0000040201007387 */ /* 0x0001e20000100800 */
[----:B------:R-:W-:Y:S02]  /*28a0*/  @!P5 IMAD.MOV R29, RZ, RZ, -R29 ;  /* 0x000000ffff1dd224 */ /* 0x000fe400078e0a1d */
[----:B---3--:R-:W-:Y:S02]  /*28b0*/  @!P1 IMAD.MOV R5, RZ, RZ, -R5 ;  /* 0x000000ffff059224 */ /* 0x008fe400078e0a05 */
[----:B------:R-:W-:Y:S01]  /*28c0*/  @!P4 IMAD.MOV R6, RZ, RZ, -R6 ;  /* 0x000000ffff06c224 */ /* 0x000fe200078e0a06 */
[----:B0-----:R-:W3:Y:S04]  /*28d0*/  LDL R2, [R1+0xf1c] ;  /* 0x000f1c0001027983 */ /* 0x001ee80000100800 */
[----:B------:R0:W-:Y:S01]  /*28e0*/  STL [R1], R7 ;  /* 0x0000000701007387 */ /* 0x0001e20000100800 */
[----:B------:R-:W-:-:S02]  /*28f0*/  ISETP.GE.AND P5, PT, R14, RZ, PT ;  /* 0x000000ff0e00720c */ /* 0x000fc40003fa6270 */
[----:B------:R-:W-:Y:S01]  /*2900*/  ISETP.GE.AND P1, PT, R25, RZ, PT ;  /* 0x000000ff1900720c */ /* 0x000fe20003f26270 */
[----:B0-----:R-:W5:Y:S01]  /*2910*/  LDL.LU R7, [R1+0x104c] ;  /* 0x00104c0001077983 */ /* 0x001f620000300800 */
[----:B--2---:R-:W-:-:S03]  /*2920*/  ISETP.GE.AND P0, PT, R3, RZ, PT ;  /* 0x000000ff0300720c */ /* 0x004fc60003f06270 */
[----:B------:R-:W2:Y:S04]  /*2930*/  LDL R3, [R1+0xf14] ;  /* 0x000f140001037983 */ /* 0x000ea80000100800 */
[----:B------:R0:W-:Y:S04]  /*2940*/  STL [R1+0x1034], R29 ;  /* 0x0010341d01007387 */ /* 0x0001e80000100800 */
[----:B0-----:R-:W2:Y:S04]  /*2950*/  LDL R29, [R1+0xf10] ;  /* 0x000f1000011d7983 */ /* 0x001ea80000100800 */
[----:B------:R0:W-:Y:S04]  /*2960*/  STL [R1+0x1038], R5 ;  /* 0x0010380501007387 */ /* 0x0001e80000100800 */
[----:B------:R-:W2:Y:S04]  /*2970*/  LDL R14, [R1+0xf0c] ;  /* 0x000f0c00010e7983 */ /* 0x000ea80000100800 */
[----:B------:R-:W2:Y:S04]  /*2980*/  LDL R25, [R1+0xf08] ;  /* 0x000f080001197983 */ /* 0x000ea80000100800 */
[----:B0-----:R-:W2:Y:S04]  /*2990*/  LDL R5, [R1+0xf18] ;  /* 0x000f180001057983 */ /* 0x001ea80000100800 */
[----:B------:R0:W-:Y:S01]  /*29a0*/  STL [R1+0x103c], R6 ;  /* 0x00103c0601007387 */ /* 0x0001e20000100800 */
[----:B------:R-:W-:Y:S01]  /*29b0*/  ISETP.GE.AND P4, PT, R0, RZ, PT ;  /* 0x000000ff0000720c */ /* 0x000fe20003f86270 */
[----:B-----5:R-:W-:-:S02]  /*29c0*/  @!P3 IMAD.MOV R7, RZ, RZ, -R7 ;  /* 0x000000ffff07b224 */ /* 0x020fc400078e0a07 */
[----:B------:R-:W5:Y:S01]  /*29d0*/  LDL R4, [R1+0xf00] ;  /* 0x000f000001047983 */ /* 0x000f620000100800 */
[----:B------:R-:W-:-:S03]  /*29e0*/  @!P2 IMAD.MOV R8, RZ, RZ, -R8 ;  /* 0x000000ffff08a224 */ /* 0x000fc600078e0a08 */
[----:B0-----:R-:W5:Y:S01]  /*29f0*/  LDL R6, [R1+0xf20] ;  /* 0x000f200001067983 */ /* 0x001f620000100800 */
[----:B----4-:R-:W-:Y:S01]  /*2a00*/  @!P0 IMAD.MOV R9, RZ, RZ, -R9 ;  /* 0x000000ffff098224 */ /* 0x010fe200078e0a09 */
[----:B---3--:R-:W-:Y:S01]  /*2a10*/  ISETP.GE.AND P2, PT, R2, RZ, PT ;  /* 0x000000ff0200720c */ /* 0x008fe20003f46270 */
[----:B------:R-:W-:Y:S01]  /*2a20*/  @!P5 IMAD.MOV R10, RZ, RZ, -R10 ;  /* 0x000000ffff0ad224 */ /* 0x000fe200078e0a0a */
[----:B------:R-:W3:Y:S01]  /*2a30*/  LDL R0, [R1+0xf04] ;  /* 0x000f040001007983 */ /* 0x000ee20000100800 */
[----:B------:R-:W-:Y:S02]  /*2a40*/  @!P1 IMAD.MOV R11, RZ, RZ, -R11 ;  /* 0x000000ffff0b9224 */ /* 0x000fe400078e0a0b */
[----:B------:R-:W-:Y:S01]  /*2a50*/  @!P4 IMAD.MOV R12, RZ, RZ, -R12 ;  /* 0x000000ffff0cc224 */ /* 0x000fe200078e0a0c */
[----:B------:R0:W-:Y:S04]  /*2a60*/  STL [R1+0x1040], R7 ;  /* 0x0010400701007387 */ /* 0x0001e80000100800 */
[----:B------:R-:W4:Y:S04]  /*2a70*/  LDL R2, [R1+0xefc] ;  /* 0x000efc0001027983 */ /* 0x000f280000100800 */
[----:B0-----:R-:W3:Y:S01]  /*2a80*/  LDL R7, [R1+0xef8] ;  /* 0x000ef80001077983 */ /* 0x001ee20000100800 */
[----:B--2---:R-:W-:-:S03]  /*2a90*/  ISETP.GE.AND P5, PT, R3, RZ, PT ;  /* 0x000000ff0300720c */ /* 0x004fc60003fa6270 */
[----:B------:R-:W2:Y:S01]  /*2aa0*/  LDL R3, [R1+0xef4] ;  /* 0x000ef40001037983 */ /* 0x000ea20000100800 */
[----:B------:R-:W-:-:S03]  /*2ab0*/  ISETP.GE.AND P1, PT, R29, RZ, PT ;  /* 0x000000ff1d00720c */ /* 0x000fc60003f26270 */
[----:B------:R-:W2:Y:S01]  /*2ac0*/  LDL R29, [R1+0xee8] ;  /* 0x000ee800011d7983 */ /* 0x000ea20000100800 */
[----:B------:R-:W-:Y:S02]  /*2ad0*/  ISETP.GE.AND P4, PT, R14, RZ, PT ;  /* 0x000000ff0e00720c */ /* 0x000fe40003f86270 */
[----:B------:R-:W-:Y:S02]  /*2ae0*/  ISETP.GE.AND P0, PT, R5, RZ, PT ;  /* 0x000000ff0500720c */ /* 0x000fe40003f06270 */
[----:B------:R-:W3:Y:S01]  /*2af0*/  LDL R5, [R1+0xef0] ;  /* 0x000ef00001057983 */ /* 0x000ee20000100800 */
[----:B-----5:R-:W-:-:S03]  /*2b00*/  ISETP.GE.AND P3, PT, R6, RZ, PT ;  /* 0x000000ff0600720c */ /* 0x020fc60003f66270 */
[----:B------:R-:W5:Y:S04]  /*2b10*/  LDL R6, [R1+0xeec] ;  /* 0x000eec0001067983 */ /* 0x000f680000100800 */
[----:B------:R-:W4:Y:S03]  /*2b20*/  LDL.LU R14, [R1+0x1048] ;  /* 0x00104800010e7983 */ /* 0x000f260000300800 */
[----:B------:R-:W-:Y:S01]  /*2b30*/  @!P0 IMAD.MOV R15, RZ, RZ, -R15 ;  /* 0x000000ffff0f8224 */ /* 0x000fe200078e0a0f */
[----:B------:R-:W-:Y:S02]  /*2b40*/  ISETP.GE.AND P0, PT, R4, RZ, PT ;  /* 0x000000ff0400720c */ /* 0x000fe40003f06270 */
[----:B------:R-:W-:Y:S01]  /*2b50*/  @!P3 IMAD.MOV R13, RZ, RZ, -R13 ;  /* 0x000000ffff0db224 */ /* 0x000fe200078e0a0d */
[----:B------:R-:W-:Y:S01]  /*2b60*/  ISETP.GE.AND P3, PT, R25, RZ, PT ;  /* 0x000000ff1900720c */ /* 0x000fe20003f66270 */
[----:B------:R-:W-:Y:S01]  /*2b70*/  @!P4 IMAD.MOV R18, RZ, RZ, -R18 ;  /* 0x000000ffff12c224 */ /* 0x000fe200078e0a12 */
[----:B------:R-:W5:Y:S01]  /*2b80*/  LDL.LU R25, [R1+0x1044] ;  /* 0x0010440001197983 */ /* 0x000f620000300800 */
[----:B------:R-:W-:-:S07]  /*2b90*/  IMAD.MOV.U32 R4, RZ, RZ, R17 ;  /* 0x000000ffff047224 */ /* 0x000fce00078e0011 */
[----:B------:R-:W-:-:S03]  /*2ba0*/  @!P0 IMAD.MOV R21, RZ, RZ, -R21 ;  /* 0x000000ffff158224 */ /* 0x000fc600078e0a15 */
[----:B------:R-:W-:Y:S01]  /*2bb0*/  @!P3 IMAD.MOV R19, RZ, RZ, -R19 ;  /* 0x000000ffff13b224 */ /* 0x000fe200078e0a13 */
[----:B--2---:R-:W-:Y:S02]  /*2bc0*/  ISETP.GE.AND P0, PT, R29, RZ, PT ;  /* 0x000000ff1d00720c */ /* 0x004fe40003f06270 */
[----:B---3--:R-:W-:Y:S01]  /*2bd0*/  ISETP.GE.AND P3, PT, R5, RZ, PT ;  /* 0x000000ff0500720c */ /* 0x008fe20003f66270 */
[----:B----4-:R-:W-:Y:S01]  /*2be0*/  @!P2 IMAD.MOV R14, RZ, RZ, -R14 ;  /* 0x000000ffff0ea224 */ /* 0x010fe200078e0a0e */
[----:B------:R-:W-:Y:S01]  /*2bf0*/  ISETP.GE.AND P2, PT, R0, RZ, PT ;  /* 0x000000ff0000720c */ /* 0x000fe20003f46270 */
[----:B------:R-:W-:Y:S01]  /*2c00*/  IMAD.MOV.U32 R0, RZ, RZ, R16 ;  /* 0x000000ffff007224 */ /* 0x000fe200078e0010 */
[----:B-----5:R-:W-:-:S03]  /*2c10*/  ISETP.GE.AND P4, PT, R6, RZ, PT ;  /* 0x000000ff0600720c */ /* 0x020fc60003f86270 */
[----:B------:R-:W-:Y:S01]  /*2c20*/  @!P5 IMAD.MOV R0, RZ, RZ, -R0 ;  /* 0x000000ffff00d224 */ /* 0x000fe200078e0a00 */
[----:B------:R-:W-:Y:S02]  /*2c30*/  ISETP.GE.AND P5, PT, R7, RZ, PT ;  /* 0x000000ff0700720c */ /* 0x000fe40003fa6270 */
[----:B------:R-:W2:Y:S04]  /*2c40*/  LDL.LU R7, [R1+0x18] ;  /* 0x0000180001077983 */ /* 0x000ea80000300800 */
[----:B------:R-:W3:Y:S04]  /*2c50*/  LDL.LU R6, [R1+0x14] ;  /* 0x0000140001067983 */ /* 0x000ee80000300800 */
[----:B------:R-:W4:Y:S04]  /*2c60*/  LDL.LU R5, [R1+0x10] ;  /* 0x0000100001057983 */ /* 0x000f280000300800 */
[----:B------:R-:W5:Y:S04]  /*2c70*/  LDL.LU R29, [R1+0xc] ;  /* 0x00000c00011d7983 */ /* 0x000f680000300800 */
[----:B------:R-:W2:Y:S01]  /*2c80*/  LDL R17, [R1+0xeb4] ;  /* 0x000eb40001117983 */ /* 0x000ea20000100800 */
[----:B------:R-:W-:Y:S01]  /*2c90*/  @!P1 IMAD.MOV R4, RZ, RZ, -R4 ;  /* 0x000000ffff049224 */ /* 0x000fe200078e0a04 */
[----:B------:R-:W-:-:S02]  /*2ca0*/  ISETP.GE.AND P1, PT, R2, RZ, PT ;  /* 0x000000ff0200720c */ /* 0x000fc40003f26270 */
[----:B------:R-:W0:Y:S01]  /*2cb0*/  S2R R2, SR_TID.X ;  /* 0x0000000000027919 */ /* 0x000e220000002100 */
[----:B------:R-:W-:Y:S01]  /*2cc0*/  @!P2 IMAD.MOV R20, RZ, RZ, -R20 ;  /* 0x000000ffff14a224 */ /* 0x000fe200078e0a14 */
[----:B------:R-:W-:Y:S01]  /*2cd0*/  ISETP.GE.AND P2, PT, R3, RZ, PT ;  /* 0x000000ff0300720c */ /* 0x000fe20003f46270 */
[----:B------:R-:W-:Y:S01]  /*2ce0*/  @!P5 IMAD.MOV R22, RZ, RZ, -R22 ;  /* 0x000000ffff16d224 */ /* 0x000fe200078e0a16 */
[----:B0-----:R-:W-:-:S04]  /*2cf0*/  LOP3.LUT R2, R2, 0x3f, RZ, 0xc0, !PT ;  /* 0x0000003f02027812 */ /* 0x001fc800078ec0ff */
[----:B------:R-:W-:-:S05]  /*2d00*/  LOP3.LUT R2, R2, 0x40, RZ, 0xfc, !PT ;  /* 0x0000004002027812 */ /* 0x000fca00078efcff */
[----:B------:R-:W-:Y:S02]  /*2d10*/  IMAD R3, R2, c[0x0][0x18c], RZ ;  /* 0x0000630002037a24 */ /* 0x000fe400078e02ff */
[----:B------:R-:W0:Y:S01]  /*2d20*/  S2R R2, SR_TID.X ;  /* 0x0000000000027919 */ /* 0x000e220000002100 */
[----:B------:R-:W-:Y:S02]  /*2d30*/  @!P1 IMAD.MOV R23, RZ, RZ, -R23 ;  /* 0x000000ffff179224 */ /* 0x000fe400078e0a17 */
[----:B------:R-:W-:-:S05]  /*2d40*/  LEA R16, P5, R3, c[0x0][0x168], 0x1 ;  /* 0x00005a0003107a11 */ /* 0x000fca00078a08ff */
[----:B------:R1:W-:Y:S01]  /*2d50*/  STL [R1+0x1020], R16 ;  /* 0x0010201001007387 */ /* 0x0003e20000100800 */
[----:B0-----:R-:W-:-:S05]  /*2d60*/  LOP3.LUT R2, R2, 0x3f, RZ, 0xc0, !PT ;  /* 0x0000003f02027812 */ /* 0x001fca00078ec0ff */
[----:B------:R-:W-:Y:S01]  /*2d70*/  IMAD R2, R2, c[0x0][0x18c], RZ ;  /* 0x0000630002027a24 */ /* 0x000fe200078e02ff */
[----:B-1----:R-:W-:-:S04]  /*2d80*/  LOP3.LUT R16, RZ, c[0x0][0x17c], RZ, 0x33, !PT ;  /* 0x00005f00ff107a12 */ /* 0x002fc800078e33ff */
[----:B------:R-:W-:Y:S02]  /*2d90*/  LEA R2, P6, R2, c[0x0][0x168], 0x1 ;  /* 0x00005a0002027a11 */ /* 0x000fe400078c08ff */
[----:B--2---:R-:W-:Y:S02]  /*2da0*/  ISETP.GE.AND P1, PT, R17, RZ, PT ;  /* 0x000000ff1100720c */ /* 0x004fe40003f26270 */
[----:B------:R-:W-:Y:S02]  /*2db0*/  LEA.HI.X.SX32 R17, R3, c[0x0][0x16c], 0x1, P5 ;  /* 0x00005b0003117a11 */ /* 0x000fe400028f0eff */
[----:B------:R-:W0:Y:S01]  /*2dc0*/  S2R R3, SR_TID.X ;  /* 0x0000000000037919 */ /* 0x000e220000002100 */
[----:B------:R-:W-:-:S03]  /*2dd0*/  ISETP.NE.AND P5, PT, RZ, c[0x0][0x17c], PT ;  /* 0x00005f00ff007a0c */ /* 0x000fc60003fa5270 */
[----:B------:R1:W-:Y:S01]  /*2de0*/  STL [R1+0x101c], R17 ;  /* 0x00101c1101007387 */ /* 0x0003e20000100800 */
[C---:B------:R-:W-:Y:S02]  /*2df0*/  SEL R7, R16.reuse, R7, !P5 ;  /* 0x0000000710077207 */ /* 0x040fe40006800000 */
[----:B---3--:R-:W-:Y:S02]  /*2e00*/  SEL R6, R16, R6, !P5 ;  /* 0x0000000610067207 */ /* 0x008fe40006800000 */
[----:B0-----:R-:W-:Y:S01]  /*2e10*/  LOP3.LUT R3, R3, 0x3f, RZ, 0xc0, !PT ;  /* 0x0000003f03037812 */ /* 0x001fe200078ec0ff */
[----:B-1----:R-:W2:Y:S04]  /*2e20*/  LDL.LU R17, [R1+0x8] ;  /* 0x0000080001117983 */ /* 0x002ea80000300800 */
[----:B------:R-:W-:Y:S01]  /*2e30*/  IMAD R3, R3, c[0x0][0x18c], RZ ;  /* 0x0000630003037a24 */ /* 0x000fe200078e02ff */
[----:B------:R0:W-:Y:S04]  /*2e40*/  STL [R1+0x1004], R2 ;  /* 0x0010040201007387 */ /* 0x0001e80000100800 */
[----:B------:R-:W-:-:S02]  /*2e50*/  LEA.HI.X.SX32 R3, R3, c[0x0][0x16c], 0x1, P6 ;  /* 0x00005b0003037a11 */ /* 0x000fc400030f0eff */
[C---:B----4-:R-:W-:Y:S01]  /*2e60*/  SEL R5, R16.reuse, R5, !P5 ;  /* 0x0000000510057207 */ /* 0x050fe20006800000 */
[----:B0-----:R-:W3:Y:S04]  /*2e70*/  LDL.LU R2, [R1] ;  /* 0x0000000001027983 */ /* 0x001ee80000300800 */
[----:B------:R0:W-:Y:S01]  /*2e80*/  STL [R1+0x1000], R3 ;  /* 0x0010000301007387 */ /* 0x0001e20000100800 */
[----:B-----5:R-:W-:-:S03]  /*2e90*/  SEL R16, R16, R29, !P5 ;  /* 0x0000001d10107207 */ /* 0x020fc60006800000 */
[----:B0-----:R-:W4:Y:S04]  /*2ea0*/  LDL.LU R3, [R1+0x4] ;  /* 0x0000040001037983 */ /* 0x001f280000300800 */
[----:B------:R0:W-:Y:S04]  /*2eb0*/  STL [R1+0x18], R7 ;  /* 0x0000180701007387 */ /* 0x0001e80000100800 */
[----:B0-----:R-:W5:Y:S04]  /*2ec0*/  LDL.LU R7, [R1+0x1040] ;  /* 0x0010400001077983 */ /* 0x001f680000300800 */
[----:B------:R0:W-:Y:S04]  /*2ed0*/  STL [R1+0x14], R6 ;  /* 0x0000140601007387 */ /* 0x0001e80000100800 */
[----:B0-----:R-:W2:Y:S04]  /*2ee0*/  LDL.LU R6, [R1+0x103c] ;  /* 0x00103c0001067983 */ /* 0x001ea80000300800 */
[----:B------:R0:W-:Y:S04]  /*2ef0*/  STL [R1+0x10], R5 ;  /* 0x0000100501007387 */ /* 0x0001e80000100800 */
[----:B0-----:R-:W2:Y:S04]  /*2f00*/  LDL.LU R5, [R1+0x1038] ;  /* 0x0010380001057983 */ /* 0x001ea80000300800 */
[----:B------:R-:W2:Y:S04]  /*2f10*/  LDL.LU R29, [R1+0x1034] ;  /* 0x00103400011d7983 */ /* 0x000ea80000300800 */
[----:B------:R0:W-:Y:S04]  /*2f20*/  STL [R1+0x1024], R16 ;  /* 0x0010241001007387 */ /* 0x0001e80000100800 */
[----:B0-----:R-:W2:Y:S04]  /*2f30*/  LDL.LU R16, [R1+0x10] ;  /* 0x0000100001107983 */ /* 0x001ea80000300800 */
[----:B--2---:R0:W-:Y:S04]  /*2f40*/  STL [R1+0x1028], R16 ;  /* 0x0010281001007387 */ /* 0x0041e80000100800 */
[----:B0-----:R-:W2:Y:S04]  /*2f50*/  LDL.LU R16, [R1+0x14] ;  /* 0x0000140001107983 */ /* 0x001ea80000300800 */
[----:B--2---:R0:W-:Y:S04]  /*2f60*/  STL [R1+0x102c], R16 ;  /* 0x00102c1001007387 */ /* 0x0041e80000100800 */
[----:B0-----:R-:W2:Y:S01]  /*2f70*/  LDL.LU R16, [R1+0x18] ;  /* 0x0000180001107983 */ /* 0x001ea20000300800 */
[----:B------:R-:W-:-:S02]  /*2f80*/  @!P4 IMAD.MOV R24, RZ, RZ, -R24 ;  /* 0x000000ffff18c224 */ /* 0x000fc400078e0a18 */
[----:B------:R-:W-:Y:S02]  /*2f90*/  @!P3 IMAD.MOV R26, RZ, RZ, -R26 ;  /* 0x000000ffff1ab224 */ /* 0x000fe400078e0a1a */
[----:B------:R-:W-:Y:S02]  /*2fa0*/  @!P2 IMAD.MOV R27, RZ, RZ, -R27 ;  /* 0x000000ffff1ba224 */ /* 0x000fe400078e0a1b */
[----:B------:R-:W-:Y:S02]  /*2fb0*/  @!P0 IMAD.MOV R28, RZ, RZ, -R28 ;  /* 0x000000ffff1c8224 */ /* 0x000fe400078e0a1c */
[----:B------:R-:W-:Y:S01]  /*2fc0*/  @!P1 IMAD.MOV R25, RZ, RZ, -R25 ;  /* 0x000000ffff199224 */ /* 0x000fe200078e0a19 */
[----:B--2---:R0:W-:Y:S02]  /*2fd0*/  STL [R1+0x1030], R16 ;  /* 0x0010301001007387 */ /* 0x0041e40000100800 */
[----:B0-----:R-:W-:-:S04]  /*2fe0*/  LOP3.LUT R16, RZ, c[0x0][0x17c], RZ, 0x33, !PT ;  /* 0x00005f00ff107a12 */ /* 0x001fc800078e33ff */
[C---:B------:R-:W-:Y:S02]  /*2ff0*/  SEL R17, R16.reuse, R17, !P5 ;  /* 0x0000001110117207 */ /* 0x040fe40006800000 */
[C---:B----4-:R-:W-:Y:S02]  /*3000*/  SEL R3, R16.reuse, R3, !P5 ;  /* 0x0000000310037207 */ /* 0x050fe40006800000 */
[C---:B---3--:R-:W-:Y:S02]  /*3010*/  SEL R2, R16.reuse, R2, !P5 ;  /* 0x0000000210027207 */ /* 0x048fe40006800000 */
[C---:B------:R-:W-:Y:S02]  /*3020*/  SEL R29, R16.reuse, R29, !P5 ;  /* 0x0000001d101d7207 */ /* 0x040fe40006800000 */
[C---:B------:R-:W-:Y:S02]  /*3030*/  SEL R5, R16.reuse, R5, !P5 ;  /* 0x0000000510057207 */ /* 0x040fe40006800000 */
[----:B------:R-:W-:-:S02]  /*3040*/  SEL R6, R16, R6, !P5 ;  /* 0x0000000610067207 */ /* 0x000fc40006800000 */
[C---:B-----5:R-:W-:Y:S02]  /*3050*/  SEL R7, R16.reuse, R7, !P5 ;  /* 0x0000000710077207 */ /* 0x060fe40006800000 */
[C---:B------:R-:W-:Y:S02]  /*3060*/  SEL R8, R16.reuse, R8, !P5 ;  /* 0x0000000810087207 */ /* 0x040fe40006800000 */
[C---:B------:R-:W-:Y:S02]  /*3070*/  SEL R9, R16.reuse, R9, !P5 ;  /* 0x0000000910097207 */ /* 0x040fe40006800000 */
[C---:B------:R-:W-:Y:S02]  /*3080*/  SEL R10, R16.reuse, R10, !P5 ;  /* 0x0000000a100a7207 */ /* 0x040fe40006800000 */
[C---:B------:R-:W-:Y:S02]  /*3090*/  SEL R11, R16.reuse, R11, !P5 ;  /* 0x0000000b100b7207 */ /* 0x040fe40006800000 */
[----:B------:R-:W-:-:S02]  /*30a0*/  SEL R12, R16, R12, !P5 ;  /* 0x0000000c100c7207 */ /* 0x000fc40006800000 */
[C---:B------:R-:W-:Y:S02]  /*30b0*/  SEL R13, R16.reuse, R13, !P5 ;  /* 0x0000000d100d7207 */ /* 0x040fe40006800000 */
        /* <DEDUP_REMOVED lines=14> */
[----:B------:R-:W-:Y:S02]  /*31a0*/  SEL R25, R16, R25, !P5 ;  /* 0x0000001910197207 */ /* 0x000fe40006800000 */
[----:B------:R-:W2:Y:S02]  /*31b0*/  LDL.LU R16, [R1+0x1030] ;  /* 0x0010300001107983 */ /* 0x000ea40000300800 */
[----:B--2---:R-:W-:-:S05]  /*31c0*/  IMAD R16, R16, c[0x0][0x190], RZ ;  /* 0x0000640010107a24 */ /* 0x004fca00078e02ff */
[----:B------:R0:W-:Y:S04]  /*31d0*/  STL [R1+0x18], R16 ;  /* 0x0000181001007387 */ /* 0x0001e80000100800 */
[----:B0-----:R-:W2:Y:S02]  /*31e0*/  LDL.LU R16, [R1+0x102c] ;  /* 0x00102c0001107983 */ /* 0x001ea40000300800 */
[----:B--2---:R-:W-:-:S05]  /*31f0*/  IMAD R16, R16, c[0x0][0x190], RZ ;  /* 0x0000640010107a24 */ /* 0x004fca00078e02ff */
[----:B------:R0:W-:Y:S04]  /*3200*/  STL [R1+0x14], R16 ;  /* 0x0000141001007387 */ /* 0x0001e80000100800 */
[----:B0-----:R-:W2:Y:S02]  /*3210*/  LDL.LU R16, [R1+0x1028] ;  /* 0x0010280001107983 */ /* 0x001ea40000300800 */
[----:B--2---:R-:W-:-:S05]  /*3220*/  IMAD R16, R16, c[0x0][0x190], RZ ;  /* 0x0000640010107a24 */ /* 0x004fca00078e02ff */
[----:B------:R0:W-:Y:S04]  /*3230*/  STL [R1+0x10], R16 ;  /* 0x0000101001007387 */ /* 0x0001e80000100800 */
[----:B0-----:R-:W2:Y:S01]  /*3240*/  LDL.LU R16, [R1+0x1024] ;  /* 0x0010240001107983 */ /* 0x001ea20000300800 */
[----:B------:R-:W-:Y:S02]  /*3250*/  IMAD R17, R17, c[0x0][0x190], RZ ;  /* 0x0000640011117a24 */ /* 0x000fe400078e02ff */
[----:B------:R-:W-:Y:S02]  /*3260*/  IMAD R3, R3, c[0x0][0x190], RZ ;  /* 0x0000640003037a24 */ /* 0x000fe400078e02ff */
[----:B------:R-:W-:Y:S02]  /*3270*/  IMAD R2, R2, c[0x0][0x190], RZ ;  /* 0x0000640002027a24 */ /* 0x000fe400078e02ff */
[----:B------:R-:W-:-:S02]  /*3280*/  IMAD R5, R5, c[0x0][0x190], RZ ;  /* 0x0000640005057a24 */ /* 0x000fc400078e02ff */
[----:B------:R-:W-:Y:S02]  /*3290*/  IMAD R4, R4, c[0x0][0x190], RZ ;  /* 0x0000640004047a24 */ /* 0x000fe400078e02ff */
[----:B--2---:R-:W-:-:S05]  /*32a0*/  IMAD R16, R16, c[0x0][0x190], RZ ;  /* 0x0000640010107a24 */ /* 0x004fca00078e02ff */
[----:B------:R0:W-:Y:S04]  /*32b0*/  STL [R1+0xc], R16 ;  /* 0x00000c1001007387 */ /* 0x0001e80000100800 */
[----:B0-----:R-:W2:Y:S04]  /*32c0*/  LDL.LU R16, [R1+0x1020] ;  /* 0x0010200001107983 */ /* 0x001ea80000300800 */
[----:B------:R0:W-:Y:S04]  /*32d0*/  STL [R1+0x8], R17 ;  /* 0x0000081101007387 */ /* 0x0001e80000100800 */
[----:B0-----:R-:W2:Y:S04]  /*32e0*/  LDL.LU R17, [R1+0x101c] ;  /* 0x00101c0001117983 */ /* 0x001ea80000300800 */
[----:B------:R-:W-:Y:S04]  /*32f0*/  STL [R1+0x4], R3 ;  /* 0x0000040301007387 */ /* 0x000fe80000100800 */
[----:B------:R0:W-:Y:S04]  /*3300*/  STL [R1+0x74], R2 ;  /* 0x0000740201007387 */ /* 0x0001e80000100800 */
[----:B------:R1:W-:Y:S01]  /*3310*/  STL [R1+0x80], R5 ;  /* 0x0000800501007387 */ /* 0x0003e20000100800 */
[----:B0-----:R-:W-:-:S02]  /*3320*/  IMAD R2, R6, c[0x0][0x190], RZ ;  /* 0x0000640006027a24 */ /* 0x001fc400078e02ff */
[----:B------:R-:W-:Y:S02]  /*3330*/  IMAD R3, R7, c[0x0][0x190], RZ ;  /* 0x0000640007037a24 */ /* 0x000fe400078e02ff */
[----:B-1----:R-:W-:Y:S01]  /*3340*/  IMAD R5, R8, c[0x0][0x190], RZ ;  /* 0x0000640008057a24 */ /* 0x002fe200078e02ff */
[----:B------:R0:W-:Y:S01]  /*3350*/  STL [R1+0x84], R2 ;  /* 0x0000840201007387 */ /* 0x0001e20000100800 */
[----:B------:R-:W-:Y:S02]  /*3360*/  IMAD R6, R13, c[0x0][0x190], RZ ;  /* 0x000064000d067a24 */ /* 0x000fe400078e02ff */
[----:B------:R-:W-:Y:S02]  /*3370*/  IMAD.MOV.U32 R13, RZ, RZ, R3 ;  /* 0x000000ffff0d7224 */ /* 0x000fe400078e0003 */
[----:B------:R-:W-:Y:S02]  /*3380*/  IMAD R3, R15, c[0x0][0x190], RZ ;  /* 0x000064000f037a24 */ /* 0x000fe400078e02ff */
[----:B0-----:R-:W-:-:S02]  /*3390*/  IMAD R2, R10, c[0x0][0x190], RZ ;  /* 0x000064000a027a24 */ /* 0x001fc400078e02ff */
[----:B------:R-:W-:Y:S02]  /*33a0*/  IMAD.MOV.U32 R10, RZ, RZ, R5 ;  /* 0x000000ffff0a7224 */ /* 0x000fe400078e0005 */
[----:B------:R-:W-:Y:S01]  /*33b0*/  IMAD R5, R14, c[0x0][0x190], RZ ;  /* 0x000064000e057a24 */ /* 0x000fe200078e02ff */
[----:B------:R0:W-:Y:S04]  /*33c0*/  STL [R1+0xb0], R6 ;  /* 0x0000b00601007387 */ /* 0x0001e80000100800 */
[----:B------:R-:W2:Y:S04]  /*33d0*/  LDL R8, [R1+0x18] ;  /* 0x0000180001087983 */ /* 0x000ea80000100800 */
[----:B------:R1:W-:Y:S04]  /*33e0*/  STL [R1+0xb4], R5 ;  /* 0x0000b40501007387 */ /* 0x0003e80000100800 */
[----:B------:R-:W3:Y:S04]  /*33f0*/  LDL R7, [R1+0x14] ;  /* 0x0000140001077983 */ /* 0x000ee80000100800 */
[----:B------:R4:W-:Y:S04]  /*3400*/  STL [R1+0xb8], R3 ;  /* 0x0000b80301007387 */ /* 0x0009e80000100800 */
[----:B0-----:R-:W5:Y:S04]  /*3410*/  LDL R6, [R1+0x10] ;  /* 0x0000100001067983 */ /* 0x001f680000100800 */
[----:B-1----:R-:W5:Y:S01]  /*3420*/  LDL R5, [R1+0xc] ;  /* 0x00000c0001057983 */ /* 0x002f620000100800 */
[----:B----4-:R-:W-:-:S02]  /*3430*/  IMAD R3, R0, c[0x0][0x190], RZ ;  /* 0x0000640000037a24 */ /* 0x010fc400078e02ff */
[----:B------:R-:W-:-:S03]  /*3440*/  IMAD R0, R18, c[0x0][0x190], RZ ;  /* 0x0000640012007a24 */ /* 0x000fc600078e02ff */
[----:B------:R0:W-:Y:S04]  /*3450*/  STL [R1+0xc8], R3 ;  /* 0x0000c80301007387 */ /* 0x0001e80000100800 */
[----:B------:R-:W-:Y:S04]  /*3460*/  STL [R1+0xd0], R4 ;  /* 0x0000d00401007387 */ /* 0x000fe80000100800 */
[----:B------:R1:W-:Y:S01]  /*3470*/  STL [R1+0xe0], R0 ;  /* 0x0000e00001007387 */ /* 0x0003e20000100800 */
[----:B0-----:R-:W-:Y:S02]  /*3480*/  IMAD R3, R19, c[0x0][0x190], RZ ;  /* 0x0000640013037a24 */ /* 0x001fe400078e02ff */
[----:B------:R-:W-:-:S02]  /*3490*/  IMAD.MOV.U32 R18, RZ, RZ, R2 ;  /* 0x000000ffff127224 */ /* 0x000fc400078e0002 */
[----:B------:R-:W-:Y:S01]  /*34a0*/  IMAD R2, R21, c[0x0][0x190], RZ ;  /* 0x0000640015027a24 */ /* 0x000fe200078e02ff */
[----:B------:R0:W-:Y:S01]  /*34b0*/  STL [R1+0xe8], R3 ;  /* 0x0000e80301007387 */ /* 0x0001e20000100800 */
[----:B-1----:R-:W-:-:S03]  /*34c0*/  IMAD R0, R20, c[0x0][0x190], RZ ;  /* 0x0000640014007a24 */ /* 0x002fc600078e02ff */
[----:B------:R-:W4:Y:S04]  /*34d0*/  LDL.LU R20, [R1+0x80] ;  /* 0x0000800001147983 */ /* 0x000f280000300800 */
[----:B------:R1:W-:Y:S01]  /*34e0*/  STL [R1+0xf8], R0 ;  /* 0x0000f80001007387 */ /* 0x0003e20000100800 */
[----:B0-----:R-:W-:-:S03]  /*34f0*/  IMAD R3, R22, c[0x0][0x190], RZ ;  /* 0x0000640016037a24 */ /* 0x001fc600078e02ff */
[----:B------:R-:W4:Y:S01]  /*3500*/  LDL.LU R22, [R1+0x84] ;  /* 0x0000840001167983 */ /* 0x000f220000300800 */
[----:B-1----:R-:W-:-:S03]  /*3510*/  IMAD R0, R23, c[0x0][0x190], RZ ;  /* 0x0000640017007a24 */ /* 0x002fc600078e02ff */
[----:B------:R-:W-:Y:S04]  /*3520*/  STL [R1+0x108], R2 ;  /* 0x0001080201007387 */ /* 0x000fe80000100800 */
[----:B------:R-:W4:Y:S04]  /*3530*/  LDL.LU R23, [R1+0x74] ;  /* 0x0000740001177983 */ /* 0x000f280000300800 */
[----:B------:R0:W-:Y:S04]  /*3540*/  STL [R1+0x70], R0 ;  /* 0x0000700001007387 */ /* 0x0001e80000100800 */
[----:B------:R-:W-:Y:S04]  /*3550*/  STL [R1+0x110], R3 ;  /* 0x0001100301007387 */ /* 0x000fe80000100800 */
[----:B------:R1:W-:Y:S01]  /*3560*/  STL.64 [R1+0x1008], R2 ;  /* 0x0010080201007387 */ /* 0x0003e20000100a00 */
[----:B0-----:R-:W-:-:S05]  /*3570*/  IMAD R0, R24, c[0x0][0x190], RZ ;  /* 0x0000640018007a24 */ /* 0x001fca00078e02ff */
[----:B------:R0:W-:Y:S01]  /*3580*/  STL [R1+0x6c], R0 ;  /* 0x00006c0001007387 */ /* 0x0001e20000100800 */
[----:B-1----:R-:W-:Y:S02]  /*3590*/  IMAD R2, R26, c[0x0][0x190], RZ ;  /* 0x000064001a027a24 */ /* 0x002fe400078e02ff */
[----:B0-----:R-:W-:-:S03]  /*35a0*/  IMAD R0, R27, c[0x0][0x190], RZ ;  /* 0x000064001b007a24 */ /* 0x001fc600078e02ff */
[----:B------:R0:W-:Y:S04]  /*35b0*/  STL [R1+0x68], R2 ;  /* 0x0000680201007387 */ /* 0x0001e80000100800 */
[----:B------:R-:W4:Y:S01]  /*35c0*/  LDL.LU R27, [R1+0x4] ;  /* 0x00000400011b7983 */ /* 0x000f220000300800 */
[----:B0-----:R-:W-:-:S03]  /*35d0*/  IMAD R2, R28, c[0x0][0x190], RZ ;  /* 0x000064001c027a24 */ /* 0x001fc600078e02ff */
[----:B------:R0:W-:Y:S04]  /*35e0*/  STL [R1+0x64], R0 ;  /* 0x0000640001007387 */ /* 0x0001e80000100800 */
[----:B------:R2:W-:Y:S01]  /*35f0*/  STL [R1+0x60], R2 ;  /* 0x0000600201007387 */ /* 0x0005e20000100800 */
[----:B0-----:R-:W-:-:S03]  /*3600*/  IMAD R0, R25, c[0x0][0x190], RZ ;  /* 0x0000640019007a24 */ /* 0x001fc600078e02ff */
[----:B------:R-:W4:Y:S01]  /*3610*/  LDL.LU R25, [R1+0x8] ;  /* 0x0000080001197983 */ /* 0x000f220000300800 */
[----:B------:R-:W-:Y:S02]  /*3620*/  IMAD R11, R11, c[0x0][0x190], RZ ;  /* 0x000064000b0b7a24 */ /* 0x000fe400078e02ff */
[----:B------:R-:W-:Y:S02]  /*3630*/  IMAD R9, R9, c[0x0][0x190], RZ ;  /* 0x0000640009097a24 */ /* 0x000fe400078e02ff */
[----:B------:R-:W-:Y:S02]  /*3640*/  IMAD.MOV.U32 R19, RZ, RZ, R11 ;  /* 0x000000ffff137224 */ /* 0x000fe400078e000b */
[----:B------:R-:W-:Y:S02]  /*3650*/  IMAD.MOV.U32 R26, RZ, RZ, R10 ;  /* 0x000000ffff1a7224 */ /* 0x000fe400078e000a */
[----:B------:R-:W-:Y:S02]  /*3660*/  IMAD.MOV.U32 R28, RZ, RZ, R9 ;  /* 0x000000ffff1c7224 */ /* 0x000fe400078e0009 */
[----:B--2---:R-:W-:-:S05]  /*3670*/  IMAD.WIDE R2, R8, 0x2, R16 ;  /* 0x0000000208027825 */ /* 0x004fca00078e0210 */
[----:B------:R0:W-:Y:S01]  /*3680*/  STL.64 [R1+0x58], R2 ;  /* 0x0000580201007387 */ /* 0x0001e20000100a00 */
[----:B---3--:R-:W-:-:S04]  /*3690*/  IMAD.WIDE R10, R7, 0x2, R16 ;  /* 0x00000002070a7825 */ /* 0x008fc800078e0210 */
[--C-:B-----5:R-:W-:Y:S01]  /*36a0*/  IMAD.WIDE R8, R6, 0x2, R16.reuse ;  /* 0x0000000206087825 */ /* 0x120fe200078e0210 */
[----:B------:R-:W-:Y:S03]  /*36b0*/  STL.64 [R1+0x50], R10 ;  /* 0x0000500a01007387 */ /* 0x000fe60000100a00 */
[--C-:B0-----:R-:W-:Y:S01]  /*36c0*/  IMAD.WIDE R2, R5, 0x2, R16.reuse ;  /* 0x0000000205027825 */ /* 0x101fe200078e0210 */
[----:B------:R-:W-:Y:S04]  /*36d0*/  STL.64 [R1+0x48], R8 ;  /* 0x0000480801007387 */ /* 0x000fe80000100a00 */
[----:B------:R0:W-:Y:S04]  /*36e0*/  STL.64 [R1+0x40], R2 ;  /* 0x0000400201007387 */ /* 0x0001e80000100a00 */
[----:B0-----:R-:W2:Y:S01]  /*36f0*/  LDL R2, [R1+0xb4] ;  /* 0x0000b40001027983 */ /* 0x001ea20000100800 */
[----:B----4-:R-:W-:-:S05]  /*3700*/  IMAD.WIDE R6, R25, 0x2, R16 ;  /* 0x0000000219067825 */ /* 0x010fca00078e0210 */
[----:B------:R-:W-:Y:S04]  /*3710*/  STL.64 [R1+0x38], R6 ;  /* 0x0000380601007387 */ /* 0x000fe80000100a00 */
[----:B------:R-:W3:Y:S01]  /*3720*/  LDL R3, [R1+0xd0] ;  /* 0x0000d00001037983 */ /* 0x000ee20000100800 */
[----:B------:R-:W-:-:S05]  /*3730*/  IMAD.WIDE R4, R27, 0x2, R16 ;  /* 0x000000021b047825 */ /* 0x000fca00078e0210 */
[----:B------:R-:W-:Y:S04]  /*3740*/  STL.64 [R1+0x30], R4 ;  /* 0x0000300401007387 */ /* 0x000fe80000100a00 */
[----:B---3--:R0:W-:Y:S04]  /*3750*/  STL [R1+0x1010], R3 ;  /* 0x0010100301007387 */ /* 0x0081e80000100800 */
[----:B0-----:R-:W3:Y:S01]  /*3760*/  LDL R3, [R1+0xb0] ;  /* 0x0000b00001037983 */ /* 0x001ee20000100800 */
[----:B------:R-:W-:Y:S02]  /*3770*/  IMAD R29, R29, c[0x0][0x190], RZ ;  /* 0x000064001d1d7a24 */ /* 0x000fe400078e02ff */
[--C-:B------:R-:W-:Y:S01]  /*3780*/  IMAD.WIDE R4, R23, 0x2, R16.reuse ;  /* 0x0000000217047825 */ /* 0x100fe200078e0210 */
[----:B--2---:R-:W-:Y:S03]  /*3790*/  STL [R1+0x1014], R2 ;  /* 0x0010140201007387 */ /* 0x004fe60000100800 */
[----:B------:R-:W-:-:S04]  /*37a0*/  IMAD.WIDE R6, R29, 0x2, R16 ;  /* 0x000000021d067825 */ /* 0x000fc800078e0210 */
[----:B------:R-:W-:-:S04]  /*37b0*/  IMAD.WIDE R8, R20, 0x2, R16 ;  /* 0x0000000214087825 */ /* 0x000fc800078e0210 */
[----:B------:R-:W-:Y:S02]  /*37c0*/  IMAD R12, R12, c[0x0][0x190], RZ ;  /* 0x000064000c0c7a24 */ /* 0x000fe400078e02ff */
[----:B------:R-:W-:Y:S02]  /*37d0*/  IMAD.MOV.U32 R24, RZ, RZ, R13 ;  /* 0x000000ffff187224 */ /* 0x000fe400078e000d */
[----:B------:R-:W-:-:S04]  /*37e0*/  IMAD.WIDE R10, R22, 0x2, R16 ;  /* 0x00000002160a7825 */ /* 0x000fc800078e0210 */
[----:B------:R-:W-:Y:S02]  /*37f0*/  IMAD.MOV.U32 R21, RZ, RZ, R12 ;  /* 0x000000ffff157224 */ /* 0x000fe400078e000c */
[----:B------:R-:W-:-:S04]  /*3800*/  IMAD.WIDE R12, R24, 0x2, R16 ;  /* 0x00000002180c7825 */ /* 0x000fc800078e0210 */
[--C-:B------:R-:W-:Y:S01]  /*3810*/  IMAD.WIDE R14, R26, 0x2, R16.reuse ;  /* 0x000000021a0e7825 */ /* 0x100fe200078e0210 */
[----:B---3--:R-:W-:Y:S04]  /*3820*/  STL [R1+0x1018], R3 ;  /* 0x0010180301007387 */ /* 0x008fe80000100800 */
[----:B------:R0:W-:Y:S04]  /*3830*/  STL.64 [R1+0xf68], R4 ;  /* 0x000f680401007387 */ /* 0x0001e80000100a00 */
[----:B0-----:R-:W2:Y:S04]  /*3840*/  LDL.LU R4, [R1+0x10] ;  /* 0x0000100001047983 */ /* 0x001ea80000300800 */
[----:B------:R-:W3:Y:S04]  /*3850*/  LDL.LU R5, [R1+0xc] ;  /* 0x00000c0001057983 */ /* 0x000ee80000300800 */
[----:B------:R0:W-:Y:S01]  /*3860*/  STL.64 [R1+0xf70], R6 ;  /* 0x000f700601007387 */ /* 0x0001e20000100a00 */
[----:B------:R-:W-:-:S03]  /*3870*/  IMAD.WIDE R2, R28, 0x2, R16 ;  /* 0x000000021c027825 */ /* 0x000fc600078e0210 */
[----:B0-----:R-:W4:Y:S04]  /*3880*/  LDL.LU R6, [R1+0xe0] ;  /* 0x0000e00001067983 */ /* 0x001f280000300800 */
[----:B------:R-:W5:Y:S04]  /*3890*/  LDL.LU R7, [R1+0xe8] ;  /* 0x0000e80001077983 */ /* 0x000f680000300800 */
[----:B------:R0:W-:Y:S04]  /*38a0*/  STL.64 [R1+0xf78], R8 ;  /* 0x000f780801007387 */ /* 0x0001e80000100a00 */
[----:B0-----:R-:W2:Y:S04]  /*38b0*/  LDL.LU R8, [R1+0x18] ;  /* 0x0000180001087983 */ /* 0x001ea80000300800 */
[----:B------:R-:W2:Y:S04]  /*38c0*/  LDL.LU R9, [R1+0x14] ;  /* 0x0000140001097983 */ /* 0x000ea80000300800 */
[----:B------:R0:W-:Y:S04]  /*38d0*/  STL.64 [R1+0xf80], R10 ;  /* 0x000f800a01007387 */ /* 0x0001e80000100a00 */
[----:B0-----:R-:W2:Y:S04]  /*38e0*/  LDL.LU R10, [R1+0xb8] ;  /* 0x0000b800010a7983 */ /* 0x001ea80000300800 */
[----:B------:R-:W2:Y:S04]  /*38f0*/  LDL.LU R11, [R1+0xc8] ;  /* 0x0000c800010b7983 */ /* 0x000ea80000300800 */
[----:B------:R0:W-:Y:S04]  /*3900*/  STL.64 [R1+0xf88], R12 ;  /* 0x000f880c01007387 */ /* 0x0001e80000100a00 */
[----:B0-----:R-:W2:Y:S04]  /*3910*/  LDL R12, [R1+0x64] ;  /* 0x00006400010c7983 */ /* 0x001ea80000100800 */
[----:B------:R-:W2:Y:S04]  /*3920*/  LDL R13, [R1+0x60] ;  /* 0x00006000010d7983 */ /* 0x000ea80000100800 */
[----:B------:R0:W-:Y:S04]  /*3930*/  STL.64 [R1+0xf90], R14 ;  /* 0x000f900e01007387 */ /* 0x0001e80000100a00 */
[----:B0-----:R-:W2:Y:S04]  /*3940*/  LDL R14, [R1+0x6c] ;  /* 0x00006c00010e7983 */ /* 0x001ea80000100800 */
[----:B------:R-:W2:Y:S04]  /*3950*/  LDL R15, [R1+0x68] ;  /* 0x00006800010f7983 */ /* 0x000ea80000100800 */
[----:B------:R0:W-:Y:S02]  /*3960*/  STL.64 [R1+0x78], R2 ;  /* 0x0000780201007387 */ /* 0x0001e40000100a00 */
[----:B0-----:R-:W-:-:S05]  /*3970*/  IMAD.WIDE R2, R18, 0x2, R16 ;  /* 0x0000000212027825 */ /* 0x001fca00078e0210 */
[----:B------:R0:W-:Y:S02]  /*3980*/  STL.64 [R1+0x90], R2 ;  /* 0x0000900201007387 */ /* 0x0001e40000100a00 */
[----:B0-----:R-:W-:-:S05]  /*3990*/  IMAD.WIDE R2, R19, 0x2, R16 ;  /* 0x0000000213027825 */ /* 0x001fca00078e0210 */
[----:B------:R0:W-:Y:S02]  /*39a0*/  STL.64 [R1+0xa8], R2 ;  /* 0x0000a80201007387 */ /* 0x0001e40000100a00 */
[----:B0-----:R-:W-:-:S05]  /*39b0*/  IMAD.WIDE R2, R21, 0x2, R16 ;  /* 0x0000000215027825 */ /* 0x001fca00078e0210 */
[----:B------:R0:W-:Y:S04]  /*39c0*/  STL.64 [R1+0xc0], R2 ;  /* 0x0000c00201007387 */ /* 0x0001e80000100a00 */
[----:B0-----:R-:W2:Y:S02]  /*39d0*/  LDL.LU R3, [R1+0x1018] ;  /* 0x0010180001037983 */ /* 0x001ea40000300800 */
[----:B--2---:R-:W-:-:S05]  /*39e0*/  IMAD.WIDE R2, R3, 0x2, R16 ;  /* 0x0000000203027825 */ /* 0x004fca00078e0210 */
[----:B------:R0:W-:Y:S04]  /*39f0*/  STL.64 [R1+0xd8], R2 ;  /* 0x0000d80201007387 */ /* 0x0001e80000100a00 */
[----:B0-----:R-:W2:Y:S02]  /*3a00*/  LDL.LU R2, [R1+0x1014] ;  /* 0x0010140001027983 */ /* 0x001ea40000300800 */
[----:B--2---:R-:W-:-:S05]  /*3a10*/  IMAD.WIDE R2, R2, 0x2, R16 ;  /* 0x0000000202027825 */ /* 0x004fca00078e0210 */
[----:B------:R0:W-:Y:S02]  /*3a20*/  STL.64 [R1+0xf0], R2 ;  /* 0x0000f00201007387 */ /* 0x0001e40000100a00 */
[----:B0-----:R-:W-:-:S05]  /*3a30*/  IMAD.WIDE R2, R10, 0x2, R16 ;  /* 0x000000020a027825 */ /* 0x001fca00078e0210 */
[----:B------:R0:W-:Y:S02]  /*3a40*/  STL.64 [R1+0x100], R2 ;  /* 0x0001000201007387 */ /* 0x0001e40000100a00 */
[----:B0-----:R-:W-:-:S05]  /*3a50*/  IMAD.WIDE R2, R11, 0x2, R16 ;  /* 0x000000020b027825 */ /* 0x001fca00078e0210 */
[----:B------:R0:W-:Y:S04]  /*3a60*/  STL.64 [R1+0x118], R2 ;  /* 0x0001180201007387 */ /* 0x0001e80000100a00 */
[----:B0-----:R-:W2:Y:S04]  /*3a70*/  LDL.LU R3, [R1+0x1010] ;  /* 0x0010100001037983 */ /* 0x001ea80000300800 */
[----:B------:R0:W-:Y:S04]  /*3a80*/  STL [R1+0xfec], R11 ;  /* 0x000fec0b01007387 */ /* 0x0001e80000100800 */
[----:B0-----:R-:W3:Y:S04]  /*3a90*/  LDL R11, [R1+0x70] ;  /* 0x00007000010b7983 */ /* 0x001ee80000100800 */
[----:B------:R0:W-:Y:S04]  /*3aa0*/  STL [R1+0xff0], R10 ;  /* 0x000ff00a01007387 */ /* 0x0001e80000100800 */
[----:B0-----:R-:W3:Y:S01]  /*3ab0*/  LDL R10, [R1+0xf8] ;  /* 0x0000f800010a7983 */ /* 0x001ee20000100800 */
[----:B--2---:R-:W-:-:S05]  /*3ac0*/  IMAD.WIDE R2, R3, 0x2, R16 ;  /* 0x0000000203027825 */ /* 0x004fca00078e0210 */
[----:B------:R4:W-:Y:S02]  /*3ad0*/  STL.64 [R1+0x120], R2 ;  /* 0x0001200201007387 */ /* 0x0009e40000100a00 */
[----:B----4-:R-:W-:-:S05]  /*3ae0*/  IMAD.WIDE R2, R6, 0x2, R16 ;  /* 0x0000000206027825 */ /* 0x010fca00078e0210 */
[----:B------:R5:W-:Y:S02]  /*3af0*/  STL.64 [R1+0x130], R2 ;  /* 0x0001300201007387 */ /* 0x000be40000100a00 */
[----:B-----5:R-:W-:-:S05]  /*3b00*/  IMAD.WIDE R2, R7, 0x2, R16 ;  /* 0x0000000207027825 */ /* 0x020fca00078e0210 */
[----:B------:R0:W-:Y:S04]  /*3b10*/  STL.64 [R1+0x140], R2 ;  /* 0x0001400201007387 */ /* 0x0001e80000100a00 */
[----:B0-----:R-:W2:Y:S04]  /*3b20*/  LDL.LU.64 R2, [R1+0x1008] ;  /* 0x0010080001027983 */ /* 0x001ea80000300a00 */
[----:B------:R-:W-:Y:S04]  /*3b30*/  STL [R1+0xfe4], R7 ;  /* 0x000fe40701007387 */ /* 0x000fe80000100800 */
[----:B------:R3:W-:Y:S02]  /*3b40*/  STL [R1+0xfe8], R6 ;  /* 0x000fe80601007387 */ /* 0x0007e40000100800 */
[----:B---3--:R-:W-:-:S05]  /*3b50*/  IMAD.WIDE R6, R10, 0x2, R16 ;  /* 0x000000020a067825 */ /* 0x008fca00078e0210 */
[----:B------:R2:W-:Y:S02]  /*3b60*/  STL.64 [R1+0x148], R6 ;  /* 0x0001480601007387 */ /* 0x0005e40000100a00 */
[--C-:B--2---:R-:W-:Y:S02]  /*3b70*/  IMAD.WIDE R6, R2, 0x2, R16.reuse ;  /* 0x0000000202067825 */ /* 0x104fe400078e0210 */
[----:B------:R-:W2:Y:S04]  /*3b80*/  LDL.LU R2, [R1+0x1004] ;  /* 0x0010040001027983 */ /* 0x000ea80000300800 */
[----:B------:R0:W-:Y:S02]  /*3b90*/  STL.64 [R1+0x150], R6 ;  /* 0x0001500601007387 */ /* 0x0001e40000100a00 */
[----:B0-----:R-:W-:-:S02]  /*3ba0*/  IMAD.WIDE R6, R3, 0x2, R16 ;  /* 0x0000000203067825 */ /* 0x001fc400078e0210 */
[----:B------:R-:W2:Y:S02]  /*3bb0*/  LDL.LU R3, [R1+0x1000] ;  /* 0x0010000001037983 */ /* 0x000ea40000300800 */
[--C-:B------:R-:W-:Y:S02]  /*3bc0*/  IMAD.WIDE R10, R11, 0x2, R16.reuse ;  /* 0x000000020b0a7825 */ /* 0x100fe400078e0210 */
[----:B------:R0:W-:Y:S04]  /*3bd0*/  STL.64 [R1+0x160], R6 ;  /* 0x0001600601007387 */ /* 0x0001e80000100a00 */
[----:B------:R1:W-:Y:S01]  /*3be0*/  STL.64 [R1+0x168], R10 ;  /* 0x0001680a01007387 */ /* 0x0003e20000100a00 */
[----:B0-----:R-:W-:-:S04]  /*3bf0*/  IMAD.WIDE R6, R14, 0x2, R16 ;  /* 0x000000020e067825 */ /* 0x001fc800078e0210 */
[--C-:B------:R-:W-:Y:S01]  /*3c00*/  IMAD.WIDE R14, R15, 0x2, R16.reuse ;  /* 0x000000020f0e7825 */ /* 0x100fe200078e0210 */
[----:B------:R0:W-:Y:S03]  /*3c10*/  STL.64 [R1+0x170], R6 ;  /* 0x0001700601007387 */ /* 0x0001e60000100a00 */
[--C-:B-1----:R-:W-:Y:S01]  /*3c20*/  IMAD.WIDE R10, R12, 0x2, R16.reuse ;  /* 0x000000020c0a7825 */ /* 0x102fe200078e0210 */
[----:B------:R-:W-:Y:S04]  /*3c30*/  STL.64 [R1+0x178], R14 ;  /* 0x0001780e01007387 */ /* 0x000fe80000100a00 */
[----:B------:R2:W-:Y:S01]  /*3c40*/  STL.64 [R1+0x180], R10 ;  /* 0x0001800a01007387 */ /* 0x0005e20000100a00 */
[----:B0-----:R-:W-:-:S04]  /*3c50*/  IMAD.WIDE R6, R13, 0x2, R16 ;  /* 0x000000020d067825 */ /* 0x001fc800078e0210 */
[----:B------:R-:W-:Y:S01]  /*3c60*/  IMAD.WIDE R12, R0, 0x2, R16 ;  /* 0x00000002000c7825 */ /* 0x000fe200078e0210 */
[----:B------:R0:W-:Y:S04]  /*3c70*/  STL.64 [R1+0x188], R6 ;  /* 0x0001880601007387 */ /* 0x0001e80000100a00 */
[----:B------:R1:W-:Y:S01]  /*3c80*/  STL.64 [R1+0x190], R12 ;  /* 0x0001900c01007387 */ /* 0x0003e20000100a00 */
[----:B--2---:R-:W-:-:S04]  /*3c90*/  IMAD.WIDE R10, R8, 0x2, R2 ;  /* 0x00000002080a7825 */ /* 0x004fc800078e0202 */
[--C-:B------:R-:W-:Y:S01]  /*3ca0*/  IMAD.WIDE R14, R4, 0x2, R2.reuse ;  /* 0x00000002040e7825 */ /* 0x100fe200078e0202 */
[----:B------:R2:W-:Y:S03]  /*3cb0*/  STL.64 [R1+0x28], R10 ;  /* 0x0000280a01007387 */ /* 0x0005e60000100a00 */
[--C-:B0-----:R-:W-:Y:S01]  /*3cc0*/  IMAD.WIDE R6, R9, 0x2, R2.reuse ;  /* 0x0000000209067825 */ /* 0x101fe200078e0202 */
[----:B------:R-:W-:Y:S03]  /*3cd0*/  STL.64 [R1+0xf98], R14 ;  /* 0x000f980e01007387 */ /* 0x000fe60000100a00 */
[--C-:B-1----:R-:W-:Y:S01]  /*3ce0*/  IMAD.WIDE R12, R5, 0x2, R2.reuse ;  /* 0x00000002050c7825 */ /* 0x102fe200078e0202 */
[----:B------:R-:W-:Y:S03]  /*3cf0*/  STL.64 [R1+0x20], R6 ;  /* 0x0000200601007387 */ /* 0x000fe60000100a00 */
[--C-:B------:R-:W-:Y:S01]  /*3d00*/  IMAD.WIDE R8, R25, 0x2, R2.reuse ;  /* 0x0000000219087825 */ /* 0x100fe200078e0202 */
[----:B------:R-:W-:Y:S03]  /*3d10*/  STL.64 [R1+0xfa0], R12 ;  /* 0x000fa00c01007387 */ /* 0x000fe60000100a00 */
[--C-:B------:R-:W-:Y:S01]  /*3d20*/  IMAD.WIDE R4, R27, 0x2, R2.reuse ;  /* 0x000000021b047825 */ /* 0x100fe200078e0202 */
[----:B------:R-:W-:Y:S04]  /*3d30*/  STL.64 [R1+0xfa8], R8 ;  /* 0x000fa80801007387 */ /* 0x000fe80000100a00 */
[----:B------:R-:W-:Y:S04]  /*3d40*/  STL.64 [R1+0xfb0], R4 ;  /* 0x000fb00401007387 */ /* 0x000fe80000100a00 */
[----:B--2---:R-:W2:Y:S04]  /*3d50*/  LDL.LU R10, [R1+0xb0] ;  /* 0x0000b000010a7983 */ /* 0x004ea80000300800 */
[----:B------:R-:W3:Y:S01]  /*3d60*/  LDL.LU R11, [R1+0xb4] ;  /* 0x0000b400010b7983 */ /* 0x000ee20000300800 */
[----:B------:R-:W-:-:S03]  /*3d70*/  IMAD.WIDE R16, R23, 0x2, R2 ;  /* 0x0000000217107825 */ /* 0x000fc600078e0202 */
[----:B---3--:R0:W-:Y:S04]  /*3d80*/  STL [R1+0xff4], R11 ;  /* 0x000ff40b01007387 */ /* 0x0081e80000100800 */
[----:B--2---:R1:W-:Y:S01]  /*3d90*/  STL [R1+0xff8], R10 ;  /* 0x000ff80a01007387 */ /* 0x0043e20000100800 */
[----:B0-----:R-:W-:Y:S02]  /*3da0*/  IMAD.MOV.U32 R11, RZ, RZ, R19 ;  /* 0x000000ffff0b7224 */ /* 0x001fe400078e0013 */
[----:B-1----:R-:W-:Y:S02]  /*3db0*/  IMAD.MOV.U32 R10, RZ, RZ, R18 ;  /* 0x000000ffff0a7224 */ /* 0x002fe400078e0012 */
[--C-:B------:R-:W-:Y:S01]  /*3dc0*/  IMAD.WIDE R18, R29, 0x2, R2.reuse ;  /* 0x000000021d127825 */ /* 0x100fe200078e0202 */
[----:B------:R-:W-:Y:S04]  /*3dd0*/  STL [R1+0xffc], R11 ;  /* 0x000ffc0b01007387 */ /* 0x000fe80000100800 */
[----:B------:R-:W2:Y:S04]  /*3de0*/  LDL.LU R7, [R1+0xd0] ;  /* 0x0000d00001077983 */ /* 0x000ea80000300800 */
[----:B------:R-:W-:Y:S04]  /*3df0*/  STL.64 [R1+0xfb8], R16 ;  /* 0x000fb81001007387 */ /* 0x000fe80000100a00 */
[----:B------:R0:W-:Y:S04]  /*3e00*/  STL.64 [R1+0xfc0], R18 ;  /* 0x000fc01201007387 */ /* 0x0001e80000100a00 */
[----:B0-----:R-:W3:Y:S04]  /*3e10*/  LDL.LU R18, [R1+0x64] ;  /* 0x0000640001127983 */ /* 0x001ee80000300800 */
[----:B------:R-:W4:Y:S04]  /*3e20*/  LDL.LU R19, [R1+0x60] ;  /* 0x0000600001137983 */ /* 0x000f280000300800 */
[----:B----4-:R0:W-:Y:S04]  /*3e30*/  STL [R1+0xfc8], R19 ;  /* 0x000fc81301007387 */ /* 0x0101e80000100800 */
[----:B0-----:R-:W4:Y:S04]  /*3e40*/  LDL.LU R19, [R1+0x68] ;  /* 0x0000680001137983 */ /* 0x001f280000300800 */
[----:B---3--:R0:W-:Y:S04]  /*3e50*/  STL [R1+0xfcc], R18 ;  /* 0x000fcc1201007387 */ /* 0x0081e80000100800 */
[----:B0-----:R-:W3:Y:S04]  /*3e60*/  LDL.LU R18, [R1+0x6c] ;  /* 0x00006c0001127983 */ /* 0x001ee80000300800 */
[----:B----4-:R0:W-:Y:S04]  /*3e70*/  STL [R1+0xfd0], R19 ;  /* 0x000fd01301007387 */ /* 0x0101e80000100800 */
[----:B0-----:R-:W4:Y:S04]  /*3e80*/  LDL.LU R19, [R1+0x70] ;  /* 0x0000700001137983 */ /* 0x001f280000300800 */
[----:B---3--:R0:W-:Y:S04]  /*3e90*/  STL [R1+0xfd4], R18 ;  /* 0x000fd41201007387 */ /* 0x0081e80000100800 */
[----:B0-----:R-:W3:Y:S04]  /*3ea0*/  LDL.LU R18, [R1+0x110] ;  /* 0x0001100001127983 */ /* 0x001ee80000300800 */
[----:B----4-:R0:W-:Y:S04]  /*3eb0*/  STL [R1+0xfd8], R19 ;  /* 0x000fd81301007387 */ /* 0x0101e80000100800 */
[----:B0-----:R-:W4:Y:S01]  /*3ec0*/  LDL.LU R19, [R1+0x108] ;  /* 0x0001080001137983 */ /* 0x001f220000300800 */
[----:B------:R-:W-:-:S03]  /*3ed0*/  IMAD.WIDE R10, R10, 0x2, R2 ;  /* 0x000000020a0a7825 */ /* 0x000fc600078e0202 */
[----:B---3--:R0:W-:Y:S04]  /*3ee0*/  STL [R1+0xfdc], R18 ;  /* 0x000fdc1201007387 */ /* 0x0081e80000100800 */
[----:B0-----:R-:W3:Y:S04]  /*3ef0*/  LDL.LU R18, [R1+0xf8] ;  /* 0x0000f80001127983 */ /* 0x001ee80000300800 */
[----:B----4-:R-:W-:Y:S04]  /*3f00*/  STL [R1+0xfe0], R19 ;  /* 0x000fe01301007387 */ /* 0x010fe80000100800 */
[----:B------:R-:W4:Y:S04]  /*3f10*/  LDL.LU.64 R16, [R1+0x58] ;  /* 0x0000580001107983 */ /* 0x000f280000300a00 */
[----:B------:R-:W5:Y:S04]  /*3f20*/  LDL.LU.64 R4, [R1+0x28] ;  /* 0x0000280001047983 */ /* 0x000f680000300a00 */
[----:B------:R-:W2:Y:S04]  /*3f30*/  LDL.LU.64 R8, [R1+0x50] ;  /* 0x0000500001087983 */ /* 0x000ea80000300a00 */
[----:B------:R-:W2:Y:S04]  /*3f40*/  LDL.LU.64 R12, [R1+0x20] ;  /* 0x00002000010c7983 */ /* 0x000ea80000300a00 */
[----:B------:R-:W2:Y:S04]  /*3f50*/  LDL.LU.64 R14, [R1+0x48] ;  /* 0x00004800010e7983 */ /* 0x000ea80000300a00 */
[----:B------:R0:W-:Y:S04]  /*3f60*/  STL.64 [R1+0x80], R10 ;  /* 0x0000800a01007387 */ /* 0x0001e80000100a00 */
[----:B0-----:R-:W2:Y:S01]  /*3f70*/  LDL.LU R11, [R1+0xffc] ;  /* 0x000ffc00010b7983 */ /* 0x001ea20000300800 */
[----:B------:R-:W-:-:S02]  /*3f80*/  IMAD.MOV.U32 R6, RZ, RZ, R21 ;  /* 0x000000ffff067224 */ /* 0x000fc400078e0015 */
[----:B--2---:R-:W-:-:S05]  /*3f90*/  IMAD.WIDE R10, R11, 0x2, R2 ;  /* 0x000000020b0a7825 */ /* 0x004fca00078e0202 */
        /* <DEDUP_REMOVED lines=8> */
[----:B------:R0:W-:Y:S04]  /*4020*/  STL.64 [R1+0xb0], R10 ;  /* 0x0000b00a01007387 */ /* 0x0001e80000100a00 */
[----:B0-----:R-:W2:Y:S02]  /*4030*/  LDL.LU R10, [R1+0xff0] ;  /* 0x000ff000010a7983 */ /* 0x001ea40000300800 */
[----:B--2---:R-:W-:-:S05]  /*4040*/  IMAD.WIDE R10, R10, 0x2, R2 ;  /* 0x000000020a0a7825 */ /* 0x004fca00078e0202 */
[----:B------:R0:W-:Y:S04]  /*4050*/  STL.64 [R1+0xb8], R10 ;  /* 0x0000b80a01007387 */ /* 0x0001e80000100a00 */
[----:B0-----:R-:W2:Y:S01]  /*4060*/  LDL.LU R11, [R1+0xfec] ;  /* 0x000fec00010b7983 */ /* 0x001ea20000300800 */
[----:B------:R-:W-:-:S04]  /*4070*/  IMAD.WIDE R6, R7, 0x2, R2 ;  /* 0x0000000207067825 */ /* 0x000fc800078e0202 */
[----:B--2---:R-:W-:-:S05]  /*4080*/  IMAD.WIDE R10, R11, 0x2, R2 ;  /* 0x000000020b0a7825 */ /* 0x004fca00078e0202 */
[----:B------:R0:W-:Y:S04]  /*4090*/  STL.64 [R1+0xc8], R10 ;  /* 0x0000c80a01007387 */ /* 0x0001e80000100a00 */
[----:B0-----:R-:W2:Y:S04]  /*40a0*/  LDL.LU.64 R10, [R1+0x38] ;  /* 0x00003800010a7983 */ /* 0x001ea80000300a00 */
[----:B------:R0:W-:Y:S04]  /*40b0*/  STL.64 [R1+0xd0], R6 ;  /* 0x0000d00601007387 */ /* 0x0001e80000100a00 */
[----:B0-----:R-:W2:Y:S02]  /*40c0*/  LDL.LU R6, [R1+0xfe8] ;  /* 0x000fe80001067983 */ /* 0x001ea40000300800 */
[----:B--2---:R-:W-:-:S05]  /*40d0*/  IMAD.WIDE R6, R6, 0x2, R2 ;  /* 0x0000000206067825 */ /* 0x004fca00078e0202 */
[----:B------:R0:W-:Y:S04]  /*40e0*/  STL.64 [R1+0xe0], R6 ;  /* 0x0000e00601007387 */ /* 0x0001e80000100a00 */
[----:B0-----:R-:W2:Y:S01]  /*40f0*/  LDL.LU R7, [R1+0xfe4] ;  /* 0x000fe40001077983 */ /* 0x001ea20000300800 */
[----:B---3--:R-:W-:-:S04]  /*4100*/  IMAD.WIDE R18, R18, 0x2, R2 ;  /* 0x0000000212127825 */ /* 0x008fc800078e0202 */
[----:B--2---:R-:W-:-:S05]  /*4110*/  IMAD.WIDE R6, R7, 0x2, R2 ;  /* 0x0000000207067825 */ /* 0x004fca00078e0202 */
[----:B------:R0:W-:Y:S04]  /*4120*/  STL.64 [R1+0xe8], R6 ;  /* 0x0000e80601007387 */ /* 0x0001e80000100a00 */
[----:B0-----:R-:W2:Y:S04]  /*4130*/  LDL.LU.64 R6, [R1+0x30] ;  /* 0x0000300001067983 */ /* 0x001ea80000300a00 */
[----:B------:R0:W-:Y:S04]  /*4140*/  STL.64 [R1+0xf8], R18 ;  /* 0x0000f81201007387 */ /* 0x0001e80000100a00 */
[----:B0-----:R-:W3:Y:S02]  /*4150*/  LDL.LU R19, [R1+0xfe0] ;  /* 0x000fe00001137983 */ /* 0x001ee40000300800 */
[----:B---3--:R-:W-:-:S05]  /*4160*/  IMAD.WIDE R18, R19, 0x2, R2 ;  /* 0x0000000213127825 */ /* 0x008fca00078e0202 */
        /* <DEDUP_REMOVED lines=16> */
[----:B0-----:R-:W3:Y:S01]  /*4270*/  LDL.LU R19, [R1+0xfc8] ;  /* 0x000fc80001137983 */ /* 0x001ee20000300800 */
[----:B------:R-:W-:-:S04]  /*4280*/  IMAD.WIDE R20, R20, 0x2, R2 ;  /* 0x0000000214147825 */ /* 0x000fc800078e0202 */
[----:B------:R-:W-:-:S04]  /*4290*/  IMAD.WIDE R22, R22, 0x2, R2 ;  /* 0x0000000216167825 */ /* 0x000fc800078e0202 */
[----:B------:R-:W-:-:S04]  /*42a0*/  IMAD.WIDE R24, R24, 0x2, R2 ;  /* 0x0000000218187825 */ /* 0x000fc800078e0202 */
[----:B------:R-:W-:-:S04]  /*42b0*/  IMAD.WIDE R26, R26, 0x2, R2 ;  /* 0x000000021a1a7825 */ /* 0x000fc800078e0202 */
[----:B------:R-:W-:-:S04]  /*42c0*/  IMAD.WIDE R28, R28, 0x2, R2 ;  /* 0x000000021c1c7825 */ /* 0x000fc800078e0202 */
[----:B---3--:R-:W-:-:S04]  /*42d0*/  IMAD.WIDE R18, R19, 0x2, R2 ;  /* 0x0000000213127825 */ /* 0x008fc800078e0202 */
[----:B------:R-:W-:Y:S01]  /*42e0*/  IMAD.WIDE R2, R0, 0x2, R2 ;  /* 0x0000000200027825 */ /* 0x000fe200078e0202 */
[----:B------:R0:W-:Y:S03]  /*42f0*/  STL.64 [R1+0x60], R18 ;  /* 0x0000601201007387 */ /* 0x0001e60000100a00 */
[----:B----4-:R-:W-:Y:S01]  /*4300*/  IMAD.MOV.U32 R0, RZ, RZ, R17 ;  /* 0x000000ffff007224 */ /* 0x010fe200078e0011 */
[----:B0-----:R-:W3:Y:S04]  /*4310*/  LDL.LU.64 R18, [R1+0xfc0] ;  /* 0x000fc00001127983 */ /* 0x001ee80000300a00 */
[----:B------:R0:W-:Y:S04]  /*4320*/  STL.64 [R1+0x158], R2 ;  /* 0x0001580201007387 */ /* 0x0001e80000100a00 */
[----:B0-----:R-:W4:Y:S04]  /*4330*/  LDL.LU.64 R2, [R1+0x40] ;  /* 0x0000400001027983 */ /* 0x001f280000300a00 */
[----:B------:R0:W-:Y:S04]  /*4340*/  STL [R1+0xeb0], R16 ;  /* 0x000eb01001007387 */ /* 0x0001e80000100800 */
[----:B0-----:R-:W2:Y:S04]  /*4350*/  LDL.LU.64 R16, [R1+0xfb8] ;  /* 0x000fb80001107983 */ /* 0x001ea80000300a00 */
[----:B-----5:R-:W-:Y:S04]  /*4360*/  STL [R1+0xeac], R4 ;  /* 0x000eac0401007387 */ /* 0x020fe80000100800 */
[----:B------:R0:W-:Y:S02]  /*4370*/  STL [R1+0xea8], R0 ;  /* 0x000ea80001007387 */ /* 0x0001e40000100800 */
[----:B0-----:R-:W-:-:S02]  /*4380*/  IMAD.MOV.U32 R0, RZ, RZ, R5 ;  /* 0x000000ffff007224 */ /* 0x001fc400078e0005 */
[----:B------:R-:W5:Y:S04]  /*4390*/  LDL.LU.64 R4, [R1+0xfb0] ;  /* 0x000fb00001047983 */ /* 0x000f680000300a00 */
[----:B------:R-:W-:Y:S04]  /*43a0*/  STL [R1+0xea4], R8 ;  /* 0x000ea40801007387 */ /* 0x000fe80000100800 */
[----:B------:R0:W-:Y:S02]  /*43b0*/  STL [R1+0xea0], R0 ;  /* 0x000ea00001007387 */ /* 0x0001e40000100800 */
[----:B0-----:R-:W-:-:S02]  /*43c0*/  IMAD.MOV.U32 R0, RZ, RZ, R9 ;  /* 0x000000ffff007224 */ /* 0x001fc400078e0009 */
[----:B------:R-:W2:Y:S04]  /*43d0*/  LDL.LU.64 R8, [R1+0xfa8] ;  /* 0x000fa80001087983 */ /* 0x000ea80000300a00 */
        /* <DEDUP_REMOVED lines=8> */
[----:B--2---:R-:W-:Y:S04]  /*4460*/  STL [R1+0xe8c], R14 ;  /* 0x000e8c0e01007387 */ /* 0x004fe80000100800 */
[----:B------:R0:W-:Y:S02]  /*4470*/  STL [R1+0xe88], R0 ;  /* 0x000e880001007387 */ /* 0x0001e40000100800 */
[----:B0-----:R-:W-:-:S02]  /*4480*/  IMAD.MOV.U32 R0, RZ, RZ, R15 ;  /* 0x000000ffff007224 */ /* 0x001fc400078e000f */
[----:B------:R-:W2:Y:S04]  /*4490*/  LDL.LU.64 R14, [R1+0xf90] ;  /* 0x000f9000010e7983 */ /* 0x000ea80000300a00 */
[----:B----4-:R-:W-:Y:S04]  /*44a0*/  STL [R1+0xe84], R2 ;  /* 0x000e840201007387 */ /* 0x010fe80000100800 */
[----:B------:R0:W-:Y:S02]  /*44b0*/  STL [R1+0xe80], R0 ;  /* 0x000e800001007387 */ /* 0x0001e40000100800 */
[----:B0-----:R-:W-:-:S02]  /*44c0*/  IMAD.MOV.U32 R0, RZ, RZ, R3 ;  /* 0x000000ffff007224 */ /* 0x001fc400078e0003 */
[----:B------:R-:W4:Y:S04]  /*44d0*/  LDL.LU R3, [R1+0x1f0] ;  /* 0x0001f00001037983 */ /* 0x000f280000300800 */
[----:B------:R0:W-:Y:S04]  /*44e0*/  STL [R1+0xe78], R0 ;  /* 0x000e780001007387 */ /* 0x0001e80000100800 */
[----:B------:R1:W-:Y:S01]  /*44f0*/  STL [R1+0xe7c], R12 ;  /* 0x000e7c0c01007387 */ /* 0x0003e20000100800 */
[----:B0-----:R-:W-:-:S03]  /*4500*/  IMAD.MOV.U32 R0, RZ, RZ, R13 ;  /* 0x000000ffff007224 */ /* 0x001fc600078e000d */
[----:B-1----:R-:W2:Y:S04]  /*4510*/  LDL.LU.64 R12, [R1+0xf88] ;  /* 0x000f8800010c7983 */ /* 0x002ea80000300a00 */
        /* <DEDUP_REMOVED lines=12> */
[----:B-----5:R-:W-:Y:S04]  /*45e0*/  STL [R1+0xe5c], R4 ;  /* 0x000e5c0401007387 */ /* 0x020fe80000100800 */
[----:B------:R0:W-:Y:S02]  /*45f0*/  STL [R1+0xe58], R0 ;  /* 0x000e580001007387 */ /* 0x0001e40000100800 */
[----:B0-----:R-:W-:-:S02]  /*4600*/  IMAD.MOV.U32 R0, RZ, RZ, R5 ;  /* 0x000000ffff007224 */ /* 0x001fc400078e0005 */
[----:B------:R-:W5:Y:S04]  /*4610*/  LDL.LU.64 R4, [R1+0xf68] ;  /* 0x000f680001047983 */ /* 0x000f680000300a00 */
[----:B-----5:R-:W-:Y:S04]  /*4620*/  STL [R1+0xe54], R4 ;  /* 0x000e540401007387 */ /* 0x020fe80000100800 */
[----:B------:R-:W-:Y:S04]  /*4630*/  STL [R1+0xe50], R0 ;  /* 0x000e500001007387 */ /* 0x000fe80000100800 */
[----:B------:R-:W-:Y:S04]  /*4640*/  STL [R1+0xe48], R5 ;  /* 0x000e480501007387 */ /* 0x000fe80000100800 */
[----:B------:R-:W-:Y:S04]  /*4650*/  STL [R1+0xe4c], R16 ;  /* 0x000e4c1001007387 */ /* 0x000fe80000100800 */
[----:B------:R0:W-:Y:S04]  /*4660*/  STL [R1+0xe40], R17 ;  /* 0x000e401101007387 */ /* 0x0001e80000100800 */
[----:B--2---:R-:W-:Y:S04]  /*4670*/  STL [R1+0xe44], R6 ;  /* 0x000e440601007387 */ /* 0x004fe80000100800 */
[----:B------:R-:W-:Y:S04]  /*4680*/  STL [R1+0xe38], R7 ;  /* 0x000e380701007387 */ /* 0x000fe80000100800 */
[----:B---3--:R-:W-:Y:S04]  /*4690*/  STL [R1+0xe3c], R18 ;  /* 0x000e3c1201007387 */ /* 0x008fe80000100800 */
[----:B------:R-:W-:Y:S04]  /*46a0*/  STL [R1+0xe30], R19 ;  /* 0x000e301301007387 */ /* 0x000fe80000100800 */
[----:B------:R-:W-:Y:S04]  /*46b0*/  STL [R1+0xe34], R8 ;  /* 0x000e340801007387 */ /* 0x000fe80000100800 */
[----:B0-----:R-:W2:Y:S04]  /*46c0*/  LDL.LU.64 R16, [R1+0x90] ;  /* 0x0000900001107983 */ /* 0x001ea80000300a00 */
[----:B------:R0:W-:Y:S04]  /*46d0*/  STL [R1+0xe28], R9 ;  /* 0x000e280901007387 */ /* 0x0001e80000100800 */
[----:B0-----:R-:W3:Y:S04]  /*46e0*/  LDL.LU.64 R8, [R1+0x78] ;  /* 0x0000780001087983 */ /* 0x001ee80000300a00 */
[----:B------:R-:W-:Y:S04]  /*46f0*/  STL [R1+0xe2c], R20 ;  /* 0x000e2c1401007387 */ /* 0x000fe80000100800 */
[----:B------:R-:W5:Y:S04]  /*4700*/  LDL.LU.64 R18, [R1+0x80] ;  /* 0x0000800001127983 */ /* 0x000f680000300a00 */
[----:B------:R-:W-:Y:S04]  /*4710*/  STL [R1+0xe20], R21 ;  /* 0x000e201501007387 */ /* 0x000fe80000100800 */
[----:B------:R-:W-:Y:S04]  /*4720*/  STL [R1+0xe24], R10 ;  /* 0x000e240a01007387 */ /* 0x000fe80000100800 */
[----:B------:R-:W-:Y:S04]  /*4730*/  STL [R1+0xe18], R11 ;  /* 0x000e180b01007387 */ /* 0x000fe80000100800 */
[----:B------:R-:W-:Y:S04]  /*4740*/  STL [R1+0xe1c], R22 ;  /* 0x000e1c1601007387 */ /* 0x000fe80000100800 */
[----:B------:R-:W4:Y:S04]  /*4750*/  LDL.LU.64 R4, [R1+0x88] ;  /* 0x0000880001047983 */ /* 0x000f280000300a00 */
[----:B------:R-:W-:Y:S04]  /*4760*/  STL [R1+0xe10], R23 ;  /* 0x000e101701007387 */ /* 0x000fe80000100800 */
[----:B------:R-:W-:Y:S04]  /*4770*/  STL [R1+0xe14], R12 ;  /* 0x000e140c01007387 */ /* 0x000fe80000100800 */
[----:B------:R0:W-:Y:S04]  /*4780*/  STL [R1+0xe08], R13 ;  /* 0x000e080d01007387 */ /* 0x0001e80000100800 */
[----:B0-----:R-:W4:Y:S04]  /*4790*/  LDL.LU.64 R12, [R1+0xa8] ;  /* 0x0000a800010c7983 */ /* 0x001f280000300a00 */
[----:B------:R-:W4:Y:S04]  /*47a0*/  LDL.LU.64 R22, [R1+0xc0] ;  /* 0x0000c00001167983 */ /* 0x000f280000300a00 */
[----:B------:R-:W-:Y:S04]  /*47b0*/  STL [R1+0xe0c], R24 ;  /* 0x000e0c1801007387 */ /* 0x000fe80000100800 */
[----:B------:R-:W4:Y:S04]  /*47c0*/  LDL.LU.64 R6, [R1+0x98] ;  /* 0x0000980001067983 */ /* 0x000f280000300a00 */
[----:B------:R-:W-:Y:S04]  /*47d0*/  STL [R1+0xe00], R25 ;  /* 0x000e001901007387 */ /* 0x000fe80000100800 */
[----:B------:R-:W-:Y:S04]  /*47e0*/  STL [R1+0xe04], R14 ;  /* 0x000e040e01007387 */ /* 0x000fe80000100800 */
[----:B------:R-:W-:Y:S04]  /*47f0*/  STL [R1+0xdf8], R15 ;  /* 0x000df80f01007387 */ /* 0x000fe80000100800 */
[----:B------:R-:W-:Y:S04]  /*4800*/  STL [R1+0xdfc], R26 ;  /* 0x000dfc1a01007387 */ /* 0x000fe80000100800 */
[----:B------:R-:W4:Y:S04]  /*4810*/  LDL.LU.64 R10, [R1+0xa0] ;  /* 0x0000a000010a7983 */ /* 0x000f280000300a00 */
[----:B------:R0:W-:Y:S04]  /*4820*/  STL [R1+0xde8], R27 ;  /* 0x000de81b01007387 */ /* 0x0001e80000100800 */
[----:B0-----:R-:W4:Y:S04]  /*4830*/  LDL.LU.64 R26, [R1+0xd8] ;  /* 0x0000d800011a7983 */ /* 0x001f280000300a00 */
[----:B---3--:R0:W-:Y:S01]  /*4840*/  STL [R1+0xdf0], R8 ;  /* 0x000df00801007387 */ /* 0x0081e20000100800 */
[----:B------:R-:W-:-:S03]  /*4850*/  IMAD.MOV.U32 R0, RZ, RZ, R9 ;  /* 0x000000ffff007224 */ /* 0x000fc600078e0009 */
[----:B------:R-:W3:Y:S04]  /*4860*/  LDL.LU.64 R20, [R1+0xf0] ;  /* 0x0000f00001147983 */ /* 0x000ee80000300a00 */
[----:B------:R-:W-:Y:S04]  /*4870*/  STL [R1+0xdf4], R28 ;  /* 0x000df41c01007387 */ /* 0x000fe80000100800 */
[----:B------:R2:W-:Y:S04]  /*4880*/  STL [R1+0xdec], R0 ;  /* 0x000dec0001007387 */ /* 0x0005e80000100800 */
[----:B0-----:R-:W3:Y:S04]  /*4890*/  LDL.LU.64 R8, [R1+0xb0] ;  /* 0x0000b00001087983 */ /* 0x001ee80000300a00 */
[----:B------:R-:W-:Y:S04]  /*48a0*/  STL [R1+0x4c4], R29 ;  /* 0x0004c41d01007387 */ /* 0x000fe80000100800 */
[----:B------:R-:W3:Y:S01]  /*48b0*/  LDL.LU.64 R14, [R1+0x100] ;  /* 0x00010000010e7983 */ /* 0x000ee20000300a00 */
[----:B--2---:R-:W-:-:S03]  /*48c0*/  IMAD.MOV.U32 R0, RZ, RZ, R17 ;  /* 0x000000ffff007224 */ /* 0x004fc600078e0011 */
[----:B------:R0:W-:Y:S04]  /*48d0*/  STL [R1+0x4cc], R16 ;  /* 0x0004cc1001007387 */ /* 0x0001e80000100800 */
[----:B0-----:R-:W2:Y:S04]  /*48e0*/  LDL.LU.64 R16, [R1+0xb8] ;  /* 0x0000b80001107983 */ /* 0x001ea80000300a00 */
[----:B------:R0:W-:Y:S04]  /*48f0*/  STL [R1+0x4c8], R0 ;  /* 0x0004c80001007387 */ /* 0x0001e80000100800 */
[----:B-----5:R1:W-:Y:S01]  /*4900*/  STL [R1+0x4d4], R18 ;  /* 0x0004d41201007387 */ /* 0x0203e20000100800 */
[----:B0-----:R-:W-:-:S03]  /*4910*/  IMAD.MOV.U32 R0, RZ, RZ, R19 ;  /* 0x000000ffff007224 */ /* 0x001fc600078e0013 */
[----:B-1----:R-:W5:Y:S04]  /*4920*/  LDL.LU.64 R18, [R1+0x118] ;  /* 0x0001180001127983 */ /* 0x002f680000300a00 */
[----:B------:R0:W-:Y:S04]  /*4930*/  STL [R1+0x4d0], R0 ;  /* 0x0004d00001007387 */ /* 0x0001e80000100800 */
[----:B----4-:R1:W-:Y:S04]  /*4940*/  STL [R1+0x4dc], R12 ;  /* 0x0004dc0c01007387 */ /* 0x0103e80000100800 */
[----:B------:R-:W4:Y:S01]  /*4950*/  LDL.LU.64 R24, [R1+0xc8] ;  /* 0x0000c80001187983 */ /* 0x000f220000300a00 */
[----:B0-----:R-:W-:-:S03]  /*4960*/  IMAD.MOV.U32 R0, RZ, RZ, R13 ;  /* 0x000000ffff007224 */ /* 0x001fc600078e000d */
[----:B-1----:R-:W4:Y:S04]  /*4970*/  LDL.LU.64 R12, [R1+0x120] ;  /* 0x00012000010c7983 */ /* 0x002f280000300a00 */
[----:B------:R0:W-:Y:S04]  /*4980*/  STL [R1+0x4d8], R0 ;  /* 0x0004d80001007387 */ /* 0x0001e80000100800 */
[----:B------:R1:W-:Y:S01]  /*4990*/  STL [R1+0x4e4], R4 ;  /* 0x0004e40401007387 */ /* 0x0003e20000100800 */
[----:B0-----:R-:W-:-:S03]  /*49a0*/  IMAD.MOV.U32 R0, RZ, RZ, R5 ;  /* 0x000000ffff007224 */ /* 0x001fc600078e0005 */
[----:B-1----:R-:W4:Y:S04]  /*49b0*/  LDL.LU.64 R4, [R1+0xd0] ;  /* 0x0000d00001047983 */ /* 0x002f280000300a00 */
[----:B------:R0:W-:Y:S04]  /*49c0*/  STL [R1+0x4e0], R0 ;  /* 0x0004e00001007387 */ /* 0x0001e80000100800 */
[----:B------:R1:W-:Y:S01]  /*49d0*/  STL [R1+0xcd8], R22 ;  /* 0x000cd81601007387 */ /* 0x0003e20000100800 */
[----:B0-----:R-:W-:-:S03]  /*49e0*/  IMAD.MOV.U32 R0, RZ, RZ, R23 ;  /* 0x000000ffff007224 */ /* 0x001fc600078e0017 */
[----:B------:R-:W-:Y:S04]  /*49f0*/  STL [R1+0xce0], R6 ;  /* 0x000ce00601007387 */ /* 0x000fe80000100800 */
[----:B------:R0:W-:Y:S04]  /*4a00*/  STL [R1+0xcd4], R0 ;  /* 0x000cd40001007387 */ /* 0x0001e80000100800 */
[----:B-1----:R-:W4:Y:S01]  /*4a10*/  LDL.LU.64 R22, [R1+0x130] ;  /* 0x0001300001167983 */ /* 0x002f220000300a00 */
[----:B0-----:R-:W-:-:S03]  /*4a20*/  IMAD.MOV.U32 R0, RZ, RZ, R7 ;  /* 0x000000ffff007224 */ /* 0x001fc600078e0007 */
[----:B------:R-:W-:Y:S04]  /*4a30*/  STL [R1+0xce8], R26 ;  /* 0x000ce81a01007387 */ /* 0x000fe80000100800 */
[----:B------:R0:W-:Y:S04]  /*4a40*/  STL [R1+0xcdc], R0 ;  /* 0x000cdc0001007387 */ /* 0x0001e80000100800 */
[----:B------:R-:W4:Y:S01]  /*4a50*/  LDL.LU.64 R6, [R1+0xe0] ;  /* 0x0000e00001067983 */ /* 0x000f220000300a00 */
[----:B0-----:R-:W-:-:S03]  /*4a60*/  IMAD.MOV.U32 R0, RZ, RZ, R27 ;  /* 0x000000ffff007224 */ /* 0x001fc600078e001b */
[----:B------:R-:W-:Y:S04]  /*4a70*/  STL [R1+0xcf0], R10 ;  /* 0x000cf00a01007387 */ /* 0x000fe80000100800 */
[----:B------:R0:W-:Y:S02]  /*4a80*/  STL [R1+0xce4], R0 ;  /* 0x000ce40001007387 */ /* 0x0001e40000100800 */
[----:B0-----:R-:W-:Y:S02]  /*4a90*/  IMAD.MOV.U32 R0, RZ, RZ, R11 ;  /* 0x000000ffff007224 */ /* 0x001fe400078e000b */
[----:B------:R-:W4:Y:S04]  /*4aa0*/  LDL.LU.64 R10, [R1+0x140] ;  /* 0x00014000010a7983 */ /* 0x000f280000300a00 */
[----:B------:R3:W-:Y:S02]  /*4ab0*/  STL [R1+0xcec], R0 ;  /* 0x000cec0001007387 */ /* 0x0007e40000100800 */
[----:B---3--:R-:W-:-:S02]  /*4ac0*/  IMAD.MOV.U32 R0, RZ, RZ, R21 ;  /* 0x000000ffff007224 */ /* 0x008fc400078e0015 */
[----:B------:R0:W-:Y:S04]  /*4ad0*/  STL [R1+0xcf8], R20 ;  /* 0x000cf81401007387 */ /* 0x0001e80000100800 */
[----:B0-----:R-:W3:Y:S04]  /*4ae0*/  LDL.LU.64 R20, [R1+0xe8] ;  /* 0x0000e80001147983 */ /* 0x001ee80000300a00 */
[----:B------:R0:W-:Y:S04]  /*4af0*/  STL [R1+0xcf4], R0 ;  /* 0x000cf40001007387 */ /* 0x0001e80000100800 */
[----:B------:R1:W-:Y:S01]  /*4b00*/  STL [R1+0xd00], R8 ;  /* 0x000d000801007387 */ /* 0x0003e20000100800 */
[----:B0-----:R-:W-:-:S03]  /*4b10*/  IMAD.MOV.U32 R0, RZ, RZ, R9 ;  /* 0x000000ffff007224 */ /* 0x001fc600078e0009 */
[----:B------:R-:W-:Y:S04]  /*4b20*/  STL [R1+0xd08], R14 ;  /* 0x000d080e01007387 */ /* 0x000fe80000100800 */
[----:B------:R0:W-:Y:S04]  /*4b30*/  STL [R1+0xcfc], R0 ;  /* 0x000cfc0001007387 */ /* 0x0001e80000100800 */
[----:B-1----:R-:W3:Y:S01]  /*4b40*/  LDL.LU.64 R8, [R1+0x148] ;  /* 0x0001480001087983 */ /* 0x002ee20000300a00 */
[----:B0-----:R-:W-:-:S03]  /*4b50*/  IMAD.MOV.U32 R0, RZ, RZ, R15 ;  /* 0x000000ffff007224 */ /* 0x001fc600078e000f */
[----:B--2---:R-:W-:Y:S04]  /*4b60*/  STL [R1+0xd10], R16 ;  /* 0x000d101001007387 */ /* 0x004fe80000100800 */
[----:B------:R0:W-:Y:S02]  /*4b70*/  STL [R1+0xd04], R0 ;  /* 0x000d040001007387 */ /* 0x0001e40000100800 */
[----:B0-----:R-:W-:Y:S02]  /*4b80*/  IMAD.MOV.U32 R0, RZ, RZ, R17 ;  /* 0x000000ffff007224 */ /* 0x001fe400078e0011 */
[----:B------:R-:W2:Y:S04]  /*4b90*/  LDL.LU.64 R16, [R1+0xf8] ;  /* 0x0000f80001107983 */ /* 0x000ea80000300a00 */
[----:B------:R0:W-:Y:S04]  /*4ba0*/  STL [R1+0xd0c], R0 ;  /* 0x000d0c0001007387 */ /* 0x0001e80000100800 */
[----:B-----5:R1:W-:Y:S01]  /*4bb0*/  STL [R1+0xd18], R18 ;  /* 0x000d181201007387 */ /* 0x0203e20000100800 */
[----:B0-----:R-:W-:-:S03]  /*4bc0*/  IMAD.MOV.U32 R0, RZ, RZ, R19 ;  /* 0x000000ffff007224 */ /* 0x001fc600078e0013 */
[----:B----4-:R-:W-:Y:S04]  /*4bd0*/  STL [R1+0xd20], R24 ;  /* 0x000d201801007387 */ /* 0x010fe80000100800 */
[----:B------:R0:W-:Y:S04]  /*4be0*/  STL [R1+0xd14], R0 ;  /* 0x000d140001007387 */ /* 0x0001e80000100800 */
[----:B-1----:R-:W4:Y:S01]  /*4bf0*/  LDL.LU.64 R18, [R1+0x150] ;  /* 0x0001500001127983 */ /* 0x002f220000300a00 */
[----:B0-----:R-:W-:-:S03]  /*4c00*/  IMAD.MOV.U32 R0, RZ, RZ, R25 ;  /* 0x000000ffff007224 */ /* 0x001fc600078e0019 */
[----:B------:R-:W-:Y:S04]  /*4c10*/  STL [R1+0xd28], R12 ;  /* 0x000d280c01007387 */ /* 0x000fe80000100800 */
[----:B------:R0:W-:Y:S04]  /*4c20*/  STL [R1+0xd1c], R0 ;  /* 0x000d1c0001007387 */ /* 0x0001e80000100800 */
[----:B------:R-:W-:Y:S01]  /*4c30*/  STL [R1+0xd30], R4 ;  /* 0x000d300401007387 */ /* 0x000fe20000100800 */
[----:B0-----:R-:W-:-:S05]  /*4c40*/  IMAD.MOV.U32 R0, RZ, RZ, R13 ;  /* 0x000000ffff007224 */ /* 0x001fca00078e000d */
[----:B------:R0:W-:Y:S04]  /*4c50*/  STL [R1+0xd24], R0 ;  /* 0x000d240001007387 */ /* 0x0001e80000100800 */
[----:B------:R-:W5:Y:S01]  /*4c60*/  LDL.LU.64 R28, [R1+0x108] ;  /* 0x00010800011c7983 */ /* 0x000f620000300a00 */
[----:B0-----:R-:W-:-:S03]  /*4c70*/  IMAD.MOV.U32 R0, RZ, RZ, R5 ;  /* 0x000000ffff007224 */ /* 0x001fc600078e0005 */
[----:B------:R-:W5:Y:S04]  /*4c80*/  LDL.LU.64 R4, [R1+0x160] ;  /* 0x0001600001047983 */ /* 0x000f680000300a00 */
[----:B------:R0:W-:Y:S04]  /*4c90*/  STL [R1+0xd2c], R0 ;  /* 0x000d2c0001007387 */ /* 0x0001e80000100800 */
[----:B------:R-:W-:Y:S04]  /*4ca0*/  STL [R1+0xd38], R22 ;  /* 0x000d381601007387 */ /* 0x000fe80000100800 */
[----:B------:R-:W5:Y:S01]  /*4cb0*/  LDL.LU.64 R26, [R1+0x110] ;  /* 0x00011000011a7983 */ /* 0x000f620000300a00 */
[----:B0-----:R-:W-:-:S05]  /*4cc0*/  IMAD.MOV.U32 R0, RZ, RZ, R23 ;  /* 0x000000ffff007224 */ /* 0x001fca00078e0017 */
[----:B------:R0:W-:Y:S04]  /*4cd0*/  STL [R1+0xd34], R0 ;  /* 0x000d340001007387 */ /* 0x0001e80000100800 */
[----:B------:R1:W-:Y:S04]  /*4ce0*/  STL [R1+0xd40], R6 ;  /* 0x000d400601007387 */ /* 0x0003e80000100800 */
[----:B------:R-:W5:Y:S01]  /*4cf0*/  LDL.LU.64 R14, [R1+0x168] ;  /* 0x00016800010e7983 */ /* 0x000f620000300a00 */
[----:B0-----:R-:W-:-:S03]  /*4d00*/  IMAD.MOV.U32 R0, RZ, RZ, R7 ;  /* 0x000000ffff007224 */ /* 0x001fc600078e0007 */
[----:B-1----:R-:W5:Y:S04]  /*4d10*/  LDL.LU.64 R6, [R1+0x70] ;  /* 0x0000700001067983 */ /* 0x002f680000300a00 */
[----:B------:R0:W-:Y:S04]  /*4d20*/  STL [R1+0xd3c], R0 ;  /* 0x000d3c0001007387 */ /* 0x0001e80000100800 */
[----:B------:R-:W-:Y:S04]  /*4d30*/  STL [R1+0xd48], R10 ;  /* 0x000d480a01007387 */ /* 0x000fe80000100800 */
[----:B------:R-:W5:Y:S01]  /*4d40*/  LDL.LU.64 R24, [R1+0x170] ;  /* 0x0001700001187983 */ /* 0x000f620000300a00 */
[----:B0-----:R-:W-:-:S05]  /*4d50*/  IMAD.MOV.U32 R0, RZ, RZ, R11 ;  /* 0x000000ffff007224 */ /* 0x001fca00078e000b */
[----:B------:R3:W-:Y:S02]  /*4d60*/  STL [R1+0xd44], R0 ;  /* 0x000d440001007387 */ /* 0x0007e40000100800 */
[----:B---3--:R-:W-:Y:S02]  /*4d70*/  IMAD.MOV.U32 R0, RZ, RZ, R21 ;  /* 0x000000ffff007224 */ /* 0x008fe400078e0015 */
[----:B------:R-:W-:Y:S04]  /*4d80*/  STL [R1+0xd50], R20 ;  /* 0x000d501401007387 */ /* 0x000fe80000100800 */
[----:B------:R-:W3:Y:S04]  /*4d90*/  LDL.LU.64 R12, [R1+0x128] ;  /* 0x00012800010c7983 */ /* 0x000ee80000300a00 */
[----:B------:R-:W3:Y:S04]  /*4da0*/  LDL.LU.64 R22, [R1+0x178] ;  /* 0x0001780001167983 */ /* 0x000ee80000300a00 */
[----:B------:R0:W-:Y:S02]  /*4db0*/  STL [R1+0xd4c], R0 ;  /* 0x000d4c0001007387 */ /* 0x0001e40000100800 */
[----:B0-----:R-:W-:-:S02]  /*4dc0*/  IMAD.MOV.U32 R0, RZ, RZ, R9 ;  /* 0x000000ffff007224 */ /* 0x001fc400078e0009 */
[----:B------:R-:W-:Y:S04]  /*4dd0*/  STL [R1+0xd58], R8 ;  /* 0x000d580801007387 */ /* 0x000fe80000100800 */
[----:B------:R-:W3:Y:S04]  /*4de0*/  LDL.LU.64 R10, [R1+0x68] ;  /* 0x00006800010a7983 */ /* 0x000ee80000300a00 */
[----:B------:R-:W3:Y:S04]  /*4df0*/  LDL.LU.64 R20, [R1+0x180] ;  /* 0x0001800001147983 */ /* 0x000ee80000300a00 */
[----:B------:R0:W-:Y:S01]  /*4e00*/  STL [R1+0xd54], R0 ;  /* 0x000d540001007387 */ /* 0x0001e20000100800 */
[----:B--2---:R-:W-:-:S03]  /*4e10*/  IMAD.MOV.U32 R2, RZ, RZ, R17 ;  /* 0x000000ffff027224 */ /* 0x004fc600078e0011 */
[----:B------:R1:W-:Y:S04]  /*4e20*/  STL [R1+0xd60], R16 ;  /* 0x000d601001007387 */ /* 0x0003e80000100800 */
[----:B0-----:R-:W2:Y:S04]  /*4e30*/  LDL.LU R0, [R1+0x198] ;  /* 0x0001980001007983 */ /* 0x001ea80000300800 */
[----:B------:R-:W2:Y:S04]  /*4e40*/  LDL.LU.64 R8, [R1+0x138] ;  /* 0x0001380001087983 */ /* 0x000ea80000300a00 */
[----:B-1----:R-:W2:Y:S04]  /*4e50*/  LDL.LU.64 R16, [R1+0x188] ;  /* 0x0001880001107983 */ /* 0x002ea80000300a00 */
[----:B------:R0:W-:Y:S04]  /*4e60*/  STL [R1+0xd5c], R2 ;  /* 0x000d5c0201007387 */ /* 0x0001e80000100800 */
[----:B----4-:R-:W-:Y:S04]  /*4e70*/  STL [R1+0xd68], R18 ;  /* 0x000d681201007387 */ /* 0x010fe80000100800 */
[----:B0-----:R-:W4:Y:S04]  /*4e80*/  LDL.LU R2, [R1+0x19c] ;  /* 0x00019c0001027983 */ /* 0x001f280000300800 */
[----:B------:R0:W-:Y:S04]  /*4e90*/  STL [R1+0xd64], R19 ;  /* 0x000d641301007387 */ /* 0x0001e80000100800 */
[----:B0-----:R-:W4:Y:S04]  /*4ea0*/  LDL.LU.64 R18, [R1+0x60] ;  /* 0x0000600001127983 */ /* 0x001f280000300a00 */
[----:B-----5:R0:W-:Y:S04]  /*4eb0*/  STL [R1+0xd70], R28 ;  /* 0x000d701c01007387 */ /* 0x0201e80000100800 */
[----:B------:R-:W-:Y:S01]  /*4ec0*/  STL [R1+0xd78], R4 ;  /* 0x000d780401007387 */ /* 0x000fe20000100800 */
[----:B0-----:R-:W-:-:S05]  /*4ed0*/  IMAD.MOV.U32 R28, RZ, RZ, R29 ;  /* 0x000000ffff1c7224 */ /* 0x001fca00078e001d */
[----:B------:R0:W-:Y:S02]  /*4ee0*/  STL [R1+0xd6c], R28 ;  /* 0x000d6c1c01007387 */ /* 0x0001e40000100800 */
[----:B0-----:R-:W-:Y:S02]  /*4ef0*/  IMAD.MOV.U32 R28, RZ, RZ, R5 ;  /* 0x000000ffff1c7224 */ /* 0x001fe400078e0005 */
[----:B------:R-:W5:Y:S04]  /*4f00*/  LDL.LU.64 R4, [R1+0x190] ;  /* 0x0001900001047983 */ /* 0x000f680000300a00 */
[----:B------:R-:W-:Y:S04]  /*4f10*/  STL [R1+0xd74], R28 ;  /* 0x000d741c01007387 */ /* 0x000fe80000100800 */
[----:B------:R0:W-:Y:S04]  /*4f20*/  STL [R1+0xd80], R26 ;  /* 0x000d801a01007387 */ /* 0x0001e80000100800 */
[----:B------:R1:W-:Y:S01]  /*4f30*/  STL [R1+0xd88], R14 ;  /* 0x000d880e01007387 */ /* 0x0003e20000100800 */
[----:B0-----:R-:W-:-:S02]  /*4f40*/  IMAD.MOV.U32 R26, RZ, RZ, R27 ;  /* 0x000000ffff1a7224 */ /* 0x001fc400078e001b */
[----:B-1----:R-:W-:-:S03]  /*4f50*/  IMAD.MOV.U32 R14, RZ, RZ, R15 ;  /* 0x000000ffff0e7224 */ /* 0x002fc600078e000f */
[----:B------:R-:W-:Y:S04]  /*4f60*/  STL [R1+0xd7c], R26 ;  /* 0x000d7c1a01007387 */ /* 0x000fe80000100800 */
[----:B------:R-:W-:Y:S04]  /*4f70*/  STL [R1+0xd90], R6 ;  /* 0x000d900601007387 */ /* 0x000fe80000100800 */
[----:B------:R0:W-:Y:S02]  /*4f80*/  STL [R1+0xd84], R14 ;  /* 0x000d840e01007387 */ /* 0x0001e40000100800 */
[----:B0-----:R-:W-:-:S02]  /*4f90*/  IMAD.MOV.U32 R14, RZ, RZ, R7 ;  /* 0x000000ffff0e7224 */ /* 0x001fc400078e0007 */
[----:B------:R-:W5:Y:S04]  /*4fa0*/  LDL.LU.64 R6, [R1+0x158] ;  /* 0x0001580001067983 */ /* 0x000f680000300a00 */
[----:B------:R0:W-:Y:S04]  /*4fb0*/  STL [R1+0xd8c], R14 ;  /* 0x000d8c0e01007387 */ /* 0x0001e80000100800 */
[----:B------:R-:W-:Y:S01]  /*4fc0*/  STL [R1+0xd98], R24 ;  /* 0x000d981801007387 */ /* 0x000fe20000100800 */
[----:B0-----:R-:W-:-:S03]  /*4fd0*/  IMAD.MOV.U32 R14, RZ, RZ, R25 ;  /* 0x000000ffff0e7224 */ /* 0x001fc600078e0019 */
[----:B---3--:R0:W-:Y:S04]  /*4fe0*/  STL [R1+0xda0], R12 ;  /* 0x000da00c01007387 */ /* 0x0081e80000100800 */
[----:B------:R-:W-:Y:S04]  /*4ff0*/  STL [R1+0xd94], R14 ;  /* 0x000d940e01007387 */ /* 0x000fe80000100800 */
[----:B------:R-:W-:Y:S01]  /*5000*/  STL [R1+0xda8], R22 ;  /* 0x000da81601007387 */ /* 0x000fe20000100800 */
[----:B0-----:R-:W-:-:S05]  /*5010*/  IMAD.MOV.U32 R12, RZ, RZ, R13 ;  /* 0x000000ffff0c7224 */ /* 0x001fca00078e000d */
[----:B------:R0:W-:Y:S04]  /*5020*/  STL [R1+0xd9c], R12 ;  /* 0x000d9c0c01007387 */ /* 0x0001e80000100800 */
[----:B------:R1:W-:Y:S01]  /*5030*/  STL [R1+0xdb0], R10 ;  /* 0x000db00a01007387 */ /* 0x0003e20000100800 */
[----:B0-----:R-:W-:-:S05]  /*5040*/  IMAD.MOV.U32 R12, RZ, RZ, R23 ;  /* 0x000000ffff0c7224 */ /* 0x001fca00078e0017 */
[----:B------:R-:W-:Y:S01]  /*5050*/  STL [R1+0xda4], R12 ;  /* 0x000da40c01007387 */ /* 0x000fe20000100800 */
[----:B-1----:R-:W-:-:S03]  /*5060*/  IMAD.MOV.U32 R10, RZ, RZ, R11 ;  /* 0x000000ffff0a7224 */ /* 0x002fc600078e000b */
[----:B------:R-:W-:Y:S04]  /*5070*/  STL [R1+0xdb8], R20 ;  /* 0x000db81401007387 */ /* 0x000fe80000100800 */
[----:B------:R0:W-:Y:S02]  /*5080*/  STL [R1+0xdac], R10 ;  /* 0x000dac0a01007387 */ /* 0x0001e40000100800 */
[----:B0-----:R-:W-:-:S05]  /*5090*/  IMAD.MOV.U32 R10, RZ, RZ, R21 ;  /* 0x000000ffff0a7224 */ /* 0x001fca00078e0015 */
[----:B------:R-:W-:Y:S04]  /*50a0*/  STL [R1+0xdb4], R10 ;  /* 0x000db40a01007387 */ /* 0x000fe80000100800 */
[----:B--2---:R0:W-:Y:S01]  /*50b0*/  STL [R1+0xdc0], R8 ;  /* 0x000dc00801007387 */ /* 0x0041e20000100800 */
[----:B------:R-:W-:-:S03]  /*50c0*/  IMAD R0, R0, c[0x0][0x184], RZ ;  /* 0x0000610000007a24 */ /* 0x000fc600078e02ff */
[----:B------:R-:W-:Y:S01]  /*50d0*/  STL [R1+0xdc8], R16 ;  /* 0x000dc81001007387 */ /* 0x000fe20000100800 */
[----:B0-----:R-:W-:Y:S01]  /*50e0*/  IMAD.MOV.U32 R8, RZ, RZ, R9 ;  /* 0x000000ffff087224 */ /* 0x001fe200078e0009 */
[----:B------:R-:W-:-:S04]  /*50f0*/  LEA R12, P1, R0, c[0x0][0x160], 0x1 ;  /* 0x00005800000c7a11 */ /* 0x000fc800078208ff */
[----:B------:R0:W-:Y:S01]  /*5100*/  STL [R1+0xdbc], R8 ;  /* 0x000dbc0801007387 */ /* 0x0001e20000100800 */
[----:B----4-:R-:W-:Y:S01]  /*5110*/  IMAD R2, R2, c[0x0][0x184], RZ ;  /* 0x0000610002027a24 */ /* 0x010fe200078e02ff */
[----:B------:R-:W-:Y:S01]  /*5120*/  LEA.HI.X.SX32 R13, R0, c[0x0][0x164], 0x1, P1 ;  /* 0x00005900000d7a11 */ /* 0x000fe200008f0eff */
[----:B0-----:R-:W-:Y:S02]  /*5130*/  IMAD.MOV.U32 R8, RZ, RZ, R17 ;  /* 0x000000ffff087224 */ /* 0x001fe400078e0011 */
[----:B------:R-:W-:Y:S02]  /*5140*/  IMAD.MOV.U32 R17, RZ, RZ, R3 ;  /* 0x000000ffff117224 */ /* 0x000fe400078e0003 */
[----:B------:R-:W-:Y:S01]  /*5150*/  IMAD.MOV.U32 R3, RZ, RZ, R19 ;  /* 0x000000ffff037224 */ /* 0x000fe200078e0013 */
[----:B------:R0:W-:Y:S01]  /*5160*/  STL [R1+0xdc4], R8 ;  /* 0x000dc40801007387 */ /* 0x0001e20000100800 */
[----:B------:R-:W-:-:S03]  /*5170*/  LEA R10, P0, R2, c[0x0][0x160], 0x1 ;  /* 0x00005800020a7a11 */ /* 0x000fc600078008ff */
[----:B------:R-:W-:Y:S04]  /*5180*/  STL [R1+0xdd0], R18 ;  /* 0x000dd01201007387 */ /* 0x000fe80000100800 */
[----:B------:R-:W-:Y:S01]  /*5190*/  STL [R1+0xdcc], R3 ;  /* 0x000dcc0301007387 */ /* 0x000fe20000100800 */
[----:B0-----:R-:W-:Y:S01]  /*51a0*/  IMAD.MOV.U32 R8, RZ, RZ, c[0x0][0x188] ;  /* 0x00006200ff087624 */ /* 0x001fe200078e00ff */
[----:B------:R-:W-:Y:S01]  /*51b0*/  LEA.HI.X.SX32 R11, R2, c[0x0][0x164], 0x1, P0 ;  /* 0x00005900020b7a11 */ /* 0x000fe200000f0eff */
[----:B-----5:R-:W-:Y:S01]  /*51c0*/  IMAD.MOV.U32 R0, RZ, RZ, R5 ;  /* 0x000000ffff007224 */ /* 0x020fe200078e0005 */
[----:B------:R0:W-:Y:S04]  /*51d0*/  STL [R1+0xdd8], R4 ;  /* 0x000dd80401007387 */ /* 0x0001e80000100800 */
[----:B------:R-:W-:Y:S04]  /*51e0*/  STL.64 [R1+0x1f8], R12 ;  /* 0x0001f80c01007387 */ /* 0x000fe80000100a00 */
[----:B------:R1:W-:Y:S01]  /*51f0*/  STL [R1+0xdd4], R0 ;  /* 0x000dd40001007387 */ /* 0x0003e20000100800 */
[----:B0-----:R-:W-:-:S04]  /*5200*/  IMAD R4, R8, 0x7f, RZ ;  /* 0x0000007f08047824 */ /* 0x001fc800078e02ff */
[----:B------:R-:W-:-:S04]  /*5210*/  IMAD.WIDE R2, R4, 0x2, R12 ;  /* 0x0000000204027825 */ /* 0x000fc800078e020c */
[----:B-1----:R-:W-:Y:S02]  /*5220*/  IMAD R0, R8, 0x7e, RZ ;  /* 0x0000007e08007824 */ /* 0x002fe400078e02ff */
[----:B------:R-:W-:Y:S01]  /*5230*/  IMAD.WIDE R4, R4, 0x2, R10 ;  /* 0x0000000204047825 */ /* 0x000fe200078e020a */
[----:B------:R0:W-:Y:S04]  /*5240*/  STL [R1+0xde0], R6 ;  /* 0x000de00601007387 */ /* 0x0001e80000100800 */
[----:B------:R-:W-:Y:S04]  /*5250*/  STL.64 [R1+0x200], R10 ;  /* 0x0002000a01007387 */ /* 0x000fe80000100a00 */
[----:B------:R-:W-:Y:S01]  /*5260*/  STL [R1+0xde4], R2 ;  /* 0x000de40201007387 */ /* 0x000fe20000100800 */
[----:B0-----:R-:W-:-:S05]  /*5270*/  IMAD.MOV.U32 R6, RZ, RZ, R7 ;  /* 0x000000ffff067224 */ /* 0x001fca00078e0007 */
[----:B------:R0:W-:Y:S04]  /*5280*/  STL [R1+0xddc], R6 ;  /* 0x000ddc0601007387 */ /* 0x0001e80000100800 */
[----:B------:R1:W-:Y:S04]  /*5290*/  STL [R1+0xccc], R3 ;  /* 0x000ccc0301007387 */ /* 0x0003e80000100800 */
[----:B------:R-:W-:Y:S01]  /*52a0*/  STL [R1+0xcd0], R4 ;  /* 0x000cd00401007387 */ /* 0x000fe20000100800 */
[----:B0-----:R-:W-:Y:S02]  /*52b0*/  IMAD R6, R8, 0x7d, RZ ;  /* 0x0000007d08067824 */ /* 0x001fe400078e02ff */
[C---:B-1----:R-:W-:Y:S01]  /*52c0*/  IMAD.WIDE R2, R0.reuse, 0x2, R12 ;  /* 0x0000000200027825 */ /* 0x042fe200078e020c */
[----:B------:R0:W-:Y:S04]  /*52d0*/  STL [R1+0xcc4], R5 ;  /* 0x000cc40501007387 */ /* 0x0001e80000100800 */
[----:B------:R-:W-:Y:S04]  /*52e0*/  STL [R1+0xcc8], R2 ;  /* 0x000cc80201007387 */ /* 0x000fe80000100800 */
[----:B------:R1:W-:Y:S01]  /*52f0*/  STL [R1+0xcbc], R3 ;  /* 0x000cbc0301007387 */ /* 0x0003e20000100800 */
[----:B0-----:R-:W-:-:S04]  /*5300*/  IMAD.WIDE R4, R0, 0x2, R10 ;  /* 0x0000000200047825 */ /* 0x001fc800078e020a */
[----:B------:R-:W-:Y:S01]  /*5310*/  IMAD R0, R8, 0x7c, RZ ;  /* 0x0000007c08007824 */ /* 0x000fe200078e02ff */
[----:B------:R-:W-:Y:S01]  /*5320*/  STL [R1+0xcc0], R4 ;  /* 0x000cc00401007387 */ /* 0x000fe20000100800 */
[----:B-1----:R-:W-:-:S03]  /*5330*/  IMAD.WIDE R2, R6, 0x2, R12 ;  /* 0x0000000206027825 */ /* 0x002fc600078e020c */
[----:B------:R0:W-:Y:S01]  /*5340*/  STL [R1+0x4e8], R5 ;  /* 0x0004e80501007387 */ /* 0x0001e20000100800 */
[----:B------:R-:W-:-:S03]  /*5350*/  IMAD.WIDE R6, R6, 0x2, R10 ;  /* 0x0000000206067825 */ /* 0x000fc600078e020a */
[----:B------:R-:W-:Y:S04]  /*5360*/  STL [R1+0xcb8], R2 ;  /* 0x000cb80201007387 */ /* 0x000fe80000100800 */
[----:B------:R1:W-:Y:S04]  /*5370*/  STL [R1+0xca8], R3 ;  /* 0x000ca80301007387 */ /* 0x0003e80000100800 */
[----:B------:R2:W-:Y:S01]  /*5380*/  STL [R1+0xcb0], R6 ;  /* 0x000cb00601007387 */ /* 0x0005e20000100800 */
[----:B0-----:R-:W-:-:S04]  /*5390*/  IMAD.WIDE R4, R0, 0x2, R10 ;  /* 0x0000000200047825 */ /* 0x001fc800078e020a */
[----:B-1----:R-:W-:Y:S01]  /*53a0*/  IMAD.WIDE R2, R0, 0x2, R12 ;  /* 0x0000000200027825 */ /* 0x002fe200078e020c */
[----:B------:R-:W-:Y:S03]  /*53b0*/  STL [R1+0xcac], R7 ;  /* 0x000cac0701007387 */ /* 0x000fe60000100800 */
[C---:B--2---:R-:W-:Y:S01]  /*53c0*/  IMAD R6, R8.reuse, 0x7b, RZ ;  /* 0x0000007b08067824 */ /* 0x044fe200078e02ff */
[----:B------:R-:W-:Y:S04]  /*53d0*/  STL [R1+0xcb4], R2 ;  /* 0x000cb40201007387 */ /* 0x000fe80000100800 */
[----:B------:R0:W-:Y:S01]  /*53e0*/  STL [R1+0x4ec], R3 ;  /* 0x0004ec0301007387 */ /* 0x0001e20000100800 */
[----:B------:R-:W-:-:S03]  /*53f0*/  IMAD R0, R8, 0x7a, RZ ;  /* 0x0000007a08007824 */ /* 0x000fc600078e02ff */
[----:B------:R-:W-:Y:S01]  /*5400*/  STL [R1+0x4f4], R4 ;  /* 0x0004f40401007387 */ /* 0x000fe20000100800 */
[----:B0-----:R-:W-:-:S03]  /*5410*/  IMAD.WIDE R2, R6, 0x2, R12 ;  /* 0x0000000206027825 */ /* 0x001fc600078e020c */
        /* <DEDUP_REMOVED lines=403> */
[----:B------:R-:W-:-:S03]  /*6d50*/  IMAD.SHL.U32 R0, R8, 0x40, RZ ;  /* 0x0000004008007824 */ /* 0x000fc600078e00ff */
        /* <DEDUP_REMOVED lines=415> */
[----:B------:R-:W0:Y:S04]  /*8750*/  S2R R19, SR_TID.X ;  /* 0x0000000000137919 */ /* 0x000e280000002100 */
[----:B------:R-:W-:Y:S01]  /*8760*/  STL [R1+0xc40], R7 ;  /* 0x000c400701007387 */ /* 0x000fe20000100800 */
[----:B--2---:R-:W-:-:S03]  /*8770*/  IMAD R6, R8, 0x5, RZ ;  /* 0x0000000508067824 */ /* 0x004fc600078e02ff */
[----:B------:R-:W-:Y:S04]  /*8780*/  STL [R1+0xc4c], R2 ;  /* 0x000c4c0201007387 */ /* 0x000fe80000100800 */
[----:B------:R1:W-:Y:S01]  /*8790*/  STL [R1+0xc48], R3 ;  /* 0x000c480301007387 */ /* 0x0003e20000100800 */
[----:B------:R-:W-:-:S03]  /*87a0*/  IMAD.SHL.U32 R0, R8, 0x4, RZ ;  /* 0x0000000408007824 */ /* 0x000fc600078e00ff */
[----:B------:R-:W-:Y:S01]  /*87b0*/  STL [R1+0xc54], R4 ;  /* 0x000c540401007387 */ /* 0x000fe20000100800 */
[----:B-1----:R-:W-:-:S03]  /*87c0*/  IMAD.WIDE R2, R6, 0x2, R12 ;  /* 0x0000000206027825 */ /* 0x002fc600078e020c */
[----:B------:R1:W-:Y:S01]  /*87d0*/  STL [R1+0xc50], R5 ;  /* 0x000c500501007387 */ /* 0x0003e20000100800 */
[----:B------:R-:W-:-:S03]  /*87e0*/  IMAD.WIDE R6, R6, 0x2, R10 ;  /* 0x0000000206067825 */ /* 0x000fc600078e020a */
[----:B------:R-:W-:Y:S04]  /*87f0*/  STL [R1+0xc5c], R2 ;  /* 0x000c5c0201007387 */ /* 0x000fe80000100800 */
[----:B------:R2:W-:Y:S04]  /*8800*/  STL [R1+0xc58], R3 ;  /* 0x000c580301007387 */ /* 0x0005e80000100800 */
[----:B------:R-:W3:Y:S01]  /*8810*/  S2R R16, SR_TID.X ;  /* 0x0000000000107919 */ /* 0x000ee20000002100 */
[----:B-1----:R-:W-:-:S03]  /*8820*/  IMAD.WIDE R4, R0, 0x2, R10 ;  /* 0x0000000200047825 */ /* 0x002fc600078e020a */
[----:B------:R1:W-:Y:S01]  /*8830*/  STL [R1+0xc64], R6 ;  /* 0x000c640601007387 */ /* 0x0003e20000100800 */
[----:B--2---:R-:W-:-:S03]  /*8840*/  IMAD.WIDE R2, R0, 0x2, R12 ;  /* 0x0000000200027825 */ /* 0x004fc600078e020c */
[----:B------:R-:W-:Y:S04]  /*8850*/  STL [R1+0xc60], R7 ;  /* 0x000c600701007387 */ /* 0x000fe80000100800 */
[----:B------:R-:W-:Y:S01]  /*8860*/  STL [R1+0xc6c], R2 ;  /* 0x000c6c0201007387 */ /* 0x000fe20000100800 */
[----:B-1----:R-:W-:-:S03]  /*8870*/  IMAD R6, R8, 0x3, RZ ;  /* 0x0000000308067824 */ /* 0x002fc600078e02ff */
[----:B------:R1:W-:Y:S01]  /*8880*/  STL [R1+0xc68], R3 ;  /* 0x000c680301007387 */ /* 0x0003e20000100800 */
[----:B------:R-:W-:-:S03]  /*8890*/  IMAD.SHL.U32 R0, R8, 0x2, RZ ;  /* 0x0000000208007824 */ /* 0x000fc600078e00ff */
[----:B------:R-:W-:Y:S01]  /*88a0*/  STL [R1+0xc74], R4 ;  /* 0x000c740401007387 */ /* 0x000fe20000100800 */
[----:B-1----:R-:W-:-:S03]  /*88b0*/  IMAD.WIDE R2, R6, 0x2, R12 ;  /* 0x0000000206027825 */ /* 0x002fc600078e020c */
[----:B------:R1:W-:Y:S01]  /*88c0*/  STL [R1+0xc70], R5 ;  /* 0x000c700501007387 */ /* 0x0003e20000100800 */
[----:B0-----:R-:W-:Y:S01]  /*88d0*/  LOP3.LUT R19, R19, 0x3f, RZ, 0xc0, !PT ;  /* 0x0000003f13137812 */ /* 0x001fe200078ec0ff */
[--C-:B------:R-:W-:Y:S02]  /*88e0*/  IMAD.WIDE R6, R6, 0x2, R10.reuse ;  /* 0x0000000206067825 */ /* 0x100fe400078e020a */
[----:B------:R-:W-:Y:S04]  /*88f0*/  STL [R1+0xc7c], R2 ;  /* 0x000c7c0201007387 */ /* 0x000fe80000100800 */
[----:B------:R0:W-:Y:S01]  /*8900*/  STL [R1+0xc78], R3 ;  /* 0x000c780301007387 */ /* 0x0001e20000100800 */
[----:B------:R-:W-:Y:S02]  /*8910*/  IMAD.SHL.U32 R28, R19, 0x2, RZ ;  /* 0x00000002131c7824 */ /* 0x000fe400078e00ff */
[C---:B-1----:R-:W-:Y:S01]  /*8920*/  IMAD.WIDE R4, R0.reuse, 0x2, R10 ;  /* 0x0000000200047825 */ /* 0x042fe200078e020a */
[----:B------:R-:W-:Y:S03]  /*8930*/  STL [R1+0xc84], R6 ;  /* 0x000c840601007387 */ /* 0x000fe60000100800 */
[--C-:B0-----:R-:W-:Y:S01]  /*8940*/  IMAD.WIDE R2, R0, 0x2, R12.reuse ;  /* 0x0000000200027825 */ /* 0x101fe200078e020c */
[----:B------:R0:W-:Y:S04]  /*8950*/  STL [R1+0xc80], R7 ;  /* 0x000c800701007387 */ /* 0x0001e80000100800 */
[----:B------:R-:W-:Y:S04]  /*8960*/  STL [R1+0xc8c], R2 ;  /* 0x000c8c0201007387 */ /* 0x000fe80000100800 */
[----:B------:R-:W1:Y:S01]  /*8970*/  S2R R19, SR_TID.X ;  /* 0x0000000000137919 */ /* 0x000e620000002100 */
[----:B0-----:R-:W-:-:S03]  /*8980*/  IMAD.WIDE R6, R8, 0x2, R12 ;  /* 0x0000000208067825 */ /* 0x001fc600078e020c */
[----:B------:R0:W-:Y:S04]  /*8990*/  STL [R1+0xc88], R3 ;  /* 0x000c880301007387 */ /* 0x0001e80000100800 */
[----:B------:R3:W-:Y:S04]  /*89a0*/  STL [R1+0xc94], R4 ;  /* 0x000c940401007387 */ /* 0x0007e80000100800 */
[----:B------:R-:W-:Y:S01]  /*89b0*/  STL [R1+0xc90], R5 ;  /* 0x000c900501007387 */ /* 0x000fe20000100800 */
[----:B0-----:R-:W-:-:S03]  /*89c0*/  IMAD.WIDE R2, R8, 0x2, R10 ;  /* 0x0000000208027825 */ /* 0x001fc600078e020a */
[----:B------:R-:W-:Y:S04]  /*89d0*/  STL [R1+0xc9c], R6 ;  /* 0x000c9c0601007387 */ /* 0x000fe80000100800 */
[----:B------:R-:W-:Y:S01]  /*89e0*/  STL [R1+0xc98], R7 ;  /* 0x000c980701007387 */ /* 0x000fe20000100800 */
[----:B---3--:R-:W-:-:S03]  /*89f0*/  IMAD.SHL.U32 R4, R16, 0x80, RZ ;  /* 0x0000008010047824 */ /* 0x008fc600078e00ff */
[----:B------:R0:W-:Y:S04]  /*8a00*/  STL [R1+0xca4], R2 ;  /* 0x000ca40201007387 */ /* 0x0001e80000100800 */
[----:B------:R-:W-:Y:S04]  /*8a10*/  STL [R1+0xca0], R3 ;  /* 0x000ca00301007387 */ /* 0x000fe80000100800 */
[----:B------:R-:W-:Y:S04]  /*8a20*/  STL [R1+0x4c0], RZ ;  /* 0x0004c0ff01007387 */ /* 0x000fe80000100800 */
[----:B------:R-:W2:Y:S04]  /*8a30*/  S2R R18, SR_TID.X ;  /* 0x0000000000127919 */ /* 0x000ea80000002100 */
[----:B------:R-:W-:Y:S04]  /*8a40*/  STL [R1+0x220], RZ ;  /* 0x000220ff01007387 */ /* 0x000fe80000100800 */
[----:B------:R-:W-:Y:S04]  /*8a50*/  STL [R1+0xee4], R4 ;  /* 0x000ee40401007387 */ /* 0x000fe80000100800 */
[----:B------:R-:W-:Y:S04]  /*8a60*/  STL [R1+0x224], RZ ;  /* 0x000224ff01007387 */ /* 0x000fe80000100800 */
[----:B------:R-:W-:Y:S04]  /*8a70*/  STL [R1+0x228], RZ ;  /* 0x000228ff01007387 */ /* 0x000fe80000100800 */
[----:B------:R-:W-:Y:S04]  /*8a80*/  STL [R1+0x22c], RZ ;  /* 0x00022cff01007387 */ /* 0x000fe80000100800 */
[----:B------:R-:W-:Y:S04]  /*8a90*/  STL [R1+0x210], RZ ;  /* 0x000210ff01007387 */ /* 0x000fe80000100800 */
[----:B------:R-:W-:Y:S04]  /*8aa0*/  STL [R1+0x214], RZ ;  /* 0x000214ff01007387 */ /* 0x000fe80000100800 */
[----:B------:R-:W-:Y:S04]  /*8ab0*/  STL [R1+0x218], RZ ;  /* 0x000218ff01007387 */ /* 0x000fe80000100800 */
[----:B------:R-:W-:Y:S04]  /*8ac0*/  STL [R1+0x21c], RZ ;  /* 0x00021cff01007387 */ /* 0x000fe80000100800 */
[----:B------:R-:W-:Y:S01]  /*8ad0*/  STL [R1+0x1e0], RZ ;  /* 0x0001e0ff01007387 */ /* 0x000fe20000100800 */
[----:B------:R-:W-:-:S03]  /*8ae0*/  IMAD.MOV.U32 R9, RZ, RZ, R17 ;  /* 0x000000ffff097224 */ /* 0x000fc600078e0011 */
[----:B------:R-:W-:Y:S01]  /*8af0*/  STL [R1+0x1e4], RZ ;  /* 0x0001e4ff01007387 */ /* 0x000fe20000100800 */
[----:B-1----:R-:W-:-:S03]  /*8b00*/  IMAD.SHL.U32 R17, R19, 0x2, RZ ;  /* 0x0000000213117824 */ /* 0x002fc600078e00ff */
[----:B------:R-:W-:Y:S04]  /*8b10*/  STL [R1+0x1e8], RZ ;  /* 0x0001e8ff01007387 */ /* 0x000fe80000100800 */
[----:B------:R-:W-:Y:S04]  /*8b20*/  STL [R1+0x1ec], RZ ;  /* 0x0001ecff01007387 */ /* 0x000fe80000100800 */
[----:B------:R-:W-:Y:S01]  /*8b30*/  STL [R1+0x1d0], RZ ;  /* 0x0001d0ff01007387 */ /* 0x000fe20000100800 */
[----:B------:R-:W-:-:S03]  /*8b40*/  LOP3.LUT R19, R19, 0x7, RZ, 0xc0, !PT ;  /* 0x0000000713137812 */ /* 0x000fc600078ec0ff */
[----:B------:R-:W-:Y:S04]  /*8b50*/  STL [R1+0x1d4], RZ ;  /* 0x0001d4ff01007387 */ /* 0x000fe80000100800 */
[----:B------:R-:W-:Y:S01]  /*8b60*/  STL [R1+0x1d8], RZ ;  /* 0x0001d8ff01007387 */ /* 0x000fe20000100800 */
[----:B------:R-:W-:-:S03]  /*8b70*/  LOP3.LUT R17, R17, 0x10, RZ, 0xc0, !PT ;  /* 0x0000001011117812 */ /* 0x000fc600078ec0ff */
[----:B------:R-:W-:Y:S04]  /*8b80*/  STL [R1+0x1dc], RZ ;  /* 0x0001dcff01007387 */ /* 0x000fe80000100800 */
[----:B------:R-:W-:Y:S04]  /*8b90*/  STL [R1+0x1c0], RZ ;  /* 0x0001c0ff01007387 */ /* 0x000fe80000100800 */
[----:B------:R-:W-:Y:S01]  /*8ba0*/  STL [R1+0x1c4], RZ ;  /* 0x0001c4ff01007387 */ /* 0x000fe20000100800 */
[----:B------:R-:W-:-:S03]  /*8bb0*/  IMAD R19, R19, 0x110, RZ ;  /* 0x0000011013137824 */ /* 0x000fc600078e02ff */
[----:B------:R-:W-:Y:S01]  /*8bc0*/  STL [R1+0x1c8], RZ ;  /* 0x0001c8ff01007387 */ /* 0x000fe20000100800 */
[----:B--2---:R-:W-:-:S03]  /*8bd0*/  LOP3.LUT R17, R17, 0x20, R18, 0xf8, !PT ;  /* 0x0000002011117812 */ /* 0x004fc600078ef812 */
[----:B------:R-:W-:Y:S04]  /*8be0*/  STL [R1+0x1cc], RZ ;  /* 0x0001ccff01007387 */ /* 0x000fe80000100800 */
[----:B------:R-:W-:Y:S01]  /*8bf0*/  STL [R1+0x1b0], RZ ;  /* 0x0001b0ff01007387 */ /* 0x000fe20000100800 */
[----:B0-----:R-:W-:-:S03]  /*8c00*/  SHF.R.S32.HI R2, RZ, 0x7, R9 ;  /* 0x00000007ff027819 */ /* 0x001fc60000011409 */
[----:B------:R-:W-:Y:S04]  /*8c10*/  STL [R1+0x1b4], RZ ;  /* 0x0001b4ff01007387 */ /* 0x000fe80000100800 */
[----:B------:R-:W-:Y:S01]  /*8c20*/  STL [R1+0x1b8], RZ ;  /* 0x0001b8ff01007387 */ /* 0x000fe20000100800 */
[----:B------:R-:W-:-:S03]  /*8c30*/  LOP3.LUT R17, R19, R17, RZ, 0x3c, !PT ;  /* 0x0000001113117212 */ /* 0x000fc600078e3cff */
[----:B------:R-:W-:Y:S04]  /*8c40*/  STL [R1+0x1bc], RZ ;  /* 0x0001bcff01007387 */ /* 0x000fe80000100800 */
[----:B------:R-:W-:Y:S04]  /*8c50*/  STL [R1+0x1a0], RZ ;  /* 0x0001a0ff01007387 */ /* 0x000fe80000100800 */
[----:B------:R-:W-:Y:S04]  /*8c60*/  STL [R1+0x1a4], RZ ;  /* 0x0001a4ff01007387 */ /* 0x000fe80000100800 */
[----:B------:R-:W-:Y:S04]  /*8c70*/  STL [R1+0x1a8], RZ ;  /* 0x0001a8ff01007387 */ /* 0x000fe80000100800 */
[----:B------:R-:W-:Y:S04]  /*8c80*/  STL [R1+0x1ac], RZ ;  /* 0x0001acff01007387 */ /* 0x000fe80000100800 */
[----:B------:R-:W-:Y:S04]  /*8c90*/  STL [R1+0x180], RZ ;  /* 0x000180ff01007387 */ /* 0x000fe80000100800 */
[----:B------:R0:W-:Y:S04]  /*8ca0*/  STL [R1+0xedc], R2 ;  /* 0x000edc0201007387 */ /* 0x0001e80000100800 */
[----:B------:R-:W-:Y:S01]  /*8cb0*/  STL [R1+0x184], RZ ;  /* 0x000184ff01007387 */ /* 0x000fe20000100800 */
[----:B0-----:R-:W-:-:S03]  /*8cc0*/  LOP3.LUT R2, R17, 0x800, R4, 0xf8, !PT ;  /* 0x0000080011027812 */ /* 0x001fc600078ef804 */
[----:B------:R-:W-:Y:S04]  /*8cd0*/  STL [R1+0x188], RZ ;  /* 0x000188ff01007387 */ /* 0x000fe80000100800 */
[----:B------:R-:W-:Y:S04]  /*8ce0*/  STL [R1+0x18c], RZ ;  /* 0x00018cff01007387 */ /* 0x000fe80000100800 */
[----:B------:R0:W-:Y:S04]  /*8cf0*/  STL [R1+0x1f4], R2 ;  /* 0x0001f40201007387 */ /* 0x0001e80000100800 */
[----:B------:R1:W-:Y:S04]  /*8d00*/  STL [R1+0x190], RZ ;  /* 0x000190ff01007387 */ /* 0x0003e80000100800 */
        /* <DEDUP_REMOVED lines=14> */
[----:B------:R-:W2:Y:S04]  /*8df0*/  S2R R17, SR_TID.X ;  /* 0x0000000000117919 */ /* 0x000ea80000002100 */
        /* <DEDUP_REMOVED lines=8> */
[----:B------:R1:W-:Y:S01]  /*8e80*/  STL [R1+0x13c], RZ ;  /* 0x00013cff01007387 */ /* 0x0003e20000100800 */
[----:B0-----:R-:W-:-:S03]  /*8e90*/  LOP3.LUT R2, R2, 0x40, RZ, 0x3c, !PT ;  /* 0x0000004002027812 */ /* 0x001fc600078e3cff */
        /* <DEDUP_REMOVED lines=8> */
[----:B------:R1:W-:Y:S01]  /*8f20*/  STL [R1+0x208], R2 ;  /* 0x0002080201007387 */ /* 0x0003e20000100800 */
[----:B--2---:R-:W-:Y:S01]  /*8f30*/  LOP3.LUT R17, R17, 0x7, RZ, 0xc0, !PT ;  /* 0x0000000711117812 */ /* 0x004fe200078ec0ff */
[----:B------:R-:W-:-:S02]  /*8f40*/  IMAD.SHL.U32 R8, R8, 0x80, RZ ;  /* 0x0000008008087824 */ /* 0x000fc400078e00ff */
[----:B------:R-:W-:Y:S02]  /*8f50*/  IMAD.SHL.U32 R16, R16, 0x2, RZ ;  /* 0x0000000210107824 */ /* 0x000fe400078e00ff */
[----:B------:R-:W-:Y:S01]  /*8f60*/  IMAD R17, R17, 0x110, RZ ;  /* 0x0000011011117824 */ /* 0x000fe200078e02ff */
[----:B------:R-:W-:Y:S01]  /*8f70*/  ULDC UR4, c[0x0][0x18c] ;  /* 0x0000630000047ab9 */ /* 0x000fe20000000800 */
[----:B------:R-:W-:Y:S01]  /*8f80*/  SHF.R.S32.HI R0, RZ, 0x1f, R8 ;  /* 0x0000001fff007819 */ /* 0x000fe20000011408 */
[----:B------:R-:W-:Y:S01]  /*8f90*/  USHF.L.U32 UR4, UR4, 0x7, URZ ;  /* 0x0000000704047899 */ /* 0x000fe2000800063f */
[C---:B------:R-:W-:Y:S02]  /*8fa0*/  LOP3.LUT R3, R28.reuse, 0x10, RZ, 0x3c, !PT ;  /* 0x000000101c037812 */ /* 0x040fe400078e3cff */
[----:B------:R-:W-:Y:S01]  /*8fb0*/  LOP3.LUT R17, R17, 0x30, R16, 0x78, !PT ;  /* 0x0000003011117812 */ /* 0x000fe200078e7810 */
[----:B------:R-:W-:Y:S01]  /*8fc0*/  USHF.R.S32.HI UR5, URZ, 0x1f, UR4 ;  /* 0x0000001f3f057899 */ /* 0x000fe20008011404 */
[----:B------:R-:W-:-:S02]  /*8fd0*/  LOP3.LUT R3, R28, 0x30, RZ, 0x3c, !PT ;  /* 0x000000301c037812 */ /* 0x000fc400078e3cff */
[C---:B------:R-:W-:Y:S02]  /*8fe0*/  LOP3.LUT R5, R28.reuse, 0x20, RZ, 0x3c, !PT ;  /* 0x000000201c057812 */ /* 0x040fe400078e3cff */
[C---:B------:R-:W-:Y:S02]  /*8ff0*/  LOP3.LUT R4, R28.reuse, 0x40, RZ, 0x3c, !PT ;  /* 0x000000401c047812 */ /* 0x040fe400078e3cff */
[----:B------:R-:W-:Y:S02]  /*9000*/  LOP3.LUT R3, R28, 0x50, RZ, 0x3c, !PT ;  /* 0x000000501c037812 */ /* 0x000fe400078e3cff */
[----:B------:R-:W-:Y:S02]  /*9010*/  SHF.L.U64.HI R0, R8, 0x1, R0 ;  /* 0x0000000108007819 */ /* 0x000fe40000010200 */
[C---:B------:R-:W-:Y:S02]  /*9020*/  LOP3.LUT R5, R28.reuse, 0x60, RZ, 0x3c, !PT ;  /* 0x000000601c057812 */ /* 0x040fe400078e3cff */
[----:B------:R-:W-:-:S02]  /*9030*/  LOP3.LUT R4, R28, 0x70, RZ, 0x3c, !PT ;  /* 0x000000701c047812 */ /* 0x000fc400078e3cff */
[----:B------:R-:W-:Y:S01]  /*9040*/  LOP3.LUT R3, R17, 0x40, RZ, 0x3c, !PT ;  /* 0x0000004011037812 */ /* 0x000fe200078e3cff */
[----:B------:R-:W-:Y:S02]  /*9050*/  USHF.L.U32 UR8, UR4, 0x1, URZ ;  /* 0x0000000104087899 */ /* 0x000fe4000800063f */
[----:B-1----:R-:W-:Y:S02]  /*9060*/  USHF.L.U64.HI UR5, UR4, 0x1, UR5 ;  /* 0x0000000104057899 */ /* 0x002fe40008010205 */
.L_x_3:
[----:B------:R-:W2:Y:S04]  /*9070*/  LDL.64 R4, [R1+0x200] ;  /* 0x0002000001047983 */ /* 0x000ea80000100a00 */
[----:B-----5:R-:W-:Y:S04]  /*9080*/  STL [R1+0x1b48], R15 ;  /* 0x001b480f01007387 */ /* 0x020fe80000100800 */
[----:B------:R-:W-:Y:S04]  /*9090*/  STL [R1+0x1b50], R15 ;  /* 0x001b500f01007387 */ /* 0x000fe80000100800 */
        /* <DEDUP_REMOVED lines=212> */
[----:B0-----:R0:W-:Y:S04]  /*9de0*/  STL [R1+0x10c8], R0 ;  /* 0x0010c80001007387 */ /* 0x0011e80000100800 */
[----:B0-----:R-:W3:Y:S01]  /*9df0*/  LDL.LU R0, [R1+0x4c0] ;  /* 0x0004c00001007983 */ /* 0x001ee20000300800 */
[----:B------:R-:W-:Y:S01]  /*9e00*/  IMAD.MOV.U32 R2, RZ, RZ, -0x80 ;  /* 0xffffff80ff027424 */ /* 0x000fe200078e00ff */
[----:B------:R-:W-:-:S02]  /*9e10*/  PRMT R14, RZ, 0x7610, R14 ;  /* 0x00007610ff0e7816 */ /* 0x000fc4000000000e */
[----:B------:R-:W-:Y:S01]  /*9e20*/  PRMT R15, RZ, 0x7610, R15 ;  /* 0x00007610ff0f7816 */ /* 0x000fe2000000000f */
[----:B---3--:R-:W-:Y:S01]  /*9e30*/  IMAD R2, R0, R2, c[0x0][0x180] ;  /* 0x0000600000027624 */ /* 0x008fe200078e0202 */
[----:B------:R-:W-:Y:S04]  /*9e40*/  STL [R1+0x1108], R0 ;  /* 0x0011080001007387 */ /* 0x000fe80000100800 */
[C---:B------:R-:W-:Y:S02]  /*9e50*/  ISETP.GT.AND P0, PT, R2.reuse, RZ, PT ;  /* 0x000000ff0200720c */ /* 0x040fe40003f04270 */
[C---:B------:R-:W-:Y:S02]  /*9e60*/  ISETP.GT.AND P1, PT, R2.reuse, 0x1, PT ;  /* 0x000000010200780c */ /* 0x040fe40003f24270 */
[----:B------:R-:W-:-:S09]  /*9e70*/  ISETP.GT.AND P2, PT, R2, 0x2, PT ;  /* 0x000000020200780c */ /* 0x000fd20003f44270 */
[----:B--2---:R-:W2:Y:S04]  /*9e80*/  @P0 LDG.E.U16 R14, [R4.64] ;  /* 0x00000006040e0981 */ /* 0x004ea8000c1e1500 */
[----:B--2---:R0:W-:Y:S04]  /*9e90*/  STL [R1+0x47c], R14 ;  /* 0x00047c0e01007387 */ /* 0x0041e80000100800 */
[----:B0-----:R-:W2:Y:S04]  /*9ea0*/  LDL.LU R14, [R1+0x1e3c] ;  /* 0x001e3c00010e7983 */ /* 0x001ea80000300800 */
[----:B------:R-:W3:Y:S01]  /*9eb0*/  LDL.64 R4, [R1+0x1f8] ;  /* 0x0001f80001047983 */ /* 0x000ee20000100a00 */
[----:B--2---:R-:W-:-:S03]  /*9ec0*/  PRMT R14, RZ, 0x7610, R14 ;  /* 0x00007610ff0e7816 */ /* 0x004fc6000000000e */
[----:B---3--:R-:W2:Y:S04]  /*9ed0*/  @P0 LDG.E.U16 R15, [R4.64] ;  /* 0x00000006040f0981 */ /* 0x008ea8000c1e1500 */
[----:B--2---:R0:W-:Y:S04]  /*9ee0*/  STL [R1+0x478], R15 ;  /* 0x0004780f01007387 */ /* 0x0041e80000100800 */
[----:B0-----:R-:W2:Y:S04]  /*9ef0*/  LDL.LU R15, [R1+0x1e38] ;  /* 0x001e3800010f7983 */ /* 0x001ea80000300800 */
[----:B------:R-:W3:Y:S04]  /*9f00*/  LDL R4, [R1+0xca0] ;  /* 0x000ca00001047983 */ /* 0x000ee80000100800 */
[----:B------:R-:W3:Y:S01]  /*9f10*/  LDL R5, [R1+0xca4] ;  /* 0x000ca40001057983 */ /* 0x000ee20000100800 */
[----:B--2---:R-:W-:-:S02]  /*9f20*/  PRMT R15, RZ, 0x7610, R15 ;  /* 0x00007610ff0f7816 */ /* 0x004fc4000000000f */
[----:B---3--:R-:W-:-:S04]  /*9f30*/  @P1 LOP3.LUT R5, R5, R4, RZ, 0x3c, !PT ;  /* 0x0000000405051212 */ /* 0x008fc800078e3cff */
[----:B------:R-:W-:-:S04]  /*9f40*/  @P1 LOP3.LUT R4, R5, R4, RZ, 0x3c, !PT ;  /* 0x0000000405041212 */ /* 0x000fc800078e3cff */
[----:B------:R-:W-:-:S05]  /*9f50*/  @P1 LOP3.LUT R5, R5, R4, RZ, 0x3c, !PT ;  /* 0x0000000405051212 */ /* 0x000fca00078e3cff */
[----:B------:R-:W2:Y:S04]  /*9f60*/  @P1 LDG.E.U16 R14, [R4.64] ;  /* 0x00000006040e1981 */ /* 0x000ea8000c1e1500 */
[----:B--2---:R0:W-:Y:S04]  /*9f70*/  STL [R1+0x474], R14 ;  /* 0x0004740e01007387 */ /* 0x0041e80000100800 */
[----:B0-----:R-:W2:Y:S04]  /*9f80*/  LDL.LU R14, [R1+0x1e34] ;  /* 0x001e3400010e7983 */ /* 0x001ea80000300800 */
[----:B------:R-:W3:Y:S04]  /*9f90*/  LDL R4, [R1+0xc98] ;  /* 0x000c980001047983 */ /* 0x000ee80000100800 */
[----:B------:R-:W3:Y:S01]  /*9fa0*/  LDL R5, [R1+0xc9c] ;  /* 0x000c9c0001057983 */ /* 0x000ee20000100800 */
[----:B------:R-:W-:-:S02]  /*9fb0*/  ISETP.GT.AND P0, PT, R2, 0x3, PT ;  /* 0x000000030200780c */ /* 0x000fc40003f04270 */
[----:B--2---:R-:W-:Y:S02]  /*9fc0*/  PRMT R14, RZ, 0x7610, R14 ;  /* 0x00007610ff0e7816 */ /* 0x004fe4000000000e */
        /* <DEDUP_REMOVED lines=1468> */
[----:B0-----:R-:W2:Y:S01]  /*fb90*/  LDL.LU R15, [R1+0x1bc8] ;  /* 0x001bc800010f7983 */ /* 0x001ea20000300800 */
[----:B------:R-:W3:Y:S02]  /*fba0*/  LDL R4, [R1+0x7c0] ;  /* 0x0007c00001047983 */ /* 0x000ee40000100800 */
        /* <DEDUP_REMOVED lines=11> */
[----:B--2---:R-:W-:-:S02]  /*fc60*/  PRMT R14, RZ, 0x7610, R14 ;  /* 0x00007610ff0e7816 */ /* 0x004fc4000000000e */
        /* <DEDUP_REMOVED lines=283> */
[----:B------:R-:W-:-:S02]  /*10e20*/  PRMT R29, RZ, 0x7610, R29 ;  /* 0x00007610ff1d7816 */ /* 0x000fc4000000001d */
[----:B------:R-:W-:Y:S02]  /*10e30*/  ISETP.GT.AND P0, PT, R2, 0x60, PT ;  /* 0x000000600200780c */ /* 0x000fe40003f04270 */
        /* <DEDUP_REMOVED lines=10> */
[----:B------:R-:W-:Y:S02]  /*10ee0*/  PRMT R13, RZ, 0x7610, R13 ;  /* 0x00007610ff0d7816 */ /* 0x000fe4000000000d */
[----:B------:R-:W-:Y:S02]  /*10ef0*/  ISETP.GT.AND P1, PT, R2, 0x61, PT ;  /* 0x000000610200780c */ /* 0x000fe40003f24270 */
[----:B---3--:R-:W-:-:S04]  /*10f00*/  @P2 LOP3.LUT R5, R5, R4, RZ, 0x3c, !PT ;  /* 0x0000000405052212 */ /* 0x008fc800078e3cff */
[----:B------:R-:W-:-:S04]  /*10f10*/  @P2 LOP3.LUT R4, R5, R4, RZ, 0x3c, !PT ;  /* 0x0000000405042212 */ /* 0x000fc800078e3cff */
[----:B------:R-:W-:-:S05]  /*10f20*/  @P2 LOP3.LUT R5, R5, R4, RZ, 0x3c, !PT ;  /* 0x0000000405052212 */ /* 0x000fca00078e3cff */
[----:B------:R-:W3:Y:S04]  /*10f30*/  @P2 LDG.E.U16 R14, [R4.64] ;  /* 0x00000006040e2981 */ /* 0x000ee8000c1e1500 */
[----:B---3--:R0:W-:Y:S04]  /*10f40*/  STL [R1+0x2e4], R14 ;  /* 0x0002e40e01007387 */ /* 0x0081e80000100800 */
[----:B0-----:R-:W3:Y:S01]  /*10f50*/  LDL.LU R14, [R1+0x1b44] ;  /* 0x001b4400010e7983 */ /* 0x001ee20000300800 */
[----:B------:R-:W4:Y:S02]  /*10f60*/  LDL R4, [R1+0x6b8] ;  /* 0x0006b80001047983 */ /* 0x000f240000100800 */
[----:B------:R-:W4:Y:S02]  /*10f70*/  LDL R5, [R1+0x6bc] ;  /* 0x0006bc0001057983 */ /* 0x000f240000100800 */
[----:B----4-:R-:W-:-:S04]  /*10f80*/  @P2 LOP3.LUT R5, R5, R4, RZ, 0x3c, !PT ;  /* 0x0000000405052212 */ /* 0x010fc800078e3cff */
[----:B------:R-:W-:-:S04]  /*10f90*/  @P2 LOP3.LUT R4, R5, R4, RZ, 0x3c, !PT ;  /* 0x0000000405042212 */ /* 0x000fc800078e3cff */
[----:B------:R-:W-:-:S05]  /*10fa0*/  @P2 LOP3.LUT R5, R5, R4, RZ, 0x3c, !PT ;  /* 0x0000000405052212 */ /* 0x000fca00078e3cff */
[----:B------:R-:W4:Y:S04]  /*10fb0*/  @P2 LDG.E.U16 R29, [R4.64] ;  /* 0x00000006041d2981 */ /* 0x000f28000c1e1500 */
[----:B----4-:R0:W-:Y:S04]  /*10fc0*/  STL [R1+0x2e0], R29 ;  /* 0x0002e01d01007387 */ /* 0x0101e80000100800 */
[----:B0-----:R-:W4:Y:S01]  /*10fd0*/  LDL.LU R29, [R1+0x1b40] ;  /* 0x001b4000011d7983 */ /* 0x001f220000300800 */
[----:B------:R-:W2:Y:S02]  /*10fe0*/  LDL R4, [R1+0x6b0] ;  /* 0x0006b00001047983 */ /* 0x000ea40000100800 */
[----:B------:R-:W2:Y:S01]  /*10ff0*/  LDL R5, [R1+0x6b4] ;  /* 0x0006b40001057983 */ /* 0x000ea20000100800 */
[----:B------:R-:W-:-:S02]  /*11000*/  PRMT R28, RZ, 0x7610, R28 ;  /* 0x00007610ff1c7816 */ /* 0x000fc4000000001c */
[----:B------:R-:W-:Y:S02]  /*11010*/  PRMT R27, RZ, 0x7610, R27 ;  /* 0x00007610ff1b7816 */ /* 0x000fe4000000001b */
[----:B------:R-:W-:Y:S02]  /*11020*/  ISETP.GT.AND P2, PT, R2, 0x62, PT ;  /* 0x000000620200780c */ /* 0x000fe40003f44270 */
[----:B--2---:R-:W-:-:S04]  /*11030*/  @P0 LOP3.LUT R5, R5, R4, RZ, 0x3c, !PT ;  /* 0x0000000405050212 */ /* 0x004fc800078e3cff */
[----:B------:R-:W-:-:S04]  /*11040*/  @P0 LOP3.LUT R4, R5, R4, RZ, 0x3c, !PT ;  /* 0x0000000405040212 */ /* 0x000fc800078e3cff */
[----:B------:R-:W-:-:S05]  /*11050*/  @P0 LOP3.LUT R5, R5, R4, RZ, 0x3c, !PT ;  /* 0x0000000405050212 */ /* 0x000fca00078e3cff */
[----:B------:R-:W2:Y:S04]  /*11060*/  @P0 LDG.E.U16 R16, [R4.64] ;  /* 0x0000000604100981 */ /* 0x000ea8000c1e1500 */
[----:B--2---:R0:W-:Y:S04]  /*11070*/  STL [R1+0x5c], R16 ;  /* 0x00005c1001007387 */ /* 0x0041e80000100800 */
[----:B0-----:R-:W2:Y:S01]  /*11080*/  LDL.LU R16, [R1+0x1b3c] ;  /* 0x001b3c0001107983 */ /* 0x001ea20000300800 */
[----:B------:R-:W2:Y:S02]  /*11090*/  LDL R4, [R1+0x6a8] ;  /* 0x0006a80001047983 */ /* 0x000ea40000100800 */
[----:B------:R-:W2:Y:S02]  /*110a0*/  LDL R5, [R1+0x6ac] ;  /* 0x0006ac0001057983 */ /* 0x000ea40000100800 */
        /* <DEDUP_REMOVED lines=133> */
[----:B------:R0:W2:Y:S04]  /*11900*/  @P2 LDG.E.U16 R15, [R4.64] ;  /* 0x00000006040f2981 */ /* 0x0000a8000c1e1500 */
[----:B0-----:R-:W3:Y:S04]  /*11910*/  LDL R4, [R1+0x618] ;  /* 0x0006180001047983 */ /* 0x001ee80000100800 */
[----:B------:R-:W3:Y:S01]  /*11920*/  LDL R5, [R1+0x61c] ;  /* 0x00061c0001057983 */ /* 0x000ee20000100800 */
[----:B------:R-:W-:-:S03]  /*11930*/  PRMT R23, RZ, 0x7610, R23 ;  /* 0x00007610ff177816 */ /* 0x000fc60000000017 */
[----:B--2---:R0:W-:Y:S04]  /*11940*/  STL [R1+0x24], R15 ;  /* 0x0000240f01007387 */ /* 0x0041e80000100800 */
[----:B0-----:R-:W2:Y:S01]  /*11950*/  LDL R15, [R1+0x5fc] ;  /* 0x0005fc00010f7983 */ /* 0x001ea20000100800 */
[-C--:B---3--:R-:W-:Y:S02]  /*11960*/  @P2 LOP3.LUT R5, R5, R4.reuse, RZ, 0x3c, !PT ;  /* 0x0000000405052212 */ /* 0x088fe400078e3cff */
[----:B------:R-:W-:Y:S02]  /*11970*/  ISETP.GT.AND P1, PT, R2, 0x6a, PT ;  /* 0x0000006a0200780c */ /* 0x000fe40003f24270 */
[----:B------:R-:W-:-:S04]  /*11980*/  @P2 LOP3.LUT R4, R5, R4, RZ, 0x3c, !PT ;  /* 0x0000000405042212 */ /* 0x000fc800078e3cff */
[----:B------:R-:W-:-:S05]  /*11990*/  @P2 LOP3.LUT R5, R5, R4, RZ, 0x3c, !PT ;  /* 0x0000000405052212 */ /* 0x000fca00078e3cff */
[----:B------:R-:W3:Y:S04]  /*119a0*/  @P2 LDG.E.U16 R23, [R4.64] ;  /* 0x0000000604172981 */ /* 0x000ee8000c1e1500 */
[----:B---3--:R0:W-:Y:S04]  /*119b0*/  STL [R1+0x20], R23 ;  /* 0x0000201701007387 */ /* 0x0081e80000100800 */
[----:B0-----:R-:W3:Y:S01]  /*119c0*/  LDL.LU R23, [R1+0x1b00] ;  /* 0x001b000001177983 */ /* 0x001ee20000300800 */
        /* <DEDUP_REMOVED lines=25> */
[----:B------:R-:W2:Y:S01]  /*11b60*/  @P2 LDG.E.U16 R6, [R4.64] ;  /* 0x0000000604062981 */ /* 0x000ea2000c1e1500 */
[----:B------:R-:W-:-:S03]  /*11b70*/  PRMT R14, RZ, 0x7610, R14 ;  /* 0x00007610ff0e7816 */ /* 0x000fc6000000000e */
[----:B--2---:R0:W-:Y:S04]  /*11b80*/  STL [R1+0x14], R6 ;  /* 0x0000140601007387 */ /* 0x0041e80000100800 */
[----:B0-----:R-:W2:Y:S01]  /*11b90*/  LDL.LU R6, [R1+0x1af4] ;  /* 0x001af40001067983 */ /* 0x001ea20000300800 */
[----:B------:R-:W2:Y:S02]  /*11ba0*/  LDL R5, [R1+0x5f8] ;  /* 0x0005f80001057983 */ /* 0x000ea40000100800 */
[----:B------:R-:W-:Y:S01]  /*11bb0*/  @P2 IMAD.MOV.U32 R4, RZ, RZ, R15 ;  /* 0x000000ffff042224 */ /* 0x000fe200078e000f */
[----:B------:R-:W-:Y:S02]  /*11bc0*/  ISETP.GT.AND P1, PT, R2, 0x6c, PT ;  /* 0x0000006c0200780c */ /* 0x000fe40003f24270 */
[----:B------:R-:W-:Y:S01]  /*11bd0*/  PRMT R18, RZ, 0x7610, R18 ;  /* 0x00007610ff127816 */ /* 0x000fe20000000012 */
[----:B------:R-:W3:Y:S04]  /*11be0*/  LDL R15, [R1+0x530] ;  /* 0x00053000010f7983 */ /* 0x000ee80000100800 */
[----:B--2---:R0:W2:Y:S04]  /*11bf0*/  @P2 LDG.E.U16 R14, [R4.64] ;  /* 0x00000006040e2981 */ /* 0x0040a8000c1e1500 */
[----:B0-----:R-:W2:Y:S04]  /*11c00*/  LDL R4, [R1+0x5f0] ;  /* 0x0005f00001047983 */ /* 0x001ea80000100800 */
[----:B------:R-:W2:Y:S02]  /*11c10*/  LDL R5, [R1+0x5f4] ;  /* 0x0005f40001057983 */ /* 0x000ea40000100800 */
[----:B--2---:R-:W-:-:S04]  /*11c20*/  @P1 LOP3.LUT R5, R5, R4, RZ, 0x3c, !PT ;  /* 0x0000000405051212 */ /* 0x004fc800078e3cff */
[----:B------:R-:W-:-:S04]  /*11c30*/  @P1 LOP3.LUT R4, R5, R4, RZ, 0x3c, !PT ;  /* 0x0000000405041212 */ /* 0x000fc800078e3cff */
[----:B------:R-:W-:-:S05]  /*11c40*/  @P1 LOP3.LUT R5, R5, R4, RZ, 0x3c, !PT ;  /* 0x0000000405051212 */ /* 0x000fca00078e3cff */
[----:B------:R-:W2:Y:S04]  /*11c50*/  @P1 LDG.E.U16 R18, [R4.64] ;  /* 0x0000000604121981 */ /* 0x000ea8000c1e1500 */
[----:B------:R0:W-:Y:S04]  /*11c60*/  STL [R1+0x10], R14 ;  /* 0x0000100e01007387 */ /* 0x0001e80000100800 */
[----:B0-----:R-:W3:Y:S04]  /*11c70*/  LDL R14, [R1+0x534] ;  /* 0x00053400010e7983 */ /* 0x001ee80000100800 */
        /* <DEDUP_REMOVED lines=9> */
[----:B------:R-:W-:-:S03]  /*11d10*/  ISETP.GT.AND P2, PT, R2, 0x70, PT ;  /* 0x000000700200780c */ /* 0x000fc60003f44270 */
[----:B--2---:R0:W-:Y:S04]  /*11d20*/  STL [R1+0x8], R17 ;  /* 0x0000081101007387 */ /* 0x0041e80000100800 */
[----:B0-----:R-:W2:Y:S01]  /*11d30*/  LDL.LU R17, [R1+0x1aec] ;  /* 0x001aec0001117983 */ /* 0x001ea20000300800 */
[----:B------:R-:W2:Y:S02]  /*11d40*/  LDL R4, [R1+0x5b0] ;  /* 0x0005b00001047983 */ /* 0x000ea40000100800 */
[----:B------:R-:W2:Y:S01]  /*11d50*/  LDL R5, [R1+0x5b4] ;  /* 0x0005b40001057983 */ /* 0x000ea20000100800 */
[----:B------:R-:W-:Y:S02]  /*11d60*/  PRMT R3, RZ, 0x7610, R3 ;  /* 0x00007610ff037816 */ /* 0x000fe40000000003 */
[----:B--2---:R-:W-:-:S04]  /*11d70*/  @P2 LOP3.LUT R5, R5, R4, RZ, 0x3c, !PT ;  /* 0x0000000405052212 */ /* 0x004fc800078e3cff */
[----:B------:R-:W-:-:S04]  /*11d80*/  @P2 LOP3.LUT R4, R5, R4, RZ, 0x3c, !PT ;  /* 0x0000000405042212 */ /* 0x000fc800078e3cff */
[----:B------:R-:W-:-:S05]  /*11d90*/  @P2 LOP3.LUT R5, R5, R4, RZ, 0x3c, !PT ;  /* 0x0000000405052212 */ /* 0x000fca00078e3cff */
[----:B------:R-:W2:Y:S04]  /*11da0*/  @P2 LDG.E.U16 R3, [R4.64] ;  /* 0x0000000604032981 */ /* 0x000ea8000c1e1500 */
[----:B--2---:R0:W-:Y:S04]  /*11db0*/  STL [R1], R3 ;  /* 0x0000000301007387 */ /* 0x0041e80000100800 */
[----:B0-----:R-:W2:Y:S01]  /*11dc0*/  LDL.LU R3, [R1+0x1ae8] ;  /* 0x001ae80001037983 */ /* 0x001ea20000300800 */
[----:B------:R-:W2:Y:S02]  /*11dd0*/  LDL R4, [R1+0x5a8] ;  /* 0x0005a80001047983 */ /* 0x000ea40000100800 */
[----:B------:R-:W2:Y:S01]  /*11de0*/  LDL R5, [R1+0x5ac] ;  /* 0x0005ac0001057983 */ /* 0x000ea20000100800 */
[----:B----4-:R-:W-:-:S02]  /*11df0*/  PRMT R29, RZ, 0x7610, R29 ;  /* 0x00007610ff1d7816 */ /* 0x010fc4000000001d */
[----:B------:R-:W-:Y:S02]  /*11e00*/  ISETP.GT.AND P3, PT, R2, 0x78, PT ;  /* 0x000000780200780c */ /* 0x000fe40003f64270 */
[----:B--2---:R-:W-:-:S04]  /*11e10*/  @P2 LOP3.LUT R5, R5, R4, RZ, 0x3c, !PT ;  /* 0x0000000405052212 */ /* 0x004fc800078e3cff */
[----:B------:R-:W-:-:S04]  /*11e20*/  @P2 LOP3.LUT R4, R5, R4, RZ, 0x3c, !PT ;  /* 0x0000000405042212 */ /* 0x000fc800078e3cff */
[----:B------:R-:W-:-:S05]  /*11e30*/  @P2 LOP3.LUT R5, R5, R4, RZ, 0x3c, !PT ;  /* 0x0000000405052212 */ /* 0x000fca00078e3cff */
[----:B------:R3:W2:Y:S01]  /*11e40*/  @P2 LDG.E.U16 R29, [R4.64] ;  /* 0x00000006041d2981 */ /* 0x0006a2000c1e1500 */
[----:B------:R-:W-:Y:S01]  /*11e50*/  PRMT R16, RZ, 0x7610, R16 ;  /* 0x00007610ff107816 */ /* 0x000fe20000000010 */
[----:B---3--:R-:W-:Y:S02]  /*11e60*/  @P3 IMAD.MOV.U32 R4, RZ, RZ, R14 ;  /* 0x000000ffff043224 */ /* 0x008fe400078e000e */
[----:B------:R-:W-:-:S05]  /*11e70*/  @P3 IMAD.MOV.U32 R5, RZ, RZ, R15 ;  /* 0x000000ffff053224 */ /* 0x000fca00078e000f */
[----:B------:R0:W3:Y:S04]  /*11e80*/  @P3 LDG.E.U16 R16, [R4.64] ;  /* 0x0000000604103981 */ /* 0x0000e8000c1e1500 */
[----:B--2---:R1:W-:Y:S01]  /*11e90*/  STL [R1+0x1ad8], R29 ;  /* 0x001ad81d01007387 */ /* 0x0043e20000100800 */
[----:B0-----:R-:W2:Y:S02]  /*11ea0*/  LDL R4, [R1+0x528] ;  /* 0x0005280001047983 */ /* 0x001ea40000100800 */
[----:B------:R-:W2:Y:S01]  /*11eb0*/  LDL R5, [R1+0x52c] ;  /* 0x00052c0001057983 */ /* 0x000ea20000100800 */
[----:B------:R-:W-:Y:S01]  /*11ec0*/  PRMT R13, RZ, 0x7610, R13 ;  /* 0x00007610ff0d7816 */ /* 0x000fe2000000000d */
[----:B------:R-:W4:Y:S04]  /*11ed0*/  LDL R15, [R1+0x598] ;  /* 0x00059800010f7983 */ /* 0x000f280000100800 */
[----:B------:R-:W4:Y:S04]  /*11ee0*/  LDL R14, [R1+0x59c] ;  /* 0x00059c00010e7983 */ /* 0x000f280000100800 */
[----:B-1----:R-:W4:Y:S04]  /*11ef0*/  LDL R29, [R1+0x5a4] ;  /* 0x0005a400011d7983 */ /* 0x002f280000100800 */
[----:B---3--:R-:W-:Y:S01]  /*11f00*/  STL [R1+0x1adc], R16 ;  /* 0x001adc1001007387 */ /* 0x008fe20000100800 */
[----:B--2---:R-:W-:-:S04]  /*11f10*/  @P3 LOP3.LUT R5, R5, R4, RZ, 0x3c, !PT ;  /* 0x0000000405053212 */ /* 0x004fc800078e3cff */
[----:B------:R-:W-:-:S04]  /*11f20*/  @P3 LOP3.LUT R4, R5, R4, RZ, 0x3c, !PT ;  /* 0x0000000405043212 */ /* 0x000fc800078e3cff */
[----:B------:R-:W-:-:S05]  /*11f30*/  @P3 LOP3.LUT R5, R5, R4, RZ, 0x3c, !PT ;  /* 0x0000000405053212 */ /* 0x000fca00078e3cff */
[----:B------:R0:W2:Y:S04]  /*11f40*/  @P3 LDG.E.U16 R13, [R4.64] ;  /* 0x00000006040d3981 */ /* 0x0000a8000c1e1500 */
[----:B0-----:R-:W3:Y:S04]  /*11f50*/  LDL R4, [R1+0x5e0] ;  /* 0x0005e00001047983 */ /* 0x001ee80000100800 */
[----:B------:R-:W3:Y:S01]  /*11f60*/  LDL R5, [R1+0x5e4] ;  /* 0x0005e40001057983 */ /* 0x000ee20000100800 */
[----:B------:R-:W-:Y:S02]  /*11f70*/  ISETP.GT.AND P1, PT, R2, 0x6d, PT ;  /* 0x0000006d0200780c */ /* 0x000fe40003f24270 */
[----:B------:R-:W-:-:S11]  /*11f80*/  PRMT R28, RZ, 0x7610, R28 ;  /* 0x00007610ff1c7816 */ /* 0x000fd6000000001c */
[----:B---3--:R-:W-:-:S04]  /*11f90*/  @P1 LOP3.LUT R5, R5, R4, RZ, 0x3c, !PT ;  /* 0x0000000405051212 */ /* 0x008fc800078e3cff */
[----:B------:R-:W-:-:S04]  /*11fa0*/  @P1 LOP3.LUT R4, R5, R4, RZ, 0x3c, !PT ;  /* 0x0000000405041212 */ /* 0x000fc800078e3cff */
[----:B------:R-:W-:-:S05]  /*11fb0*/  @P1 LOP3.LUT R5, R5, R4, RZ, 0x3c, !PT ;  /* 0x0000000405051212 */ /* 0x000fca00078e3cff */
[----:B------:R-:W3:Y:S04]  /*11fc0*/  @P1 LDG.E.U16 R28, [R4.64] ;  /* 0x00000006041c1981 */ /* 0x000ee8000c1e1500 */
[----:B--2---:R-:W-:Y:S01]  /*11fd0*/  STL [R1+0x1ae0], R13 ;  /* 0x001ae00d01007387 */ /* 0x004fe20000100800 */
[----:B------:R-:W-:Y:S02]  /*11fe0*/  ISETP.GT.AND P2, PT, R2, 0x71, PT ;  /* 0x000000710200780c */ /* 0x000fe40003f44270 */
[----:B------:R-:W-:Y:S01]  /*11ff0*/  PRMT R27, RZ, 0x7610, R27 ;  /* 0x00007610ff1b7816 */ /* 0x000fe2000000001b */
[----:B---3--:R-:W-:Y:S01]  /*12000*/  STL [R1+0x4], R28 ;  /* 0x0000041c01007387 */ /* 0x008fe20000100800 */
[----:B------:R-:W2:Y:S09]  /*12010*/  LDL R5, [R1+0x5a0] ;  /* 0x0005a00001057983 */ /* 0x000eb20000100800 */
[----:B----4-:R-:W-:Y:S01]  /*12020*/  @P2 IMAD.MOV.U32 R4, RZ, RZ, R29 ;  /* 0x000000ffff042224 */ /* 0x010fe200078e001d */
[----:B------:R-:W-:Y:S01]  /*12030*/  PRMT R26, RZ, 0x7610, R26 ;  /* 0x00007610ff1a7816 */ /* 0x000fe2000000001a */
[----:B------:R-:W3:Y:S04]  /*12040*/  LDL R29, [R1+0x51c] ;  /* 0x00051c00011d7983 */ /* 0x000ee80000100800 */
[----:B--2---:R0:W2:Y:S02]  /*12050*/  @P2 LDG.E.U16 R27, [R4.64] ;  /* 0x00000006041b2981 */ /* 0x0040a4000c1e1500 */
[----:B0-----:R-:W-:-:S02]  /*12060*/  @P2 IMAD.MOV.U32 R4, RZ, RZ, R14 ;  /* 0x000000ffff042224 */ /* 0x001fc400078e000e */
[----:B------:R-:W-:-:S05]  /*12070*/  @P2 IMAD.MOV.U32 R5, RZ, RZ, R15 ;  /* 0x000000ffff052224 */ /* 0x000fca00078e000f */
[----:B------:R0:W4:Y:S04]  /*12080*/  @P2 LDG.E.U16 R26, [R4.64] ;  /* 0x00000006041a2981 */ /* 0x000128000c1e1500 */
[----:B--2---:R1:W-:Y:S01]  /*12090*/  STL [R1+0x1ac8], R27 ;  /* 0x001ac81b01007387 */ /* 0x0043e20000100800 */
[----:B0-----:R-:W2:Y:S02]  /*120a0*/  LDL R4, [R1+0x520] ;  /* 0x0005200001047983 */ /* 0x001ea40000100800 */
[----:B------:R-:W2:Y:S01]  /*120b0*/  LDL R5, [R1+0x524] ;  /* 0x0005240001057983 */ /* 0x000ea20000100800 */
[----:B------:R-:W-:Y:S02]  /*120c0*/  ISETP.GT.AND P3, PT, R2, 0x79, PT ;  /* 0x000000790200780c */ /* 0x000fe40003f64270 */
[----:B------:R-:W-:Y:S01]  /*120d0*/  PRMT R12, RZ, 0x7610, R12 ;  /* 0x00007610ff0c7816 */ /* 0x000fe2000000000c */
[----:B------:R-:W3:Y:S04]  /*120e0*/  LDL R15, [R1+0x590] ;  /* 0x00059000010f7983 */ /* 0x000ee80000100800 */
[----:B------:R-:W3:Y:S04]  /*120f0*/  LDL R14, [R1+0x594] ;  /* 0x00059400010e7983 */ /* 0x000ee80000100800 */
[----:B-1----:R-:W3:Y:S02]  /*12100*/  LDL R27, [R1+0x518] ;  /* 0x00051800011b7983 */ /* 0x002ee40000100800 */
[----:B--2---:R-:W-:-:S04]  /*12110*/  @P3 LOP3.LUT R5, R5, R4, RZ, 0x3c, !PT ;  /* 0x0000000405053212 */ /* 0x004fc800078e3cff */
[----:B------:R-:W-:-:S04]  /*12120*/  @P3 LOP3.LUT R4, R5, R4, RZ, 0x3c, !PT ;  /* 0x0000000405043212 */ /* 0x000fc800078e3cff */
[----:B------:R-:W-:-:S05]  /*12130*/  @P3 LOP3.LUT R5, R5, R4, RZ, 0x3c, !PT ;  /* 0x0000000405053212 */ /* 0x000fca00078e3cff */
[----:B------:R3:W2:Y:S04]  /*12140*/  @P3 LDG.E.U16 R12, [R4.64] ;  /* 0x00000006040c3981 */ /* 0x0006a8000c1e1500 */
[----:B----4-:R0:W-:Y:S01]  /*12150*/  STL [R1+0x1acc], R26 ;  /* 0x001acc1a01007387 */ /* 0x0101e20000100800 */
[----:B------:R-:W-:Y:S02]  /*12160*/  ISETP.GT.AND P2, PT, R2, 0x72, PT ;  /* 0x000000720200780c */ /* 0x000fe40003f44270 */
[----:B------:R-:W-:Y:S01]  /*12170*/  PRMT R11, RZ, 0x7610, R11 ;  /* 0x00007610ff0b7816 */ /* 0x000fe2000000000b */
[----:B---3--:R-:W-:Y:S01]  /*12180*/  @P3 IMAD.MOV.U32 R4, RZ, RZ, R29 ;  /* 0x000000ffff043224 */ /* 0x008fe200078e001d */
[----:B0-----:R-:W3:Y:S01]  /*12190*/  LDL R26, [R1+0x58c] ;  /* 0x00058c00011a7983 */ /* 0x001ee20000100800 */
[----:B------:R-:W-:-:S05]  /*121a0*/  @P3 IMAD.MOV.U32 R5, RZ, RZ, R27 ;  /* 0x000000ffff053224 */ /* 0x000fca00078e001b */
[----:B------:R0:W4:Y:S01]  /*121b0*/  @P3 LDG.E.U16 R11, [R4.64] ;  /* 0x00000006040b3981 */ /* 0x000122000c1e1500 */
[----:B------:R-:W-:Y:S02]  /*121c0*/  PRMT R25, RZ, 0x7610, R25 ;  /* 0x00007610ff197816 */ /* 0x000fe40000000019 */
[----:B0-----:R-:W-:Y:S02]  /*121d0*/  @P2 IMAD.MOV.U32 R4, RZ, RZ, R14 ;  /* 0x000000ffff042224 */ /* 0x001fe400078e000e */
[----:B------:R-:W-:-:S05]  /*121e0*/  @P2 IMAD.MOV.U32 R5, RZ, RZ, R15 ;  /* 0x000000ffff052224 */ /* 0x000fca00078e000f */
[----:B------:R3:W4:Y:S04]  /*121f0*/  @P2 LDG.E.U16 R25, [R4.64] ;  /* 0x0000000604192981 */ /* 0x000728000c1e1500 */
[----:B--2---:R0:W-:Y:S01]  /*12200*/  STL [R1+0x1ad0], R12 ;  /* 0x001ad00c01007387 */ /* 0x0041e20000100800 */
[----:B------:R-:W2:Y:S02]  /*12210*/  LDL R29, [R1+0x510] ;  /* 0x00051000011d7983 */ /* 0x000ea40000100800 */
[----:B------:R-:W2:Y:S01]  /*12220*/  LDL R27, [R1+0x514] ;  /* 0x00051400011b7983 */ /* 0x000ea20000100800 */
[----:B0-----:R-:W2:Y:S01]  /*12230*/  LDL R12, [R1+0x588] ;  /* 0x00058800010c7983 */ /* 0x001ea20000100800 */
[----:B------:R-:W-:Y:S01]  /*12240*/  PRMT R24, RZ, 0x7610, R24 ;  /* 0x00007610ff187816 */ /* 0x000fe20000000018 */
[----:B---3--:R-:W-:-:S02]  /*12250*/  @P2 IMAD.MOV.U32 R4, RZ, RZ, R26 ;  /* 0x000000ffff042224 */ /* 0x008fc400078e001a */
[----:B----4-:R-:W-:Y:S01]  /*12260*/  STL [R1+0x1ad4], R11 ;  /* 0x001ad40b01007387 */ /* 0x010fe20000100800 */
[----:B------:R-:W3:Y:S02]  /*12270*/  LDL R15, [R1+0x508] ;  /* 0x00050800010f7983 */ /* 0x000ee40000100800 */
[----:B------:R-:W4:Y:S01]  /*12280*/  LDL R14, [R1+0x50c] ;  /* 0x00050c00010e7983 */ /* 0x000f220000100800 */
[----:B------:R0:W-:Y:S01]  /*12290*/  STL [R1+0x1ab0], R25 ;  /* 0x001ab01901007387 */ /* 0x0001e20000100800 */
[----:B------:R-:W3:Y:S02]  /*122a0*/  LDL R26, [R1+0x580] ;  /* 0x00058000011a7983 */ /* 0x000ee40000100800 */
[----:B--2---:R-:W-:Y:S02]  /*122b0*/  @P2 IMAD.MOV.U32 R5, RZ, RZ, R12 ;  /* 0x000000ffff052224 */ /* 0x004fe400078e000c */
[----:B------:R-:W2:Y:S04]  /*122c0*/  LDL R12, [R1+0x584] ;  /* 0x00058400010c7983 */ /* 0x000ea80000100800 */
[----:B------:R1:W2:Y:S01]  /*122d0*/  @P2 LDG.E.U16 R24, [R4.64] ;  /* 0x0000000604182981 */ /* 0x0002a2000c1e1500 */
[----:B------:R-:W-:-:S02]  /*122e0*/  ISETP.GT.AND P3, PT, R2, 0x7a, PT ;  /* 0x0000007a0200780c */ /* 0x000fc40003f64270 */
[----:B------:R-:W-:Y:S02]  /*122f0*/  PRMT R10, RZ, 0x7610, R10 ;  /* 0x00007610ff0a7816 */ /* 0x000fe4000000000a */
[----:B------:R-:W-:Y:S02]  /*12300*/  ISETP.GT.AND P2, PT, R2, 0x73, PT ;  /* 0x000000730200780c */ /* 0x000fe40003f44270 */
[----:B------:R-:W-:-:S07]  /*12310*/  PRMT R9, RZ, 0x7610, R9 ;  /* 0x00007610ff097816 */ /* 0x000fce0000000009 */
[----:B-1----:R-:W-:Y:S02]  /*12320*/  @P3 IMAD.MOV.U32 R4, RZ, RZ, R27 ;  /* 0x000000ffff043224 */ /* 0x002fe400078e001b */
[----:B------:R-:W-:-:S05]  /*12330*/  @P3 IMAD.MOV.U32 R5, RZ, RZ, R29 ;  /* 0x000000ffff053224 */ /* 0x000fca00078e001d */
[----:B------:R4:W2:Y:S02]  /*12340*/  @P3 LDG.E.U16 R10, [R4.64] ;  /* 0x00000006040a3981 */ /* 0x0008a4000c1e1500 */
[----:B----4-:R-:W-:Y:S02]  /*12350*/  @P3 IMAD.MOV.U32 R4, RZ, RZ, R14 ;  /* 0x000000ffff043224 */ /* 0x010fe400078e000e */
[----:B---3--:R-:W-:-:S05]  /*12360*/  @P3 IMAD.MOV.U32 R5, RZ, RZ, R15 ;  /* 0x000000ffff053224 */ /* 0x008fca00078e000f */
[----:B------:R1:W3:Y:S01]  /*12370*/  @P3 LDG.E.U16 R9, [R4.64] ;  /* 0x0000000604093981 */ /* 0x0002e2000c1e1500 */
[----:B------:R-:W-:Y:S01]  /*12380*/  PRMT R22, RZ, 0x7610, R22 ;  /* 0x00007610ff167816 */ /* 0x000fe20000000016 */
[----:B-1----:R-:W-:Y:S02]  /*12390*/  @P2 IMAD.MOV.U32 R5, RZ, RZ, R26 ;  /* 0x000000ffff052224 */ /* 0x002fe400078e001a */
[----:B--2---:R1:W-:Y:S01]  /*123a0*/  STL [R1+0x1ab4], R24 ;  /* 0x001ab41801007387 */ /* 0x0043e20000100800 */
[----:B0-----:R-:W2:Y:S03]  /*123b0*/  LDL R25, [R1+0x578] ;  /* 0x0005780001197983 */ /* 0x001ea60000100800 */
[----:B-1----:R-:W4:Y:S01]  /*123c0*/  LDL R24, [R1+0x57c] ;  /* 0x00057c0001187983 */ /* 0x002f220000100800 */
[----:B------:R-:W-:-:S05]  /*123d0*/  @P2 IMAD.MOV.U32 R4, RZ, RZ, R12 ;  /* 0x000000ffff042224 */ /* 0x000fca00078e000c */
[----:B------:R2:W4:Y:S01]  /*123e0*/  @P2 LDG.E.U16 R22, [R4.64] ;  /* 0x0000000604162981 */ /* 0x000522000c1e1500 */
[----:B------:R-:W-:-:S03]  /*123f0*/  PRMT R21, RZ, 0x7610, R21 ;  /* 0x00007610ff157816 */ /* 0x000fc60000000015 */
[----:B------:R-:W-:Y:S01]  /*12400*/  STL [R1+0x1ab8], R10 ;  /* 0x001ab80a01007387 */ /* 0x000fe20000100800 */
[----:B------:R-:W4:Y:S02]  /*12410*/  LDL R15, [R1+0x500] ;  /* 0x00050000010f7983 */ /* 0x000f240000100800 */
[----:B------:R-:W4:Y:S01]  /*12420*/  LDL R14, [R1+0x504] ;  /* 0x00050400010e7983 */ /* 0x000f220000100800 */
[----:B---3--:R0:W-:Y:S01]  /*12430*/  STL [R1+0x1abc], R9 ;  /* 0x001abc0901007387 */ /* 0x0081e20000100800 */
[----:B------:R-:W3:Y:S03]  /*12440*/  LDL R12, [R1+0x4f8] ;  /* 0x0004f800010c7983 */ /* 0x000ee60000100800 */
[----:B0-----:R-:W3:Y:S01]  /*12450*/  LDL R9, [R1+0x4fc] ;  /* 0x0004fc0001097983 */ /* 0x001ee20000100800 */
[----:B--2---:R-:W-:Y:S02]  /*12460*/  @P2 IMAD.MOV.U32 R5, RZ, RZ, R25 ;  /* 0x000000ffff052224 */ /* 0x004fe400078e0019 */
[----:B----4-:R-:W-:-:S05]  /*12470*/  @P2 IMAD.MOV.U32 R4, RZ, RZ, R24 ;  /* 0x000000ffff042224 */ /* 0x010fca00078e0018 */
[----:B------:R0:W2:Y:S04]  /*12480*/  @P2 LDG.E.U16 R21, [R4.64] ;  /* 0x0000000604152981 */ /* 0x0000a8000c1e1500 */
[----:B------:R-:W-:Y:S01]  /*12490*/  STL [R1+0x1a98], R22 ;  /* 0x001a981601007387 */ /* 0x000fe20000100800 */
[----:B------:R-:W4:Y:S02]  /*124a0*/  LDL R25, [R1+0x5d8] ;  /* 0x0005d80001197983 */ /* 0x000f240000100800 */
[----:B------:R-:W4:Y:S01]  /*124b0*/  LDL R24, [R1+0x5dc] ;  /* 0x0005dc0001187983 */ /* 0x000f220000100800 */
[----:B------:R-:W-:Y:S02]  /*124c0*/  ISETP.GT.AND P3, PT, R2, 0x7b, PT ;  /* 0x0000007b0200780c */ /* 0x000fe40003f64270 */
[----:B------:R-:W-:-:S02]  /*124d0*/  PRMT R8, RZ, 0x7610, R8 ;  /* 0x00007610ff087816 */ /* 0x000fc40000000008 */
[----:B------:R-:W-:-:S09]  /*124e0*/  PRMT R7, RZ, 0x7610, R7 ;  /* 0x00007610ff077816 */ /* 0x000fd20000000007 */
[----:B0-----:R-:W-:Y:S02]  /*124f0*/  @P3 IMAD.MOV.U32 R4, RZ, RZ, R14 ;  /* 0x000000ffff043224 */ /* 0x001fe400078e000e */
[----:B------:R-:W-:-:S05]  /*12500*/  @P3 IMAD.MOV.U32 R5, RZ, RZ, R15 ;  /* 0x000000ffff053224 */ /* 0x000fca00078e000f */
[----:B------:R3:W4:Y:S02]  /*12510*/  @P3 LDG.E.U16 R8, [R4.64] ;  /* 0x0000000604083981 */ /* 0x000724000c1e1500 */
[----:B---3--:R-:W-:Y:S02]  /*12520*/  @P3 IMAD.MOV.U32 R4, RZ, RZ, R9 ;  /* 0x000000ffff043224 */ /* 0x008fe400078e0009 */
[----:B------:R-:W-:-:S05]  /*12530*/  @P3 IMAD.MOV.U32 R5, RZ, RZ, R12 ;  /* 0x000000ffff053224 */ /* 0x000fca00078e000c */
[----:B------:R4:W3:Y:S01]  /*12540*/  @P3 LDG.E.U16 R7, [R4.64] ;  /* 0x0000000604073981 */ /* 0x0008e2000c1e1500 */
[----:B------:R-:W-:-:S03]  /*12550*/  PRMT R23, RZ, 0x7610, R23 ;  /* 0x00007610ff177816 */ /* 0x000fc60000000017 */
[----:B--2---:R0:W-:Y:S01]  /*12560*/  STL [R1+0x1a9c], R21 ;  /* 0x001a9c1501007387 */ /* 0x0041e20000100800 */
[----:B------:R-:W2:Y:S02]  /*12570*/  LDL R15, [R1+0x570] ;  /* 0x00057000010f7983 */ /* 0x000ea40000100800 */
[----:B------:R-:W2:Y:S02]  /*12580*/  LDL R14, [R1+0x574] ;  /* 0x00057400010e7983 */ /* 0x000ea40000100800 */
[----:B----4-:R-:W-:Y:S02]  /*12590*/  @P1 IMAD.MOV.U32 R4, RZ, RZ, R24 ;  /* 0x000000ffff041224 */ /* 0x010fe400078e0018 */
[----:B------:R-:W-:-:S05]  /*125a0*/  @P1 IMAD.MOV.U32 R5, RZ, RZ, R25 ;  /* 0x000000ffff051224 */ /* 0x000fca00078e0019 */
[----:B------:R2:W4:Y:S01]  /*125b0*/  @P1 LDG.E.U16 R23, [R4.64] ;  /* 0x0000000604171981 */ /* 0x000522000c1e1500 */
[----:B------:R-:W-:Y:S02]  /*125c0*/  ISETP.GT.AND P2, PT, R2, 0x74, PT ;  /* 0x000000740200780c */ /* 0x000fe40003f44270 */
[----:B------:R-:W-:Y:S01]  /*125d0*/  PRMT R20, RZ, 0x7610, R20 ;  /* 0x00007610ff147816 */ /* 0x000fe20000000014 */
[----:B------:R-:W-:Y:S01]  /*125e0*/  STL [R1+0x1aa0], R8 ;  /* 0x001aa00801007387 */ /* 0x000fe20000100800 */
[----:B------:R-:W4:Y:S02]  /*125f0*/  LDL R12, [R1+0x568] ;  /* 0x00056800010c7983 */ /* 0x000f240000100800 */
[----:B------:R-:W4:Y:S01]  /*12600*/  LDL R9, [R1+0x56c] ;  /* 0x00056c0001097983 */ /* 0x000f220000100800 */
[----:B---3--:R1:W-:Y:S01]  /*12610*/  STL [R1+0x1aa4], R7 ;  /* 0x001aa40701007387 */ /* 0x0083e20000100800 */
[----:B0-----:R-:W3:Y:S03]  /*12620*/  LDL R21, [R1+0x4f0] ;  /* 0x0004f00001157983 */ /* 0x001ee60000100800 */
[----:B-1----:R-:W3:Y:S02]  /*12630*/  LDL R7, [R1+0x4f4] ;  /* 0x0004f40001077983 */ /* 0x002ee40000100800 */
[----:B--2---:R-:W-:-:S02]  /*12640*/  @P2 IMAD.MOV.U32 R5, RZ, RZ, R15 ;  /* 0x000000ffff052224 */ /* 0x004fc400078e000f */
[----:B------:R-:W-:-:S05]  /*12650*/  @P2 IMAD.MOV.U32 R4, RZ, RZ, R14 ;  /* 0x000000ffff042224 */ /* 0x000fca00078e000e */
[----:B------:R0:W2:Y:S04]  /*12660*/  @P2 LDG.E.U16 R20, [R4.64] ;  /* 0x0000000604142981 */ /* 0x0000a8000c1e1500 */
[----:B----4-:R-:W-:Y:S01]  /*12670*/  STL [R1+0x1a50], R23 ;  /* 0x001a501701007387 */ /* 0x010fe20000100800 */
[----:B------:R-:W4:Y:S02]  /*12680*/  LDL R15, [R1+0x4ec] ;  /* 0x0004ec00010f7983 */ /* 0x000f240000100800 */
[----:B------:R-:W4:Y:S01]  /*12690*/  LDL R14, [R1+0xcb4] ;  /* 0x000cb400010e7983 */ /* 0x000f220000100800 */
[----:B------:R-:W-:Y:S02]  /*126a0*/  ISETP.GT.AND P3, PT, R2, 0x7c, PT ;  /* 0x0000007c0200780c */ /* 0x000fe40003f64270 */
[----:B------:R-:W-:-:S02]  /*126b0*/  PRMT R19, RZ, 0x7610, R19 ;  /* 0x00007610ff137816 */ /* 0x000fc40000000013 */
[----:B------:R-:W-:Y:S01]  /*126c0*/  PRMT R6, RZ, 0x7610, R6 ;  /* 0x00007610ff067816 */ /* 0x000fe20000000006 */
[----:B0-----:R-:W-:Y:S02]  /*126d0*/  @P2 IMAD.MOV.U32 R5, RZ, RZ, R12 ;  /* 0x000000ffff052224 */ /* 0x001fe400078e000c */
[----:B------:R-:W-:-:S05]  /*126e0*/  @P2 IMAD.MOV.U32 R4, RZ, RZ, R9 ;  /* 0x000000ffff042224 */ /* 0x000fca00078e0009 */
[----:B------:R3:W4:Y:S02]  /*126f0*/  @P2 LDG.E.U16 R19, [R4.64] ;  /* 0x0000000604132981 */ /* 0x000724000c1e1500 */
[----:B---3--:R-:W-:Y:S02]  /*12700*/  @P3 IMAD.MOV.U32 R5, RZ, RZ, R21 ;  /* 0x000000ffff053224 */ /* 0x008fe400078e0015 */
[----:B------:R-:W-:-:S05]  /*12710*/  @P3 IMAD.MOV.U32 R4, RZ, RZ, R7 ;  /* 0x000000ffff043224 */ /* 0x000fca00078e0007 */
[----:B------:R0:W3:Y:S02]  /*12720*/  @P3 LDG.E.U16 R6, [R4.64] ;  /* 0x0000000604063981 */ /* 0x0000e4000c1e1500 */
[----:B0-----:R-:W-:Y:S02]  /*12730*/  PRMT R5, RZ, 0x7610, R5 ;  /* 0x00007610ff057816 */ /* 0x001fe40000000005 */
[----:B--2---:R-:W-:Y:S01]  /*12740*/  STL [R1+0x1a84], R20 ;  /* 0x001a841401007387 */ /* 0x004fe20000100800 */
[----:B------:R-:W2:Y:S02]  /*12750*/  LDL R12, [R1+0x560] ;  /* 0x00056000010c7983 */ /* 0x000ea40000100800 */
[----:B------:R-:W2:Y:S01]  /*12760*/  LDL R9, [R1+0x564] ;  /* 0x0005640001097983 */ /* 0x000ea20000100800 */
[----:B----4-:R2:W4:Y:S01]  /*12770*/  @P3 LDG.E.U16 R5, [R14.64] ;  /* 0x000000060e053981 */ /* 0x010522000c1e1500 */
[----:B------:R-:W-:Y:S02]  /*12780*/  ISETP.GT.AND P1, PT, R2, 0x75, PT ;  /* 0x000000750200780c */ /* 0x000fe40003f24270 */
[----:B------:R-:W-:Y:S01]  /*12790*/  PRMT R18, RZ, 0x7610, R18 ;  /* 0x00007610ff127816 */ /* 0x000fe20000000012 */
[----:B------:R-:W-:Y:S01]  /*127a0*/  STL [R1+0x1a88], R19 ;  /* 0x001a881301007387 */ /* 0x000fe20000100800 */
[----:B------:R-:W4:Y:S02]  /*127b0*/  LDL R21, [R1+0x558] ;  /* 0x0005580001157983 */ /* 0x000f240000100800 */
[----:B------:R-:W4:Y:S01]  /*127c0*/  LDL R7, [R1+0x55c] ;  /* 0x00055c0001077983 */ /* 0x000f220000100800 */
[----:B---3--:R0:W-:Y:S01]  /*127d0*/  STL [R1+0x1a8c], R6 ;  /* 0x001a8c0601007387 */ /* 0x0081e20000100800 */
[----:B------:R-:W3:Y:S02]  /*127e0*/  LDL R26, [R1+0xcac] ;  /* 0x000cac00011a7983 */ /* 0x000ee40000100800 */
[----:B------:R-:W3:Y:S03]  /*127f0*/  LDL R24, [R1+0xcb0] ;  /* 0x000cb00001187983 */ /* 0x000ee60000100800 */
        /* <DEDUP_REMOVED lines=9> */
[----:B-1----:R-:W-:Y:S02]  /*12890*/  @P1 IMAD.MOV.U32 R15, RZ, RZ, R21 ;  /* 0x000000ffff0f1224 */ /* 0x002fe400078e0015 */
[----:B------:R-:W-:-:S05]  /*128a0*/  @P1 IMAD.MOV.U32 R14, RZ, RZ, R7 ;  /* 0x000000ffff0e1224 */ /* 0x000fca00078e0007 */
[----:B------:R3:W4:Y:S01]  /*128b0*/  @P1 LDG.E.U16 R17, [R14.64] ;  /* 0x000000060e111981 */ /* 0x000722000c1e1500 */
[----:B------:R-:W-:Y:S01]  /*128c0*/  PRMT R3, RZ, 0x7610, R3 ;  /* 0x00007610ff037816 */ /* 0x000fe20000000003 */
[----:B---3--:R-:W-:Y:S02]  /*128d0*/  @P2 IMAD.MOV.U32 R15, RZ, RZ, R26 ;  /* 0x000000ffff0f2224 */ /* 0x008fe400078e001a */
[----:B------:R-:W-:-:S05]  /*128e0*/  @P2 IMAD.MOV.U32 R14, RZ, RZ, R24 ;  /* 0x000000ffff0e2224 */ /* 0x000fca00078e0018 */
[----:B------:R4:W3:Y:S04]  /*128f0*/  @P2 LDG.E.U16 R4, [R14.64] ;  /* 0x000000060e042981 */ /* 0x0008e8000c1e1500 */
[----:B--2---:R1:W-:Y:S01]  /*12900*/  STL [R1+0x1a54], R18 ;  /* 0x001a541201007387 */ /* 0x0043e20000100800 */
[----:B------:R-:W2:Y:S02]  /*12910*/  LDL R25, [R1+0x648] ;  /* 0x0006480001197983 */ /* 0x000ea40000100800 */
[----:B------:R-:W2:Y:S02]  /*12920*/  LDL R21, [R1+0x64c] ;  /* 0x00064c0001157983 */ /* 0x000ea40000100800 */
[----:B----4-:R-:W-:Y:S02]  /*12930*/  @P2 IMAD.MOV.U32 R14, RZ, RZ, R9 ;  /* 0x000000ffff0e2224 */ /* 0x010fe400078e0009 */
[----:B------:R-:W-:Y:S01]  /*12940*/  @P2 IMAD.MOV.U32 R15, RZ, RZ, R12 ;  /* 0x000000ffff0f2224 */ /* 0x000fe200078e000c */
[----:B------:R-:W4:Y:S04]  /*12950*/  LDL R7, [R1+0x640] ;  /* 0x0006400001077983 */ /* 0x000f280000100800 */
[----:B0-----:R-:W4:Y:S04]  /*12960*/  LDL R6, [R1+0x644] ;  /* 0x0006440001067983 */ /* 0x001f280000100800 */
[----:B------:R2:W4:Y:S01]  /*12970*/  @P2 LDG.E.U16 R3, [R14.64] ;  /* 0x000000060e032981 */ /* 0x000522000c1e1500 */
[----:B------:R-:W-:-:S02]  /*12980*/  ISETP.GT.AND P1, PT, R2, 0x67, PT ;  /* 0x000000670200780c */ /* 0x000fc40003f24270 */
[----:B-1----:R-:W-:Y:S01]  /*12990*/  PRMT R18, RZ, 0x7610, R18 ;  /* 0x00007610ff127816 */ /* 0x002fe20000000012 */
[----:B------:R-:W-:Y:S04]  /*129a0*/  STL [R1+0x1a58], R17 ;  /* 0x001a581101007387 */ /* 0x000fe80000100800 */
[----:B---3--:R0:W-:Y:S01]  /*129b0*/  STL [R1+0x1a5c], R4 ;  /* 0x001a5c0401007387 */ /* 0x0081e20000100800 */
[----:B------:R-:W3:Y:S02]  /*129c0*/  LDL R24, [R1+0x638] ;  /* 0x0006380001187983 */ /* 0x000ee40000100800 */
[----:B------:R-:W3:Y:S02]  /*129d0*/  LDL R12, [R1+0x63c] ;  /* 0x00063c00010c7983 */ /* 0x000ee40000100800 */
[----:B------:R-:W3:Y:S01]  /*129e0*/  LDL R9, [R1+0x5d0] ;  /* 0x0005d00001097983 */ /* 0x000ee20000100800 */
[----:B0-----:R-:W3:Y:S01]  /*129f0*/  LDL R4, [R1+0x5d4] ;  /* 0x0005d40001047983 */ /* 0x001ee20000100800 */
[----:B--2---:R-:W-:-:S02]  /*12a00*/  @P0 IMAD.MOV.U32 R15, RZ, RZ, R25 ;  /* 0x000000ffff0f0224 */ /* 0x004fc400078e0019 */
[----:B------:R-:W-:-:S05]  /*12a10*/  @P0 IMAD.MOV.U32 R14, RZ, RZ, R21 ;  /* 0x000000ffff0e0224 */ /* 0x000fca00078e0015 */
[----:B------:R0:W2:Y:S04]  /*12a20*/  @P0 LDG.E.U16 R18, [R14.64] ;  /* 0x000000060e120981 */ /* 0x0000a8000c1e1500 */
[----:B----4-:R1:W-:Y:S01]  /*12a30*/  STL [R1+0x1a60], R3 ;  /* 0x001a600301007387 */ /* 0x0103e20000100800 */
[----:B------:R-:W4:Y:S02]  /*12a40*/  LDL R21, [R1+0x5c8] ;  /* 0x0005c80001157983 */ /* 0x000f240000100800 */
[----:B0-----:R-:W-:Y:S01]  /*12a50*/  @P1 IMAD.MOV.U32 R14, RZ, RZ, R6 ;  /* 0x000000ffff0e1224 */ /* 0x001fe200078e0006 */
[----:B-1----:R-:W-:Y:S01]  /*12a60*/  PRMT R3, RZ, 0x7610, R3 ;  /* 0x00007610ff037816 */ /* 0x002fe20000000003 */
[----:B------:R-:W-:-:S05]  /*12a70*/  @P1 IMAD.MOV.U32 R15, RZ, RZ, R7 ;  /* 0x000000ffff0f1224 */ /* 0x000fca00078e0007 */
[----:B------:R3:W4:Y:S01]  /*12a80*/  @P1 LDG.E.U16 R3, [R14.64] ;  /* 0x000000060e031981 */ /* 0x000722000c1e1500 */
[----:B------:R-:W-:Y:S02]  /*12a90*/  ISETP.GT.AND P0, PT, R2, 0x6e, PT ;  /* 0x0000006e0200780c */ /* 0x000fe40003f04270 */
[----:B------:R-:W-:Y:S01]  /*12aa0*/  PRMT R23, RZ, 0x7610, R23 ;  /* 0x00007610ff177816 */ /* 0x000fe20000000017 */
[----:B---3--:R-:W-:Y:S02]  /*12ab0*/  @P1 IMAD.MOV.U32 R14, RZ, RZ, R12 ;  /* 0x000000ffff0e1224 */ /* 0x008fe400078e000c */
[----:B------:R-:W-:-:S05]  /*12ac0*/  @P1 IMAD.MOV.U32 R15, RZ, RZ, R24 ;  /* 0x000000ffff0f1224 */ /* 0x000fca00078e0018 */
[----:B------:R0:W3:Y:S03]  /*12ad0*/  @P1 LDG.E.U16 R23, [R14.64] ;  /* 0x000000060e171981 */ /* 0x0000e6000c1e1500 */
[----:B0-----:R-:W-:Y:S02]  /*12ae0*/  @P0 IMAD.MOV.U32 R14, RZ, RZ, R4 ;  /* 0x000000ffff0e0224 */ /* 0x001fe400078e0004 */
[----:B------:R-:W-:Y:S01]  /*12af0*/  @P0 IMAD.MOV.U32 R15, RZ, RZ, R9 ;  /* 0x000000ffff0f0224 */ /* 0x000fe200078e0009 */
[----:B--2---:R0:W-:Y:S01]  /*12b00*/  STL [R1+0x238], R18 ;  /* 0x0002381201007387 */ /* 0x0041e20000100800 */
[----:B------:R-:W2:Y:S02]  /*12b10*/  LDL R7, [R1+0x5c0] ;  /* 0x0005c00001077983 */ /* 0x000ea40000100800 */
[----:B------:R-:W2:Y:S02]  /*12b20*/  LDL R6, [R1+0x5c4] ;  /* 0x0005c40001067983 */ /* 0x000ea40000100800 */
[----:B------:R-:W2:Y:S01]  /*12b30*/  LDL R12, [R1+0x5b8] ;  /* 0x0005b800010c7983 */ /* 0x000ea20000100800 */
[----:B0-----:R-:W2:Y:S04]  /*12b40*/  LDL R18, [R1+0x5cc] ;  /* 0x0005cc0001127983 */ /* 0x001ea80000100800 */
[----:B----4-:R0:W-:Y:S01]  /*12b50*/  STL [R1+0x230], R3 ;  /* 0x0002300301007387 */ /* 0x0101e20000100800 */
[----:B------:R-:W4:Y:S02]  /*12b60*/  LDL R9, [R1+0x550] ;  /* 0x0005500001097983 */ /* 0x000f240000100800 */
[----:B------:R-:W3:Y:S01]  /*12b70*/  LDL R4, [R1+0x554] ;  /* 0x0005540001047983 */ /* 0x000ee20000100800 */
[----:B0-----:R-:W3:Y:S01]  /*12b80*/  LDL R3, [R1+0x5bc] ;  /* 0x0005bc0001037983 */ /* 0x001ee20000100800 */
[----:B------:R-:W-:-:S02]  /*12b90*/  PRMT R22, RZ, 0x7610, R22 ;  /* 0x00007610ff167816 */ /* 0x000fc40000000016 */
[----:B------:R-:W-:Y:S02]  /*12ba0*/  ISETP.GT.AND P1, PT, R2, 0x6f, PT ;  /* 0x0000006f0200780c */ /* 0x000fe40003f24270 */
[----:B------:R-:W-:Y:S02]  /*12bb0*/  PRMT R17, RZ, 0x7610, R17 ;  /* 0x00007610ff117816 */ /* 0x000fe40000000011 */
[----:B------:R0:W3:Y:S01]  /*12bc0*/  @P0 LDG.E.U16 R22, [R14.64] ;  /* 0x000000060e160981 */ /* 0x0000e2000c1e1500 */
[----:B------:R-:W-:Y:S01]  /*12bd0*/  PRMT R13, RZ, 0x7610, R13 ;  /* 0x00007610ff0d7816 */ /* 0x000fe2000000000d */
[----:B0-----:R-:W-:Y:S01]  /*12be0*/  @P0 IMAD.MOV.U32 R15, RZ, RZ, R21 ;  /* 0x000000ffff0f0224 */ /* 0x001fe200078e0015 */
[----:B------:R-:W-:Y:S02]  /*12bf0*/  PRMT R10, RZ, 0x7610, R10 ;  /* 0x00007610ff0a7816 */ /* 0x000fe4000000000a */
[----:B------:R-:W-:Y:S01]  /*12c00*/  PRMT R0, RZ, 0x7610, R0 ;  /* 0x00007610ff007816 */ /* 0x000fe20000000000 */
[----:B--2---:R-:W-:-:S02]  /*12c10*/  @P0 IMAD.MOV.U32 R14, RZ, RZ, R18 ;  /* 0x000000ffff0e0224 */ /* 0x004fc400078e0012 */
[----:B------:R-:W2:Y:S04]  /*12c20*/  LDL R18, [R1+0x538] ;  /* 0x0005380001127983 */ /* 0x000ea80000100800 */
[----:B------:R0:W2:Y:S01]  /*12c30*/  @P0 LDG.E.U16 R17, [R14.64] ;  /* 0x000000060e110981 */ /* 0x0000a2000c1e1500 */
[----:B------:R-:W-:Y:S01]  /*12c40*/  ISETP.GT.AND P0, PT, R2, 0x76, PT ;  /* 0x000000760200780c */ /* 0x000fe20003f04270 */
[----:B0-----:R-:W-:Y:S02]  /*12c50*/  @P1 IMAD.MOV.U32 R14, RZ, RZ, R6 ;  /* 0x000000ffff0e1224 */ /* 0x001fe400078e0006 */
[----:B------:R-:W-:Y:S01]  /*12c60*/  @P1 IMAD.MOV.U32 R15, RZ, RZ, R7 ;  /* 0x000000ffff0f1224 */ /* 0x000fe200078e0007 */
[----:B------:R-:W2:Y:S04]  /*12c70*/  LDL R6, [R1+0x54c] ;  /* 0x00054c0001067983 */ /* 0x000ea80000100800 */
[----:B------:R-:W2:Y:S04]  /*12c80*/  LDL R7, [R1+0x548] ;  /* 0x0005480001077983 */ /* 0x000ea80000100800 */
[----:B------:R3:W2:Y:S02]  /*12c90*/  @P1 LDG.E.U16 R13, [R14.64] ;  /* 0x000000060e0d1981 */ /* 0x0006a4000c1e1500 */
[----:B---3--:R-:W-:-:S02]  /*12ca0*/  @P1 IMAD.MOV.U32 R14, RZ, RZ, R3 ;  /* 0x000000ffff0e1224 */ /* 0x008fc400078e0003 */
[----:B------:R-:W-:Y:S01]  /*12cb0*/  @P1 IMAD.MOV.U32 R15, RZ, RZ, R12 ;  /* 0x000000ffff0f1224 */ /* 0x000fe200078e000c */
[----:B------:R-:W3:Y:S04]  /*12cc0*/  LDL R3, [R1+0x544] ;  /* 0x0005440001037983 */ /* 0x000ee80000100800 */
[----:B------:R0:W3:Y:S02]  /*12cd0*/  @P1 LDG.E.U16 R10, [R14.64] ;  /* 0x000000060e0a1981 */ /* 0x0000e4000c1e1500 */
[----:B0-----:R-:W-:Y:S02]  /*12ce0*/  @P0 IMAD.MOV.U32 R14, RZ, RZ, R4 ;  /* 0x000000ffff0e0224 */ /* 0x001fe400078e0004 */
[----:B----4-:R-:W-:Y:S01]  /*12cf0*/  @P0 IMAD.MOV.U32 R15, RZ, RZ, R9 ;  /* 0x000000ffff0f0224 */ /* 0x010fe200078e0009 */
[----:B------:R-:W4:Y:S04]  /*12d00*/  LDL R4, [R1+0x540] ;  /* 0x0005400001047983 */ /* 0x000f280000100800 */
[----:B------:R0:W3:Y:S01]  /*12d10*/  @P0 LDG.E.U16 R0, [R14.64] ;  /* 0x000000060e000981 */ /* 0x0000e2000c1e1500 */
[----:B------:R-:W-:-:S02]  /*12d20*/  ISETP.GT.AND P1, PT, R2, 0x77, PT ;  /* 0x000000770200780c */ /* 0x000fc40003f24270 */
[----:B------:R-:W-:Y:S01]  /*12d30*/  PRMT R20, RZ, 0x7610, R20 ;  /* 0x00007610ff147816 */ /* 0x000fe20000000014 */
[----:B--2---:R1:W-:Y:S04]  /*12d40*/  STL [R1+0x120], R17 ;  /* 0x0001201101007387 */ /* 0x0043e80000100800 */
[----:B-1----:R-:W2:Y:S04]  /*12d50*/  LDL R17, [R1+0x53c] ;  /* 0x00053c0001117983 */ /* 0x002ea80000100800 */
[----:B------:R1:W-:Y:S01]  /*12d60*/  STL [R1+0x118], R13 ;  /* 0x0001180d01007387 */ /* 0x0003e20000100800 */
[----:B------:R-:W2:Y:S03]  /*12d70*/  LDL R12, [R1+0xcc0] ;  /* 0x000cc000010c7983 */ /* 0x000ea60000100800 */
[----:B-1----:R-:W2:Y:S01]  /*12d80*/  LDL R13, [R1+0x4e8] ;  /* 0x0004e800010d7983 */ /* 0x002ea20000100800 */
[----:B0-----:R-:W-:-:S02]  /*12d90*/  @P0 IMAD.MOV.U32 R14, RZ, RZ, R6 ;  /* 0x000000ffff0e0224 */ /* 0x001fc400078e0006 */
[----:B------:R-:W-:-:S05]  /*12da0*/  @P0 IMAD.MOV.U32 R15, RZ, RZ, R7 ;  /* 0x000000ffff0f0224 */ /* 0x000fca00078e0007 */
[----:B------:R0:W2:Y:S04]  /*12db0*/  @P0 LDG.E.U16 R20, [R14.64] ;  /* 0x000000060e140981 */ /* 0x0000a8000c1e1500 */
[----:B---3--:R-:W-:Y:S01]  /*12dc0*/  STL [R1+0x19dc], R0 ;  /* 0x0019dc0001007387 */ /* 0x008fe20000100800 */
[----:B------:R-:W-:Y:S02]  /*12dd0*/  STL [R1+0x19e4], R0 ;  /* 0x0019e40001007387 */ /* 0x000fe40000100800 */
[----:B------:R-:W-:Y:S02]  /*12de0*/  STL [R1+0x12c], R23 ;  /* 0x00012c1701007387 */ /* 0x000fe40000100800 */
[----:B------:R-:W-:Y:S01]  /*12df0*/  STL [R1+0x19ec], R0 ;  /* 0x0019ec0001007387 */ /* 0x000fe20000100800 */
[----:B------:R-:W-:Y:S01]  /*12e00*/  STL [R1+0x19f4], R0 ;  /* 0x0019f40001007387 */ /* 0x000fe20000100800 */
        /* <DEDUP_REMOVED lines=8> */
[----:B------:R1:W-:Y:S02]  /*12e90*/  STL [R1+0x110], R10 ;  /* 0x0001100a01007387 */ /* 0x0003e40000100800 */
[----:B------:R-:W3:Y:S02]  /*12ea0*/  LDL R9, [R1+0xcc8] ;  /* 0x000cc80001097983 */ /* 0x000ee40000100800 */
[----:B------:R-:W3:Y:S01]  /*12eb0*/  LDL R7, [R1+0xcc4] ;  /* 0x000cc40001077983 */ /* 0x000ee20000100800 */
[----:B------:R-:W3:Y:S04]  /*12ec0*/  LDL R6, [R1+0xcd0] ;  /* 0x000cd00001067983 */ /* 0x000ee80000100800 */
[----:B-1----:R-:W3:Y:S01]  /*12ed0*/  LDL R10, [R1+0xcbc] ;  /* 0x000cbc00010a7983 */ /* 0x002ee20000100800 */
[----:B0-----:R-:W-:-:S02]  /*12ee0*/  @P1 IMAD.MOV.U32 R14, RZ, RZ, R3 ;  /* 0x000000ffff0e1224 */ /* 0x001fc400078e0003 */
[----:B----4-:R-:W-:Y:S02]  /*12ef0*/  @P1 IMAD.MOV.U32 R15, RZ, RZ, R4 ;  /* 0x000000ffff0f1224 */ /* 0x010fe400078e0004 */
[----:B------:R-:W4:Y:S01]  /*12f00*/  LDL R3, [R1+0xde4] ;  /* 0x000de40001037983 */ /* 0x000f220000100800 */
[----:B------:R-:W4:Y:S01]  /*12f10*/  LDL R4, [R1+0xccc] ;  /* 0x000ccc0001047983 */ /* 0x000f220000100800 */
[----:B------:R-:W-:Y:S02]  /*12f20*/  PRMT R19, RZ, 0x7610, R19 ;  /* 0x00007610ff137816 */ /* 0x000fe40000000013 */
[----:B------:R-:W-:Y:S02]  /*12f30*/  ISETP.GT.AND P0, PT, R2, 0x7e, PT ;  /* 0x0000007e0200780c */ /* 0x000fe40003f04270 */
[----:B------:R-:W-:Y:S02]  /*12f40*/  PRMT R16, RZ, 0x7610, R16 ;  /* 0x00007610ff107816 */ /* 0x000fe40000000010 */
[----:B------:R0:W4:Y:S01]  /*12f50*/  @P1 LDG.E.U16 R19, [R14.64] ;  /* 0x000000060e131981 */ /* 0x000122000c1e1500 */
[----:B------:R-:W-:Y:S01]  /*12f60*/  PRMT R11, RZ, 0x7610, R11 ;  /* 0x00007610ff0b7816 */ /* 0x000fe2000000000b */
[----:B0-----:R-:W-:Y:S01]  /*12f70*/  @P1 IMAD.MOV.U32 R15, RZ, RZ, R18 ;  /* 0x000000ffff0f1224 */ /* 0x001fe200078e0012 */
[----:B------:R-:W-:-:S02]  /*12f80*/  PRMT R8, RZ, 0x7610, R8 ;  /* 0x00007610ff087816 */ /* 0x000fc40000000008 */
[----:B------:R-:W-:Y:S02]  /*12f90*/  PRMT R5, RZ, 0x7610, R5 ;  /* 0x00007610ff057816 */ /* 0x000fe40000000005 */
[----:B------:R-:W-:Y:S01]  /*12fa0*/  PRMT R0, RZ, 0x7610, R0 ;  /* 0x00007610ff007816 */ /* 0x000fe20000000000 */
[----:B--2---:R-:W-:-:S05]  /*12fb0*/  @P1 IMAD.MOV.U32 R14, RZ, RZ, R17 ;  /* 0x000000ffff0e1224 */ /* 0x004fca00078e0011 */
[----:B------:R0:W2:Y:S01]  /*12fc0*/  @P1 LDG.E.U16 R16, [R14.64] ;  /* 0x000000060e101981 */ /* 0x0000a2000c1e1500 */
[----:B------:R-:W-:Y:S01]  /*12fd0*/  ISETP.GT.AND P1, PT, R2, 0x7f, PT ;  /* 0x0000007f0200780c */ /* 0x000fe20003f24270 */
[----:B0-----:R-:W-:Y:S02]  /*12fe0*/  @P0 IMAD.MOV.U32 R14, RZ, RZ, R12 ;  /* 0x000000ffff0e0224 */ /* 0x001fe400078e000c */
[----:B------:R-:W-:-:S05]  /*12ff0*/  @P0 IMAD.MOV.U32 R15, RZ, RZ, R13 ;  /* 0x000000ffff0f0224 */ /* 0x000fca00078e000d */
[----:B------:R3:W2:Y:S02]  /*13000*/  @P0 LDG.E.U16 R11, [R14.64] ;  /* 0x000000060e0b0981 */ /* 0x0006a4000c1e1500 */
[----:B---3--:R-:W-:Y:S02]  /*13010*/  @P0 IMAD.MOV.U32 R14, RZ, RZ, R9 ;  /* 0x000000ffff0e0224 */ /* 0x008fe400078e0009 */
[----:B------:R-:W-:-:S05]  /*13020*/  @P0 IMAD.MOV.U32 R15, RZ, RZ, R10 ;  /* 0x000000ffff0f0224 */ /* 0x000fca00078e000a */
[----:B------:R0:W3:Y:S02]  /*13030*/  @P0 LDG.E.U16 R8, [R14.64] ;  /* 0x000000060e080981 */ /* 0x0000e4000c1e1500 */
[----:B0-----:R-:W-:Y:S02]  /*13040*/  @P1 IMAD.MOV.U32 R14, RZ, RZ, R6 ;  /* 0x000000ffff0e1224 */ /* 0x001fe400078e0006 */
[----:B------:R-:W-:-:S05]  /*13050*/  @P1 IMAD.MOV.U32 R15, RZ, RZ, R7 ;  /* 0x000000ffff0f1224 */ /* 0x000fca00078e0007 */
[----:B------:R4:W2:Y:S02]  /*13060*/  @P1 LDG.E.U16 R5, [R14.64] ;  /* 0x000000060e051981 */ /* 0x0008a4000c1e1500 */
[----:B----4-:R-:W-:Y:S02]  /*13070*/  @P1 IMAD.MOV.U32 R14, RZ, RZ, R3 ;  /* 0x000000ffff0e1224 */ /* 0x010fe400078e0003 */
[----:B------:R-:W-:-:S05]  /*13080*/  @P1 IMAD.MOV.U32 R15, RZ, RZ, R4 ;  /* 0x000000ffff0f1224 */ /* 0x000fca00078e0004 */
[----:B------:R-:W4:Y:S04]  /*13090*/  @P1 LDG.E.U16 R0, [R14.64] ;  /* 0x000000060e001981 */ /* 0x000f28000c1e1500 */
        /* <DEDUP_REMOVED lines=9> */
[----:B------:R0:W-:Y:S03]  /*13130*/  STL [R1+0xd8], R19 ;  /* 0x0000d81301007387 */ /* 0x0001e60000100800 */
[----:B------:R-:W1:Y:S04]  /*13140*/  S2R R29, SR_TID.X ;  /* 0x00000000001d7919 */ /* 0x000e680000002100 */
[----:B------:R-:W1:Y:S04]  /*13150*/  S2R R28, SR_TID.X ;  /* 0x00000000001c7919 */ /* 0x000e680000002100 */
[----:B------:R-:W-:Y:S06]  /*13160*/  BAR.SYNC.DEFER_BLOCKING 0x0 ;  /* 0x0000000000007b1d */ /* 0x000fec0000010000 */
[----:B0-----:R-:W0:Y:S01]  /*13170*/  S2R R19, SR_TID.X ;  /* 0x0000000000137919 */ /* 0x001e220000002100 */
[----:B------:R-:W-:Y:S02]  /*13180*/  STL [R1+0x1a28], R14 ;  /* 0x001a280e01007387 */ /* 0x000fe40000100800 */
[----:B------:R-:W-:Y:S01]  /*13190*/  STL [R1+0x19e0], R15 ;  /* 0x0019e00f01007387 */ /* 0x000fe20000100800 */
[----:B----4-:R4:W-:Y:S01]  /*131a0*/  STL [R1+0xc0], R0 ;  /* 0x0000c00001007387 */ /* 0x0109e20000100800 */
[----:B------:R3:W-:Y:S02]  /*131b0*/  STL [R1+0x1a2c], R15 ;  /* 0x001a2c0f01007387 */ /* 0x0007e40000100800 */
[----:B0-----:R-:W-:Y:S02]  /*131c0*/  STL [R1+0x1ac0], R19 ;  /* 0x001ac01301007387 */ /* 0x001fe40000100800 */
[----:B--2---:R-:W-:Y:S01]  /*131d0*/  STL [R1+0xd4], R16 ;  /* 0x0000d41001007387 */ /* 0x004fe20000100800 */
[----:B------:R-:W2:Y:S01]  /*131e0*/  LDL.LU R13, [R1+0x478] ;  /* 0x00047800010d7983 */ /* 0x000ea20000300800 */
[----:B-1----:R-:W-:-:S04]  /*131f0*/  LOP3.LUT R29, R29, 0x3f, RZ, 0xc0, !PT ;  /* 0x0000003f1d1d7812 */ /* 0x002fc800078ec0ff */
[----:B----4-:R-:W-:Y:S02]  /*13200*/  LOP3.LUT R0, R29, 0x40, RZ, 0xfc, !PT ;  /* 0x000000401d007812 */ /* 0x010fe400078efcff */
[----:B---3--:R-:W-:Y:S02]  /*13210*/  LOP3.LUT R15, R19, 0x3f, RZ, 0xc0, !PT ;  /* 0x0000003f130f7812 */ /* 0x008fe400078ec0ff */
[----:B------:R-:W-:Y:S01]  /*13220*/  ISETP.GE.AND P1, PT, R0, R2, PT ;  /* 0x000000020000720c */ /* 0x000fe20003f26270 */
[----:B--2---:R0:W-:Y:S01]  /*13230*/  STL [R1+0x1ae4], R13 ;  /* 0x001ae40d01007387 */ /* 0x0041e20000100800 */
[----:B------:R-:W-:Y:S03]  /*13240*/  STL [R1+0xd0], R11 ;  /* 0x0000d00b01007387 */ /* 0x000fe60000100800 */
[----:B0-----:R-:W2:Y:S01]  /*13250*/  LDL.LU R13, [R1+0x47c] ;  /* 0x00047c00010d7983 */ /* 0x001ea20000300800 */
[----:B------:R-:W3:Y:S02]  /*13260*/  LDL.LU R16, [R1+0x434] ;  /* 0x0004340001107983 */ /* 0x000ee40000300800 */
[----:B------:R-:W4:Y:S02]  /*13270*/  LDL.LU R29, [R1+0x430] ;  /* 0x00043000011d7983 */ /* 0x000f240000300800 */
[----:B------:R-:W3:Y:S01]  /*13280*/  LDL.LU R19, [R1+0x3a4] ;  /* 0x0003a40001137983 */ /* 0x000ee20000300800 */
[----:B------:R-:W-:Y:S01]  /*13290*/  STL [R1+0xcc], R8 ;  /* 0x0000cc0801007387 */ /* 0x000fe20000100800 */
[----:B------:R-:W3:Y:S02]  /*132a0*/  LDL.LU R14, [R1+0x3a0] ;  /* 0x0003a000010e7983 */ /* 0x000ee40000300800 */
[----:B------:R-:W3:Y:S02]  /*132b0*/  LDL.LU R0, [R1+0x35c] ;  /* 0x00035c0001007983 */ /* 0x000ee40000300800 */
[----:B------:R-:W3:Y:S01]  /*132c0*/  LDL.LU R3, [R1+0x358] ;  /* 0x0003580001037983 */ /* 0x000ee20000300800 */
[----:B------:R0:W-:Y:S01]  /*132d0*/  STL [R1+0xc8], R5 ;  /* 0x0000c80501007387 */ /* 0x0001e20000100800 */
[----:B------:R-:W3:Y:S02]  /*132e0*/  LDL.LU R4, [R1+0x31c] ;  /* 0x00031c0001047983 */ /* 0x000ee40000300800 */
[----:B------:R-:W3:Y:S02]  /*132f0*/  LDL.LU R17, [R1+0x318] ;  /* 0x0003180001117983 */ /* 0x000ee40000300800 */
[----:B------:R-:W3:Y:S01]  /*13300*/  LDL.LU R18, [R1+0x2dc] ;  /* 0x0002dc0001127983 */ /* 0x000ee20000300800 */
[----:B0-----:R-:W4:Y:S01]  /*13310*/  LDL.LU R5, [R1+0x2d8] ;  /* 0x0002d80001057983 */ /* 0x001f220000300800 */
[----:B------:R-:W4:Y:S02]  /*13320*/  LDL.LU R6, [R1+0x2a8] ;  /* 0x0002a80001067983 */ /* 0x000f240000300800 */
[----:B------:R-:W4:Y:S02]  /*13330*/  LDL.LU R20, [R1+0x2a0] ;  /* 0x0002a00001147983 */ /* 0x000f240000300800 */
[----:B------:R-:W4:Y:S01]  /*13340*/  LDL.LU R23, [R1+0x274] ;  /* 0x0002740001177983 */ /* 0x000f220000300800 */
[----:B------:R-:W4:Y:S01]  /*13350*/  LDL.LU R7, [R1+0x270] ;  /* 0x0002700001077983 */ /* 0x000f220000300800 */
[----:B------:R-:W4:Y:S02]  /*13360*/  LDL.LU R8, [R1+0x244] ;  /* 0x0002440001087983 */ /* 0x000f240000300800 */
[----:B------:R-:W4:Y:S02]  /*13370*/  LDL.LU R21, [R1+0x240] ;  /* 0x0002400001157983 */ /* 0x000f240000300800 */
[----:B------:R-:W4:Y:S01]  /*13380*/  LDL.LU R22, [R1+0xbc] ;  /* 0x0000bc0001167983 */ /* 0x000f220000300800 */
[----:B------:R-:W-:Y:S01]  /*13390*/  LOP3.LUT R28, R28, 0x3f, RZ, 0xc0, !PT ;  /* 0x0000003f1c1c7812 */ /* 0x000fe200078ec0ff */
[----:B------:R-:W4:Y:S01]  /*133a0*/  LDL.LU R9, [R1+0xb8] ;  /* 0x0000b80001097983 */ /* 0x000f220000300800 */
[----:B------:R-:W4:Y:S02]  /*133b0*/  LDL.LU R10, [R1+0x8c] ;  /* 0x00008c00010a7983 */ /* 0x000f240000300800 */
[----:B------:R-:W4:Y:S02]  /*133c0*/  LDL.LU R24, [R1+0x88] ;  /* 0x0000880001187983 */ /* 0x000f240000300800 */
[----:B------:R-:W4:Y:S01]  /*133d0*/  LDL.LU R25, [R1+0x5c] ;  /* 0x00005c0001197983 */ /* 0x000f220000300800 */
[----:B------:R-:W4:Y:S01]  /*133e0*/  LDL.LU R11, [R1+0x58] ;  /* 0x00005800010b7983 */ /* 0x000f220000300800 */
[----:B------:R-:W-:-:S02]  /*133f0*/  IMAD.SHL.U32 R28, R28, 0x2, RZ ;  /* 0x000000021c1c7824 */ /* 0x000fc400078e00ff */
[----:B------:R-:W4:Y:S02]  /*13400*/  LDL.LU R12, [R1+0x2c] ;  /* 0x00002c00010c7983 */ /* 0x000f240000300800 */
[----:B------:R-:W4:Y:S01]  /*13410*/  LDL.LU R26, [R1+0x28] ;  /* 0x00002800011a7983 */ /* 0x000f220000300800 */
[----:B------:R-:W4:Y:S01]  /*13420*/  LDL.LU R27, [R1] ;  /* 0x00000000011b7983 */ /* 0x000f220000300800 */
[----:B------:R-:W-:Y:S02]  /*13430*/  ISETP.GE.AND P0, PT, R15, R2, PT ;  /* 0x000000020f00720c */ /* 0x000fe40003f06270 */
[----:B------:R-:W4:Y:S02]  /*13440*/  LDL.LU R2, [R1+0x3e8] ;  /* 0x0003e80001027983 */ /* 0x000f240000300800 */
[----:B------:R0:W-:Y:S02]  /*13450*/  STL [R1+0x1a94], R15 ;  /* 0x001a940f01007387 */ /* 0x0001e40000100800 */
[----:B0-----:R-:W4:Y:S04]  /*13460*/  LDL.LU R15, [R1+0x3ec] ;  /* 0x0003ec00010f7983 */ /* 0x001f280000300800 */
[----:B--2---:R0:W-:Y:S04]  /*13470*/  STS.U16 [R28], R13 ;  /* 0x0000000d1c007388 */ /* 0x0041e80000000400 */
[----:B0-----:R-:W2:Y:S04]  /*13480*/  LDL.LU R13, [R1+0x1ae4] ;  /* 0x001ae400010d7983 */ /* 0x001ea80000300800 */
[----:B---3--:R-:W-:Y:S04]  /*13490*/  STS.U16 [R28+0x800], R16 ;  /* 0x000800101c007388 */ /* 0x008fe80000000400 */
[----:B----4-:R-:W-:Y:S04]  /*134a0*/  STS.U16 [R28+0x880], R29 ;  /* 0x0008801d1c007388 */ /* 0x010fe80000000400 */
[----:B------:R-:W-:Y:S04]  /*134b0*/  STS.U16 [R28+0x6080], R11 ;  /* 0x0060800b1c007388 */ /* 0x000fe80000000400 */
[----:B------:R-:W-:Y:S04]  /*134c0*/  STS.U16 [R28+0x6800], R12 ;  /* 0x0068000c1c007388 */ /* 0x000fe80000000400 */
[----:B------:R-:W-:Y:S04]  /*134d0*/  STS.U16 [R28+0x6880], R26 ;  /* 0x0068801a1c007388 */ /* 0x000fe80000000400 */
[----:B------:R-:W-:Y:S04]  /*134e0*/  STS.U16 [R28+0x7000], R27 ;  /* 0x0070001b1c007388 */ /* 0x000fe80000000400 */
[----:B--2---:R0:W-:Y:S04]  /*134f0*/  STS.U16 [R28+0x80], R13 ;  /* 0x0000800d1c007388 */ /* 0x0041e80000000400 */
[----:B0-----:R-:W2:Y:S01]  /*13500*/  LDL.LU R13, [R1+0x1ae0] ;  /* 0x001ae000010d7983 */ /* 0x001ea20000300800 */
[----:B------:R-:W3:Y:S02]  /*13510*/  LDL.LU R16, [R1+0x1adc] ;  /* 0x001adc0001107983 */ /* 0x000ee40000300800 */
[----:B------:R-:W4:Y:S02]  /*13520*/  LDL.LU R29, [R1+0x1ad8] ;  /* 0x001ad800011d7983 */ /* 0x000f240000300800 */
[----:B------:R-:W2:Y:S01]  /*13530*/  LDL.LU R11, [R1+0x474] ;  /* 0x00047400010b7983 */ /* 0x000ea20000300800 */
[----:B------:R-:W2:Y:S01]  /*13540*/  LDL.LU R12, [R1+0x470] ;  /* 0x00047000010c7983 */ /* 0x000ea20000300800 */
[----:B------:R-:W2:Y:S02]  /*13550*/  LDL.LU R26, [R1+0x42c] ;  /* 0x00042c00011a7983 */ /* 0x000ea40000300800 */
[----:B------:R-:W2:Y:S01]  /*13560*/  LDL.LU R27, [R1+0x428] ;  /* 0x00042800011b7983 */ /* 0x000ea20000300800 */
[----:B------:R0:W-:Y:S04]  /*13570*/  STS.U16 [R28+0x1000], R15 ;  /* 0x0010000f1c007388 */ /* 0x0001e80000000400 */
[----:B------:R1:W-:Y:S04]  /*13580*/  STS.U16 [R28+0x1080], R2 ;  /* 0x001080021c007388 */ /* 0x0003e80000000400 */
[----:B------:R1:W-:Y:S04]  /*13590*/  STS.U16 [R28+0x1800], R19 ;  /* 0x001800131c007388 */ /* 0x0003e80000000400 */
[----:B------:R1:W-:Y:S04]  /*135a0*/  STS.U16 [R28+0x1880], R14 ;  /* 0x0018800e1c007388 */ /* 0x0003e80000000400 */
[----:B------:R1:W-:Y:S04]  /*135b0*/  STS.U16 [R28+0x2080], R3 ;  /* 0x002080031c007388 */ /* 0x0003e80000000400 */
[----:B------:R1:W-:Y:S04]  /*135c0*/  STS.U16 [R28+0x2800], R4 ;  /* 0x002800041c007388 */ /* 0x0003e80000000400 */
[----:B0-----:R-:W2:Y:S01]  /*135d0*/  LDL.LU R15, [R1+0x354] ;  /* 0x00035400010f7983 */ /* 0x001ea20000300800 */
[----:B-1----:R-:W2:Y:S02]  /*135e0*/  LDL.LU R2, [R1+0x350] ;  /* 0x0003500001027983 */ /* 0x002ea40000300800 */
[----:B------:R-:W2:Y:S02]  /*135f0*/  LDL.LU R19, [R1+0x314] ;  /* 0x0003140001137983 */ /* 0x000ea40000300800 */
[----:B------:R-:W2:Y:S01]  /*13600*/  LDL.LU R14, [R1+0x310] ;  /* 0x00031000010e7983 */ /* 0x000ea20000300800 */
[----:B------:R-:W2:Y:S04]  /*13610*/  LDL.LU R3, [R1+0x2d4] ;  /* 0x0002d40001037983 */ /* 0x000ea80000300800 */
[----:B------:R0:W-:Y:S01]  /*13620*/  STS.U16 [R28+0x2880], R17 ;  /* 0x002880111c007388 */ /* 0x0001e20000000400 */
[----:B------:R-:W2:Y:S03]  /*13630*/  LDL.LU R4, [R1+0x2d0] ;  /* 0x0002d00001047983 */ /* 0x000ea60000300800 */
[----:B------:R1:W-:Y:S04]  /*13640*/  STS.U16 [R28+0x3000], R18 ;  /* 0x003000121c007388 */ /* 0x0003e80000000400 */
[----:B------:R1:W-:Y:S04]  /*13650*/  STS.U16 [R28+0x3080], R5 ;  /* 0x003080051c007388 */ /* 0x0003e80000000400 */
[----:B------:R1:W-:Y:S04]  /*13660*/  STS.U16 [R28+0x3800], R6 ;  /* 0x003800061c007388 */ /* 0x0003e80000000400 */
[----:B------:R1:W-:Y:S04]  /*13670*/  STS.U16 [R28+0x3880], R20 ;  /* 0x003880141c007388 */ /* 0x0003e80000000400 */
[----:B------:R1:W-:Y:S04]  /*13680*/  STS.U16 [R28+0x4000], R23 ;  /* 0x004000171c007388 */ /* 0x0003e80000000400 */
[----:B0-----:R-:W2:Y:S01]  /*13690*/  LDL.LU R17, [R1+0x29c] ;  /* 0x00029c0001117983 */ /* 0x001ea20000300800 */
[----:B-1----:R-:W2:Y:S02]  /*136a0*/  LDL.LU R18, [R1+0x298] ;  /* 0x0002980001127983 */ /* 0x002ea40000300800 */
[----:B------:R-:W2:Y:S01]  /*136b0*/  LDL.LU R5, [R1+0x26c] ;  /* 0x00026c0001057983 */ /* 0x000ea20000300800 */
[----:B------:R-:W2:Y:S01]  /*136c0*/  LDL.LU R6, [R1+0x268] ;  /* 0x0002680001067983 */ /* 0x000ea20000300800 */
[----:B------:R-:W2:Y:S03]  /*136d0*/  LDL.LU R20, [R1+0x23c] ;  /* 0x00023c0001147983 */ /* 0x000ea60000300800 */
        /* <DEDUP_REMOVED lines=16> */
[----:B0-----:R-:W2:Y:S01]  /*137e0*/  LDL.LU R25, [R1+0x24] ;  /* 0x0000240001197983 */ /* 0x001ea20000300800 */
[----:B-1----:R-:W2:Y:S01]  /*137f0*/  LDL.LU R24, [R1+0x20] ;  /* 0x0000200001187983 */ /* 0x002ea20000300800 */
[----:B------:R-:W-:-:S02]  /*13800*/  LOP3.LUT R0, R28, 0x10, RZ, 0x3c, !PT ;  /* 0x000000101c007812 */ /* 0x000fc400078e3cff */
[----:B----4-:R-:W-:Y:S04]  /*13810*/  STS.U16 [R28+0x7080], R29 ;  /* 0x0070801d1c007388 */ /* 0x010fe80000000400 */
[----:B------:R0:W-:Y:S04]  /*13820*/  STL [R1+0x1a30], R29 ;  /* 0x001a301d01007387 */ /* 0x0001e80000100800 */
[----:B---3--:R-:W-:Y:S04]  /*13830*/  STS.U16 [R28+0x7800], R16 ;  /* 0x007800101c007388 */ /* 0x008fe80000000400 */
[----:B--2---:R-:W-:Y:S01]  /*13840*/  STS.U16 [R28+0x7880], R13 ;  /* 0x0078800d1c007388 */ /* 0x004fe20000000400 */
[----:B------:R-:W-:Y:S03]  /*13850*/  STS.U16 [R0+0x100], R11 ;  /* 0x0001000b00007388 */ /* 0x000fe60000000400 */
[----:B0-----:R-:W2:Y:S01]  /*13860*/  LDL.LU R29, [R1+0x398] ;  /* 0x00039800011d7983 */ /* 0x001ea20000300800 */
[----:B------:R0:W-:Y:S02]  /*13870*/  STL [R1+0x1a38], R16 ;  /* 0x001a381001007387 */ /* 0x0001e40000100800 */
[----:B------:R-:W-:Y:S02]  /*13880*/  STS.U16 [R0+0x180], R12 ;  /* 0x0001800c00007388 */ /* 0x000fe40000000400 */
[----:B------:R-:W-:Y:S01]  /*13890*/  STS.U16 [R0+0x900], R26 ;  /* 0x0009001a00007388 */ /* 0x000fe20000000400 */
[----:B0-----:R-:W3:Y:S01]  /*138a0*/  LDL.LU R16, [R1+0x39c] ;  /* 0x00039c0001107983 */ /* 0x001ee20000300800 */
[----:B------:R0:W-:Y:S03]  /*138b0*/  STL [R1+0x1a40], R13 ;  /* 0x001a400d01007387 */ /* 0x0001e60000100800 */
[----:B------:R-:W-:Y:S04]  /*138c0*/  STS.U16 [R0+0x980], R27 ;  /* 0x0009801b00007388 */ /* 0x000fe80000000400 */
[----:B0-----:R-:W4:Y:S01]  /*138d0*/  LDL.LU R13, [R1+0x3e0] ;  /* 0x0003e000010d7983 */ /* 0x001f220000300800 */
[----:B------:R0:W-:Y:S03]  /*138e0*/  STL [R1+0x1a3c], R28 ;  /* 0x001a3c1c01007387 */ /* 0x0001e60000100800 */
[----:B0-----:R-:W2:Y:S01]  /*138f0*/  LDL.LU R28, [R1+0x3e4] ;  /* 0x0003e400011c7983 */ /* 0x001ea20000300800 */
[----:B------:R-:W3:Y:S02]  /*13900*/  LDL.LU R11, [R1+0x1ad4] ;  /* 0x001ad400010b7983 */ /* 0x000ee40000300800 */
[----:B------:R-:W3:Y:S02]  /*13910*/  LDL.LU R12, [R1+0x1ad0] ;  /* 0x001ad000010c7983 */ /* 0x000ee40000300800 */
[----:B------:R-:W3:Y:S01]  /*13920*/  LDL.LU R26, [R1+0x1acc] ;  /* 0x001acc00011a7983 */ /* 0x000ee20000300800 */
[----:B------:R-:W3:Y:S04]  /*13930*/  LDL.LU R27, [R1+0x1ac8] ;  /* 0x001ac800011b7983 */ /* 0x000ee80000300800 */
[----:B--2---:R-:W-:Y:S01]  /*13940*/  STS.U16 [R0+0x1100], R28 ;  /* 0x0011001c00007388 */ /* 0x004fe20000000400 */
[----:B----4-:R-:W-:Y:S02]  /*13950*/  STS.U16 [R0+0x1180], R13 ;  /* 0x0011800d00007388 */ /* 0x010fe40000000400 */
[----:B---3--:R-:W-:Y:S01]  /*13960*/  STS.U16 [R0+0x1900], R16 ;  /* 0x0019001000007388 */ /* 0x008fe20000000400 */
[----:B------:R-:W-:Y:S04]  /*13970*/  STS.U16 [R0+0x1980], R29 ;  /* 0x0019801d00007388 */ /* 0x000fe80000000400 */
[----:B------:R-:W-:Y:S01]  /*13980*/  STS.U16 [R0+0x2100], R15 ;  /* 0x0021000f00007388 */ /* 0x000fe20000000400 */
[----:B------:R-:W-:Y:S03]  /*13990*/  STS.U16 [R0+0x2180], R2 ;  /* 0x0021800200007388 */ /* 0x000fe60000000400 */
[----:B------:R-:W-:Y:S01]  /*139a0*/  STL [R1+0x1a44], R27 ;  /* 0x001a441b01007387 */ /* 0x000fe20000100800 */
[----:B------:R0:W-:Y:S02]  /*139b0*/  STS.U16 [R0+0x2900], R19 ;  /* 0x0029001300007388 */ /* 0x0001e40000000400 */
[----:B------:R-:W-:Y:S01]  /*139c0*/  STL [R1+0x1a48], R26 ;  /* 0x001a481a01007387 */ /* 0x000fe20000100800 */
[----:B0-----:R-:W2:Y:S01]  /*139d0*/  LDL.LU R19, [R1+0x46c] ;  /* 0x00046c0001137983 */ /* 0x001ea20000300800 */
[----:B------:R-:W-:Y:S02]  /*139e0*/  STS.U16 [R0+0x2980], R14 ;  /* 0x0029800e00007388 */ /* 0x000fe40000000400 */
[----:B------:R-:W-:Y:S02]  /*139f0*/  STS.U16 [R0+0x3100], R3 ;  /* 0x0031000300007388 */ /* 0x000fe40000000400 */
[----:B------:R-:W-:Y:S01]  /*13a00*/  STS.U16 [R0+0x3180], R4 ;  /* 0x0031800400007388 */ /* 0x000fe20000000400 */
[----:B------:R-:W-:Y:S01]  /*13a10*/  STS.U16 [R0+0x3900], R17 ;  /* 0x0039001100007388 */ /* 0x000fe20000000400 */
        /* <DEDUP_REMOVED lines=11> */
[----:B------:R0:W-:Y:S04]  /*13ad0*/  STS.U16 [R0+0x6900], R25 ;  /* 0x0069001900007388 */ /* 0x0001e80000000400 */
[----:B0-----:R-:W0:Y:S04]  /*13ae0*/  S2R R25, SR_TID.X ;  /* 0x0000000000197919 */ /* 0x001e280000002100 */
[----:B------:R-:W1:Y:S01]  /*13af0*/  S2R R22, SR_TID.X ;  /* 0x0000000000167919 */ /* 0x000e620000002100 */
[----:B------:R-:W-:Y:S02]  /*13b00*/  STS.U16 [R0+0x6980], R24 ;  /* 0x0069801800007388 */ /* 0x000fe40000000400 */
[----:B------:R-:W-:Y:S02]  /*13b10*/  STS.U16 [R0+0x7100], R27 ;  /* 0x0071001b00007388 */ /* 0x000fe40000000400 */
[----:B------:R-:W-:Y:S01]  /*13b20*/  STS.U16 [R0+0x7180], R26 ;  /* 0x0071801a00007388 */ /* 0x000fe20000000400 */
[----:B------:R3:W-:Y:S01]  /*13b30*/  STS.U16 [R0+0x7900], R12 ;  /* 0x0079000c00007388 */ /* 0x0007e20000000400 */
[----:B0-----:R-:W-:-:S05]  /*13b40*/  LOP3.LUT R25, R25, 0x3f, RZ, 0xc0, !PT ;  /* 0x0000003f19197812 */ /* 0x001fca00078ec0ff */
[----:B---3--:R-:W-:Y:S01]  /*13b50*/  IMAD.SHL.U32 R0, R25, 0x2, RZ ;  /* 0x0000000219007824 */ /* 0x008fe200078e00ff */
[----:B--2---:R1:W-:Y:S01]  /*13b60*/  STL [R1+0x1ac4], R19 ;  /* 0x001ac41301007387 */ /* 0x0043e20000100800 */
[----:B------:R-:W2:Y:S02]  /*13b70*/  LDL.LU R9, [R1+0x468] ;  /* 0x0004680001097983 */ /* 0x000ea40000300800 */
[----:B------:R-:W3:Y:S02]  /*13b80*/  LDL.LU R10, [R1+0x424] ;  /* 0x00042400010a7983 */ /* 0x000ee40000300800 */
[----:B------:R-:W4:Y:S01]  /*13b90*/  LDL.LU R24, [R1+0x420] ;  /* 0x0004200001187983 */ /* 0x000f220000300800 */
[----:B------:R-:W2:Y:S01]  /*13ba0*/  LDL.LU R25, [R1+0x3dc] ;  /* 0x0003dc0001197983 */ /* 0x000ea20000300800 */
[----:B------:R-:W2:Y:S02]  /*13bb0*/  LDL.LU R26, [R1+0x390] ;  /* 0x00039000011a7983 */ /* 0x000ea40000300800 */
[----:B------:R-:W2:Y:S02]  /*13bc0*/  LDL.LU R27, [R1+0x34c] ;  /* 0x00034c00011b7983 */ /* 0x000ea40000300800 */
[----:B------:R-:W2:Y:S01]  /*13bd0*/  LDL.LU R28, [R1+0x348] ;  /* 0x00034800011c7983 */ /* 0x000ea20000300800 */
[----:B------:R-:W2:Y:S01]  /*13be0*/  LDL.LU R13, [R1+0x30c] ;  /* 0x00030c00010d7983 */ /* 0x000ea20000300800 */
[----:B------:R-:W2:Y:S02]  /*13bf0*/  LDL.LU R16, [R1+0x308] ;  /* 0x0003080001107983 */ /* 0x000ea40000300800 */
[----:B------:R-:W2:Y:S02]  /*13c00*/  LDL.LU R29, [R1+0x2cc] ;  /* 0x0002cc00011d7983 */ /* 0x000ea40000300800 */
[----:B------:R-:W2:Y:S01]  /*13c10*/  LDL.LU R15, [R1+0x2c8] ;  /* 0x0002c800010f7983 */ /* 0x000ea20000300800 */
[----:B------:R-:W2:Y:S01]  /*13c20*/  LDL.LU R2, [R1+0x294] ;  /* 0x0002940001027983 */ /* 0x000ea20000300800 */
[----:B-1----:R-:W-:Y:S01]  /*13c30*/  LOP3.LUT R19, R22, 0x3f, RZ, 0xc0, !PT ;  /* 0x0000003f16137812 */ /* 0x002fe200078ec0ff */
[----:B------:R-:W2:Y:S02]  /*13c40*/  LDL.LU R14, [R1+0x290] ;  /* 0x00029000010e7983 */ /* 0x000ea40000300800 */
[----:B------:R-:W2:Y:S01]  /*13c50*/  LDL.LU R3, [R1+0x264] ;  /* 0x0002640001037983 */ /* 0x000ea20000300800 */
[----:B------:R-:W2:Y:S01]  /*13c60*/  LDL.LU R4, [R1+0x260] ;  /* 0x0002600001047983 */ /* 0x000ea20000300800 */
[----:B------:R-:W2:Y:S02]  /*13c70*/  LDL.LU R17, [R1+0x20c] ;  /* 0x00020c0001117983 */ /* 0x000ea40000300800 */
[----:B------:R-:W2:Y:S02]  /*13c80*/  LDL.LU R18, [R1+0x124] ;  /* 0x0001240001127983 */ /* 0x000ea40000300800 */
[----:B------:R-:W-:Y:S01]  /*13c90*/  IMAD.SHL.U32 R19, R19, 0x2, RZ ;  /* 0x0000000213137824 */ /* 0x000fe200078e00ff */
[----:B------:R-:W2:Y:S01]  /*13ca0*/  LDL.LU R5, [R1+0xac] ;  /* 0x0000ac0001057983 */ /* 0x000ea20000300800 */
[----:B------:R-:W2:Y:S02]  /*13cb0*/  LDL.LU R6, [R1+0xa8] ;  /* 0x0000a80001067983 */ /* 0x000ea40000300800 */
[----:B------:R-:W2:Y:S02]  /*13cc0*/  LDL.LU R20, [R1+0x7c] ;  /* 0x00007c0001147983 */ /* 0x000ea40000300800 */
[----:B------:R-:W2:Y:S01]  /*13cd0*/  LDL.LU R23, [R1+0x78] ;  /* 0x0000780001177983 */ /* 0x000ea20000300800 */
[----:B------:R-:W2:Y:S01]  /*13ce0*/  LDL.LU R7, [R1+0x4c] ;  /* 0x00004c0001077983 */ /* 0x000ea20000300800 */
[----:B------:R-:W-:Y:S01]  /*13cf0*/  LOP3.LUT R19, R19, 0x10, RZ, 0x3c, !PT ;  /* 0x0000001013137812 */ /* 0x000fe200078e3cff */
[----:B------:R-:W2:Y:S02]  /*13d00*/  LDL.LU R8, [R1+0x48] ;  /* 0x0000480001087983 */ /* 0x000ea40000300800 */
[----:B------:R-:W2:Y:S01]  /*13d10*/  LDL.LU R21, [R1+0x1c] ;  /* 0x00001c0001157983 */ /* 0x000ea20000300800 */
[----:B------:R-:W2:Y:S01]  /*13d20*/  LDL.LU R22, [R1+0x18] ;  /* 0x0000180001167983 */ /* 0x000ea20000300800 */
[----:B------:R0:W-:Y:S03]  /*13d30*/  STL [R1+0x1a4c], R12 ;  /* 0x001a4c0c01007387 */ /* 0x0001e60000100800 */
[----:B------:R1:W-:Y:S04]  /*13d40*/  STS.U16 [R19+0x7980], R11 ;  /* 0x0079800b13007388 */ /* 0x0003e80000000400 */
[----:B0-----:R-:W2:Y:S01]  /*13d50*/  LDL.LU R12, [R1+0x394] ;  /* 0x00039400010c7983 */ /* 0x001ea20000300800 */
[----:B-1----:R-:W2:Y:S02]  /*13d60*/  LDL.LU R19, [R1+0x1ac4] ;  /* 0x001ac40001137983 */ /* 0x002ea40000300800 */
[----:B------:R0:W-:Y:S01]  /*13d70*/  STL [R1+0x1a64], R11 ;  /* 0x001a640b01007387 */ /* 0x0001e20000100800 */
[----:B------:R-:W-:Y:S01]  /*13d80*/  LOP3.LUT R0, R0, 0x20, RZ, 0x3c, !PT ;  /* 0x0000002000007812 */ /* 0x000fe200078e3cff */
[----:B0-----:R-:W4:Y:S04]  /*13d90*/  LDL.LU R11, [R1+0x3d8] ;  /* 0x0003d800010b7983 */ /* 0x001f280000300800 */
[----:B--2---:R0:W-:Y:S01]  /*13da0*/  STS.U16 [R0+0x200], R19 ;  /* 0x0002001300007388 */ /* 0x0041e20000000400 */
[----:B------:R1:W-:Y:S02]  /*13db0*/  STS.U16 [R0+0x280], R9 ;  /* 0x0002800900007388 */ /* 0x0003e40000000400 */
[----:B---3--:R2:W-:Y:S02]  /*13dc0*/  STS.U16 [R0+0xa00], R10 ;  /* 0x000a000a00007388 */ /* 0x0085e40000000400 */
[----:B----4-:R3:W-:Y:S01]  /*13dd0*/  STS.U16 [R0+0xa80], R24 ;  /* 0x000a801800007388 */ /* 0x0107e20000000400 */
[----:B------:R3:W-:Y:S04]  /*13de0*/  STS.U16 [R0+0x1200], R25 ;  /* 0x0012001900007388 */ /* 0x0007e80000000400 */
[----:B0-----:R-:W4:Y:S01]  /*13df0*/  LDL.LU R19, [R1+0x1ac0] ;  /* 0x001ac00001137983 */ /* 0x001f220000300800 */
[----:B-1----:R-:W4:Y:S02]  /*13e00*/  LDL.LU R9, [R1+0x1abc] ;  /* 0x001abc0001097983 */ /* 0x002f240000300800 */
[----:B--2---:R-:W2:Y:S01]  /*13e10*/  LDL.LU R10, [R1+0x1ab8] ;  /* 0x001ab800010a7983 */ /* 0x004ea20000300800 */
[----:B---3--:R-:W3:Y:S04]  /*13e20*/  LDL.LU R24, [R1+0x1ab4] ;  /* 0x001ab40001187983 */ /* 0x008ee80000300800 */
[----:B------:R-:W2:Y:S04]  /*13e30*/  LDL.LU R25, [R1+0x1ab0] ;  /* 0x001ab00001197983 */ /* 0x000ea80000300800 */
        /* <DEDUP_REMOVED lines=19> */
[----:B------:R0:W-:Y:S01]  /*13f70*/  STS.U16 [R0+0x6200], R7 ;  /* 0x0062000700007388 */ /* 0x0001e20000000400 */
[----:B--2---:R-:W-:Y:S01]  /*13f80*/  STL [R1+0x1a68], R25 ;  /* 0x001a681901007387 */ /* 0x004fe20000100800 */
[----:B0-----:R-:W2:Y:S03]  /*13f90*/  LDL.LU R7, [R1+0x460] ;  /* 0x0004600001077983 */ /* 0x001ea60000300800 */
[----:B--2---:R0:W-:Y:S04]  /*13fa0*/  STL [R1+0x1aa8], R7 ;  /* 0x001aa80701007387 */ /* 0x0041e80000100800 */
[----:B0-----:R-:W2:Y:S04]  /*13fb0*/  LDL.LU R7, [R1+0x464] ;  /* 0x0004640001077983 */ /* 0x001ea80000300800 */
[----:B------:R0:W-:Y:S01]  /*13fc0*/  STS.U16 [R0+0x6280], R8 ;  /* 0x0062800800007388 */ /* 0x0001e20000000400 */
[----:B------:R1:W-:Y:S02]  /*13fd0*/  STS.U16 [R0+0x6a00], R21 ;  /* 0x006a001500007388 */ /* 0x0003e40000000400 */
[----:B------:R0:W-:Y:S02]  /*13fe0*/  STS.U16 [R0+0x6a80], R22 ;  /* 0x006a801600007388 */ /* 0x0001e40000000400 */
[----:B------:R0:W-:Y:S01]  /*13ff0*/  STS.U16 [R0+0x7200], R25 ;  /* 0x0072001900007388 */ /* 0x0001e20000000400 */
[C---:B----4-:R-:W-:Y:S01]  /*14000*/  LOP3.LUT R20, R19.reuse, 0x3f, RZ, 0xc0, !PT ;  /* 0x0000003f13147812 */ /* 0x050fe200078ec0ff */
[----:B------:R-:W-:Y:S01]  /*14010*/  LOP3.LUT R19, R19, 0x3f, RZ, 0xc0, !PT ;  /* 0x0000003f13137812 */ /* 0x000fe200078ec0ff */
[----:B--2---:R2:W-:Y:S01]  /*14020*/  STL [R1+0x1aac], R7 ;  /* 0x001aac0701007387 */ /* 0x0045e20000100800 */
[----:B0-----:R-:W4:Y:S02]  /*14030*/  LDL.LU R8, [R1+0x41c] ;  /* 0x00041c0001087983 */ /* 0x001f240000300800 */
[----:B-1----:R-:W4:Y:S02]  /*14040*/  LDL.LU R21, [R1+0x418] ;  /* 0x0004180001157983 */ /* 0x002f240000300800 */
[----:B------:R-:W4:Y:S01]  /*14050*/  LDL.LU R22, [R1+0x3d4] ;  /* 0x0003d40001167983 */ /* 0x000f220000300800 */
[----:B------:R-:W4:Y:S01]  /*14060*/  LDL.LU R25, [R1+0x344] ;  /* 0x0003440001197983 */ /* 0x000f220000300800 */
[----:B------:R-:W4:Y:S02]  /*14070*/  LDL.LU R11, [R1+0x340] ;  /* 0x00034000010b7983 */ /* 0x000f240000300800 */
[----:B------:R-:W4:Y:S02]  /*14080*/  LDL.LU R12, [R1+0x304] ;  /* 0x00030400010c7983 */ /* 0x000f240000300800 */
        /* <DEDUP_REMOVED lines=8> */
[----:B--2---:R-:W-:Y:S01]  /*14110*/  IMAD.SHL.U32 R7, R19, 0x2, RZ ;  /* 0x0000000213077824 */ /* 0x004fe200078e00ff */
        /* <DEDUP_REMOVED lines=9> */
[----:B------:R-:W2:Y:S03]  /*141b0*/  LDL.LU R19, [R1+0x10] ;  /* 0x0000100001137983 */ /* 0x000ea60000300800 */
[----:B---3--:R-:W-:Y:S01]  /*141c0*/  STS.U16 [R7+0x7280], R24 ;  /* 0x0072801807007388 */ /* 0x008fe20000000400 */
[----:B------:R0:W-:Y:S02]  /*141d0*/  STL [R1+0x1a6c], R24 ;  /* 0x001a6c1801007387 */ /* 0x0001e40000100800 */
[----:B------:R-:W-:Y:S02]  /*141e0*/  STS.U16 [R7+0x7a00], R10 ;  /* 0x007a000a07007388 */ /* 0x000fe40000000400 */
[----:B------:R-:W-:Y:S01]  /*141f0*/  STS.U16 [R7+0x7a80], R9 ;  /* 0x007a800907007388 */ /* 0x000fe20000000400 */
[----:B0-----:R-:W2:Y:S01]  /*14200*/  LDL.LU R24, [R1+0x388] ;  /* 0x0003880001187983 */ /* 0x001ea20000300800 */
[----:B------:R0:W-:Y:S03]  /*14210*/  STL [R1+0x1a70], R10 ;  /* 0x001a700a01007387 */ /* 0x0001e60000100800 */
[----:B0-----:R-:W2:Y:S01]  /*14220*/  LDL.LU R10, [R1+0x38c] ;  /* 0x00038c00010a7983 */ /* 0x001ea20000300800 */
[----:B------:R-:W2:Y:S02]  /*14230*/  LDL.LU R7, [R1+0x1aac] ;  /* 0x001aac0001077983 */ /* 0x000ea40000300800 */
[----:B------:R-:W-:-:S02]  /*14240*/  IMAD.SHL.U32 R0, R20, 0x2, RZ ;  /* 0x0000000214007824 */ /* 0x000fc400078e00ff */
[----:B------:R0:W-:Y:S03]  /*14250*/  STL [R1+0x1a74], R9 ;  /* 0x001a740901007387 */ /* 0x0001e60000100800 */
[----:B------:R-:W-:Y:S01]  /*14260*/  LOP3.LUT R0, R0, 0x30, RZ, 0x3c, !PT ;  /* 0x0000003000007812 */ /* 0x000fe200078e3cff */
[----:B0-----:R-:W2:Y:S04]  /*14270*/  LDL.LU R9, [R1+0x3d0] ;  /* 0x0003d00001097983 */ /* 0x001ea80000300800 */
[----:B--2---:R0:W-:Y:S04]  /*14280*/  STS.U16 [R0+0x300], R7 ;  /* 0x0003000700007388 */ /* 0x0041e80000000400 */
[----:B0-----:R-:W2:Y:S04]  /*14290*/  LDL.LU R7, [R1+0x1aa8] ;  /* 0x001aa80001077983 */ /* 0x001ea80000300800 */
[----:B--2---:R0:W-:Y:S01]  /*142a0*/  STS.U16 [R0+0x380], R7 ;  /* 0x0003800700007388 */ /* 0x0041e20000000400 */
[----:B----4-:R1:W-:Y:S02]  /*142b0*/  STS.U16 [R0+0xb00], R8 ;  /* 0x000b000800007388 */ /* 0x0103e40000000400 */
[----:B------:R2:W-:Y:S02]  /*142c0*/  STS.U16 [R0+0xb80], R21 ;  /* 0x000b801500007388 */ /* 0x0005e40000000400 */
[----:B------:R4:W-:Y:S01]  /*142d0*/  STS.U16 [R0+0x1300], R22 ;  /* 0x0013001600007388 */ /* 0x0009e20000000400 */
[----:B0-----:R-:W3:Y:S01]  /*142e0*/  LDL.LU R7, [R1+0x1aa4] ;  /* 0x001aa40001077983 */ /* 0x001ee20000300800 */
[----:B-1----:R-:W3:Y:S02]  /*142f0*/  LDL.LU R8, [R1+0x1aa0] ;  /* 0x001aa00001087983 */ /* 0x002ee40000300800 */
[----:B--2---:R-:W2:Y:S02]  /*14300*/  LDL.LU R21, [R1+0x1a9c] ;  /* 0x001a9c0001157983 */ /* 0x004ea40000300800 */
[----:B----4-:R-:W4:Y:S01]  /*14310*/  LDL.LU R22, [R1+0x1a98] ;  /* 0x001a980001167983 */ /* 0x010f220000300800 */
        /* <DEDUP_REMOVED lines=17> */
[----:B0-----:R-:W3:Y:S01]  /*14430*/  LDL.LU R23, [R1+0x45c] ;  /* 0x00045c0001177983 */ /* 0x001ee20000300800 */
[----:B------:R-:W-:Y:S02]  /*14440*/  STS.U16 [R0+0x5b00], R4 ;  /* 0x005b000400007388 */ /* 0x000fe40000000400 */
[----:B------:R-:W-:Y:S02]  /*14450*/  STS.U16 [R0+0x5b80], R17 ;  /* 0x005b801100007388 */ /* 0x000fe40000000400 */
[----:B------:R-:W-:Y:S01]  /*14460*/  STS.U16 [R0+0x6300], R18 ;  /* 0x0063001200007388 */ /* 0x000fe20000000400 */
[----:B------:R0:W-:Y:S01]  /*14470*/  STS.U16 [R0+0x6380], R5 ;  /* 0x0063800500007388 */ /* 0x0001e20000000400 */
[----:B------:R1:W-:Y:S02]  /*14480*/  STS.U16 [R0+0x6b00], R6 ;  /* 0x006b000600007388 */ /* 0x0003e40000000400 */
[----:B------:R0:W-:Y:S02]  /*14490*/  STS.U16 [R0+0x6b80], R19 ;  /* 0x006b801300007388 */ /* 0x0001e40000000400 */
[----:B------:R-:W-:-:S05]  /*144a0*/  IMAD.SHL.U32 R2, R20, 0x2, RZ ;  /* 0x0000000214027824 */ /* 0x000fca00078e00ff */
[----:B------:R-:W-:Y:S01]  /*144b0*/  LOP3.LUT R2, R2, 0x40, RZ, 0x3c, !PT ;  /* 0x0000004002027812 */ /* 0x000fe200078e3cff */
[----:B----4-:R-:W-:Y:S01]  /*144c0*/  STL [R1+0x1a78], R22 ;  /* 0x001a781601007387 */ /* 0x010fe20000100800 */
[----:B--2---:R-:W-:Y:S02]  /*144d0*/  STL [R1+0x1a7c], R21 ;  /* 0x001a7c1501007387 */ /* 0x004fe40000100800 */
[----:B------:R-:W2:Y:S02]  /*144e0*/  LDL.LU R15, [R1+0x458] ;  /* 0x00045800010f7983 */ /* 0x000ea40000300800 */
[----:B0-----:R-:W4:Y:S01]  /*144f0*/  LDL.LU R5, [R1+0x414] ;  /* 0x0004140001057983 */ /* 0x001f220000300800 */
[----:B-1----:R-:W4:Y:S04]  /*14500*/  LDL.LU R6, [R1+0x410] ;  /* 0x0004100001067983 */ /* 0x002f280000300800 */
[----:B------:R-:W-:Y:S01]  /*14510*/  STS.U16 [R0+0x7300], R22 ;  /* 0x0073001600007388 */ /* 0x000fe20000000400 */
[----:B------:R-:W4:Y:S02]  /*14520*/  LDL.LU R19, [R1+0x3cc] ;  /* 0x0003cc0001137983 */ /* 0x000f240000300800 */
[----:B------:R0:W-:Y:S02]  /*14530*/  STS.U16 [R0+0x7380], R21 ;  /* 0x0073801500007388 */ /* 0x0001e40000000400 */
[----:B------:R-:W4:Y:S01]  /*14540*/  LDL.LU R20, [R1+0x3c8] ;  /* 0x0003c80001147983 */ /* 0x000f220000300800 */
[----:B---3--:R-:W-:Y:S04]  /*14550*/  STS.U16 [R0+0x7b00], R8 ;  /* 0x007b000800007388 */ /* 0x008fe80000000400 */
        /* <DEDUP_REMOVED lines=8> */
[----:B------:R0:W-:Y:S04]  /*145e0*/  STL [R1+0x1a80], R8 ;  /* 0x001a800801007387 */ /* 0x0001e80000100800 */
        /* <DEDUP_REMOVED lines=10> */
[----:B------:R-:W4:Y:S01]  /*14690*/  LDL.LU R29, [R1+0x3c] ;  /* 0x00003c00011d7983 */ /* 0x000f220000300800 */
[----:B------:R0:W-:Y:S01]  /*146a0*/  STS.U16 [R0+0x7b80], R7 ;  /* 0x007b800700007388 */ /* 0x0001e20000000400 */
[----:B------:R-:W4:Y:S02]  /*146b0*/  LDL.LU R14, [R1+0x38] ;  /* 0x00003800010e7983 */ /* 0x000f240000300800 */
[----:B------:R1:W-:Y:S01]  /*146c0*/  STS.U16 [R2+0x400], R23 ;  /* 0x0004001702007388 */ /* 0x0003e20000000400 */
[----:B0-----:R-:W4:Y:S01]  /*146d0*/  LDL.LU R0, [R1+0xc] ;  /* 0x00000c0001007983 */ /* 0x001f220000300800 */
[----:B-1----:R-:W4:Y:S03]  /*146e0*/  LDL.LU R23, [R1+0x8] ;  /* 0x0000080001177983 */ /* 0x002f260000300800 */
[----:B--2---:R0:W-:Y:S01]  /*146f0*/  STS.U16 [R2+0x480], R15 ;  /* 0x0004800f02007388 */ /* 0x0041e20000000400 */
[----:B----4-:R1:W-:Y:S03]  /*14700*/  STS.U16 [R2+0xc00], R5 ;  /* 0x000c000502007388 */ /* 0x0103e60000000400 */
[----:B------:R2:W-:Y:S04]  /*14710*/  STS.U16 [R2+0xc80], R6 ;  /* 0x000c800602007388 */ /* 0x0005e80000000400 */
[----:B------:R4:W-:Y:S01]  /*14720*/  STS.U16 [R2+0x1400], R19 ;  /* 0x0014001302007388 */ /* 0x0009e20000000400 */
[----:B------:R4:W-:Y:S03]  /*14730*/  STS.U16 [R2+0x1480], R20 ;  /* 0x0014801402007388 */ /* 0x0009e60000000400 */
[----:B0-----:R-:W3:Y:S04]  /*14740*/  LDL.LU R15, [R1+0x1a94] ;  /* 0x001a9400010f7983 */ /* 0x001ee80000300800 */
[----:B-1----:R-:W3:Y:S01]  /*14750*/  LDL.LU R5, [R1+0x1a90] ;  /* 0x001a900001057983 */ /* 0x002ee20000300800 */
[----:B--2---:R-:W2:Y:S03]  /*14760*/  LDL.LU R6, [R1+0x1a8c] ;  /* 0x001a8c0001067983 */ /* 0x004ea60000300800 */
[----:B----4-:R-:W4:Y:S01]  /*14770*/  LDL.LU R19, [R1+0x1a88] ;  /* 0x001a880001137983 */ /* 0x010f220000300800 */
[----:B------:R-:W2:Y:S03]  /*14780*/  LDL.LU R20, [R1+0x1a84] ;  /* 0x001a840001147983 */ /* 0x000ea60000300800 */
[----:B------:R-:W-:Y:S01]  /*14790*/  STS.U16 [R2+0x1c00], R8 ;  /* 0x001c000802007388 */ /* 0x000fe20000000400 */
[----:B------:R-:W-:Y:S02]  /*147a0*/  STS.U16 [R2+0x1c80], R21 ;  /* 0x001c801502007388 */ /* 0x000fe40000000400 */
[----:B------:R-:W-:Y:S02]  /*147b0*/  STS.U16 [R2+0x2400], R22 ;  /* 0x0024001602007388 */ /* 0x000fe40000000400 */
[----:B------:R-:W-:Y:S01]  /*147c0*/  STS.U16 [R2+0x2480], R9 ;  /* 0x0024800902007388 */ /* 0x000fe20000000400 */
[----:B------:R-:W-:Y:S01]  /*147d0*/  STS.U16 [R2+0x2c00], R10 ;  /* 0x002c000a02007388 */ /* 0x000fe20000000400 */
[----:B------:R-:W-:Y:S02]  /*147e0*/  STS.U16 [R2+0x2c80], R24 ;  /* 0x002c801802007388 */ /* 0x000fe40000000400 */
[----:B------:R0:W-:Y:S02]  /*147f0*/  STS.U16 [R2+0x3400], R3 ;  /* 0x0034000302007388 */ /* 0x0001e40000000400 */
[----:B------:R1:W-:Y:S01]  /*14800*/  STS.U16 [R2+0x3480], R4 ;  /* 0x0034800402007388 */ /* 0x0003e20000000400 */
[----:B------:R1:W-:Y:S01]  /*14810*/  STS.U16 [R2+0x3c00], R17 ;  /* 0x003c001102007388 */ /* 0x0003e20000000400 */
[----:B------:R1:W-:Y:S02]  /*14820*/  STS.U16 [R2+0x3c80], R18 ;  /* 0x003c801202007388 */ /* 0x0003e40000000400 */
[----:B------:R-:W-:Y:S02]  /*14830*/  STS.U16 [R2+0x4400], R25 ;  /* 0x0044001902007388 */ /* 0x000fe40000000400 */
[----:B------:R-:W-:Y:S01]  /*14840*/  STS.U16 [R2+0x4480], R11 ;  /* 0x0044800b02007388 */ /* 0x000fe20000000400 */
[----:B------:R-:W-:Y:S01]  /*14850*/  STS.U16 [R2+0x4c00], R12 ;  /* 0x004c000c02007388 */ /* 0x000fe20000000400 */
[----:B------:R-:W-:Y:S02]  /*14860*/  STS.U16 [R2+0x4c80], R26 ;  /* 0x004c801a02007388 */ /* 0x000fe40000000400 */
[----:B------:R-:W-:Y:S02]  /*14870*/  STS.U16 [R2+0x5400], R27 ;  /* 0x0054001b02007388 */ /* 0x000fe40000000400 */
[----:B------:R-:W-:Y:S01]  /*14880*/  STS.U16 [R2+0x5480], R28 ;  /* 0x0054801c02007388 */ /* 0x000fe20000000400 */
[----:B------:R-:W-:Y:S04]  /*14890*/  STS.U16 [R2+0x5c00], R13 ;  /* 0x005c000d02007388 */ /* 0x000fe80000000400 */
[----:B0-----:R-:W4:Y:S01]  /*148a0*/  LDL.LU R3, [R1+0x454] ;  /* 0x0004540001037983 */ /* 0x001f220000300800 */
[----:B------:R-:W-:Y:S02]  /*148b0*/  STS.U16 [R2+0x5c80], R16 ;  /* 0x005c801002007388 */ /* 0x000fe40000000400 */
[----:B-1----:R-:W4:Y:S02]  /*148c0*/  LDL.LU R4, [R1+0x450] ;  /* 0x0004500001047983 */ /* 0x002f240000300800 */
[----:B------:R-:W-:Y:S01]  /*148d0*/  STS.U16 [R2+0x6400], R29 ;  /* 0x0064001d02007388 */ /* 0x000fe20000000400 */
[----:B------:R-:W4:Y:S04]  /*148e0*/  LDL.LU R17, [R1+0x40c] ;  /* 0x00040c0001117983 */ /* 0x000f280000300800 */
[----:B------:R-:W-:Y:S01]  /*148f0*/  STS.U16 [R2+0x6480], R14 ;  /* 0x0064800e02007388 */ /* 0x000fe20000000400 */
[----:B------:R-:W4:Y:S02]  /*14900*/  LDL.LU R18, [R1+0x408] ;  /* 0x0004080001127983 */ /* 0x000f240000300800 */
[----:B------:R-:W-:Y:S02]  /*14910*/  STS.U16 [R2+0x6c00], R0 ;  /* 0x006c000002007388 */ /* 0x000fe40000000400 */
[----:B------:R0:W-:Y:S02]  /*14920*/  STS.U16 [R2+0x6c80], R23 ;  /* 0x006c801702007388 */ /* 0x0001e40000000400 */
        /* <DEDUP_REMOVED lines=17> */
[----:B---3--:R-:W-:-:S05]  /*14a40*/  IMAD.SHL.U32 R12, R15, 0x2, RZ ;  /* 0x000000020f0c7824 */ /* 0x008fca00078e00ff */
[----:B------:R-:W-:Y:S01]  /*14a50*/  LOP3.LUT R12, R12, 0x50, RZ, 0x3c, !PT ;  /* 0x000000500c0c7812 */ /* 0x000fe200078e3cff */
[----:B--2---:R-:W-:Y:S01]  /*14a60*/  STS.U16 [R2+0x7400], R20 ;  /* 0x0074001402007388 */ /* 0x004fe20000000400 */
[----:B----4-:R-:W-:Y:S03]  /*14a70*/  STS.U16 [R2+0x7480], R19 ;  /* 0x0074801302007388 */ /* 0x010fe60000000400 */
[----:B------:R-:W-:Y:S01]  /*14a80*/  STS.U16 [R2+0x7c00], R6 ;  /* 0x007c000602007388 */ /* 0x000fe20000000400 */
[----:B------:R-:W-:Y:S03]  /*14a90*/  STS.U16 [R2+0x7c80], R5 ;  /* 0x007c800502007388 */ /* 0x000fe60000000400 */
[----:B------:R0:W-:Y:S01]  /*14aa0*/  STS.U16 [R12+0x500], R3 ;  /* 0x000500030c007388 */ /* 0x0001e20000000400 */
[----:B------:R1:W-:Y:S03]  /*14ab0*/  STS.U16 [R12+0x580], R4 ;  /* 0x000580040c007388 */ /* 0x0003e60000000400 */
[----:B------:R2:W-:Y:S01]  /*14ac0*/  STS.U16 [R12+0xd00], R17 ;  /* 0x000d00110c007388 */ /* 0x0005e20000000400 */
[----:B------:R3:W-:Y:S03]  /*14ad0*/  STS.U16 [R12+0xd80], R18 ;  /* 0x000d80120c007388 */ /* 0x0007e60000000400 */
[----:B0-----:R-:W4:Y:S01]  /*14ae0*/  LDL.LU R3, [R1+0x90] ;  /* 0x0000900001037983 */ /* 0x001f220000300800 */
[----:B-1----:R-:W4:Y:S03]  /*14af0*/  LDL.LU R4, [R1+0x64] ;  /* 0x0000640001047983 */ /* 0x002f260000300800 */
[----:B--2---:R-:W2:Y:S01]  /*14b00*/  LDL.LU R17, [R1+0x60] ;  /* 0x0000600001117983 */ /* 0x004ea20000300800 */
[----:B---3--:R-:W3:Y:S02]  /*14b10*/  LDL.LU R18, [R1+0x34] ;  /* 0x0000340001127983 */ /* 0x008ee40000300800 */
[----:B------:R-:W3:Y:S01]  /*14b20*/  LDL.LU R2, [R1+0x30] ;  /* 0x0000300001027983 */ /* 0x000ee20000300800 */
[----:B------:R0:W-:Y:S04]  /*14b30*/  STS.U16 [R12+0x1500], R23 ;  /* 0x001500170c007388 */ /* 0x0001e80000000400 */
[----:B0-----:R-:W3:Y:S01]  /*14b40*/  LDL.LU R23, [R1+0x4] ;  /* 0x0000040001177983 */ /* 0x001ee20000300800 */
[----:B------:R0:W-:Y:S02]  /*14b50*/  STS.U16 [R12+0x1580], R26 ;  /* 0x0015801a0c007388 */ /* 0x0001e40000000400 */
[----:B------:R1:W-:Y:S02]  /*14b60*/  STS.U16 [R12+0x1d00], R27 ;  /* 0x001d001b0c007388 */ /* 0x0003e40000000400 */
[----:B------:R-:W-:Y:S01]  /*14b70*/  STS.U16 [R12+0x1d80], R28 ;  /* 0x001d801c0c007388 */ /* 0x000fe20000000400 */
[----:B------:R1:W-:Y:S01]  /*14b80*/  STS.U16 [R12+0x2500], R13 ;  /* 0x0025000d0c007388 */ /* 0x0003e20000000400 */
[----:B------:R1:W-:Y:S02]  /*14b90*/  STS.U16 [R12+0x2580], R16 ;  /* 0x002580100c007388 */ /* 0x0003e40000000400 */
[----:B------:R-:W-:Y:S02]  /*14ba0*/  STS.U16 [R12+0x2d00], R14 ;  /* 0x002d000e0c007388 */ /* 0x000fe40000000400 */
[----:B------:R1:W-:Y:S01]  /*14bb0*/  STS.U16 [R12+0x2d80], R0 ;  /* 0x002d80000c007388 */ /* 0x0003e20000000400 */
[----:B0-----:R-:W3:Y:S01]  /*14bc0*/  LDL.LU R26, [R1+0x44c] ;  /* 0x00044c00011a7983 */ /* 0x001ee20000300800 */
[----:B-1----:R-:W3:Y:S03]  /*14bd0*/  LDL.LU R27, [R1+0x444] ;  /* 0x00044400011b7983 */ /* 0x002ee60000300800 */
[----:B------:R-:W3:Y:S01]  /*14be0*/  LDL.LU R13, [R1+0x404] ;  /* 0x00040400010d7983 */ /* 0x000ee20000300800 */
[----:B------:R-:W3:Y:S03]  /*14bf0*/  LDL.LU R28, [R1+0x3fc] ;  /* 0x0003fc00011c7983 */ /* 0x000ee60000300800 */
[----:B------:R-:W3:Y:S01]  /*14c00*/  LDL.LU R16, [R1+0x3bc] ;  /* 0x0003bc0001107983 */ /* 0x000ee20000300800 */
[----:B------:R-:W3:Y:S02]  /*14c10*/  LDL.LU R0, [R1+0x3b4] ;  /* 0x0003b40001007983 */ /* 0x000ee40000300800 */
[----:B------:R-:W3:Y:S01]  /*14c20*/  LDL.LU R14, [R1+0x36c] ;  /* 0x00036c00010e7983 */ /* 0x000ee20000300800 */
[----:B------:R0:W-:Y:S01]  /*14c30*/  STS.U16 [R12+0x3500], R29 ;  /* 0x0035001d0c007388 */ /* 0x0001e20000000400 */
[----:B------:R1:W-:Y:S02]  /*14c40*/  STS.U16 [R12+0x3580], R8 ;  /* 0x003580080c007388 */ /* 0x0003e40000000400 */
[----:B------:R1:W-:Y:S02]  /*14c50*/  STS.U16 [R12+0x3d00], R21 ;  /* 0x003d00150c007388 */ /* 0x0003e40000000400 */
[----:B------:R1:W-:Y:S01]  /*14c60*/  STS.U16 [R12+0x3d80], R22 ;  /* 0x003d80160c007388 */ /* 0x0003e20000000400 */
[----:B------:R1:W-:Y:S01]  /*14c70*/  STS.U16 [R12+0x4500], R9 ;  /* 0x004500090c007388 */ /* 0x0003e20000000400 */
[----:B------:R1:W-:Y:S03]  /*14c80*/  STS.U16 [R12+0x4580], R10 ;  /* 0x0045800a0c007388 */ /* 0x0003e60000000400 */
[----:B0-----:R-:W3:Y:S01]  /*14c90*/  LDL.LU R29, [R1+0x374] ;  /* 0x00037400011d7983 */ /* 0x001ee20000300800 */
[----:B-1----:R-:W3:Y:S03]  /*14ca0*/  LDL.LU R8, [R1+0x1a80] ;  /* 0x001a800001087983 */ /* 0x002ee60000300800 */
[----:B------:R-:W3:Y:S01]  /*14cb0*/  LDL.LU R21, [R1+0x1a7c] ;  /* 0x001a7c0001157983 */ /* 0x000ee20000300800 */
[----:B------:R-:W3:Y:S03]  /*14cc0*/  LDL.LU R22, [R1+0x1a78] ;  /* 0x001a780001167983 */ /* 0x000ee60000300800 */
[----:B------:R-:W3:Y:S01]  /*14cd0*/  LDL.LU R9, [R1+0x1a74] ;  /* 0x001a740001097983 */ /* 0x000ee20000300800 */
[----:B------:R-:W3:Y:S03]  /*14ce0*/  LDL.LU R10, [R1+0x1a70] ;  /* 0x001a7000010a7983 */ /* 0x000ee60000300800 */
[----:B------:R0:W-:Y:S01]  /*14cf0*/  STS.U16 [R12+0x4d00], R24 ;  /* 0x004d00180c007388 */ /* 0x0001e20000000400 */
[----:B------:R1:W-:Y:S02]  /*14d00*/  STS.U16 [R12+0x4d80], R25 ;  /* 0x004d80190c007388 */ /* 0x0003e40000000400 */
[----:B------:R1:W-:Y:S01]  /*14d10*/  STS.U16 [R12+0x5500], R11 ;  /* 0x0055000b0c007388 */ /* 0x0003e20000000400 */
[----:B0-----:R-:W3:Y:S01]  /*14d20*/  LDL.LU R24, [R1+0x1a6c] ;  /* 0x001a6c0001187983 */ /* 0x001ee20000300800 */
[----:B-1----:R-:W3:Y:S02]  /*14d30*/  LDL.LU R25, [R1+0x1a68] ;  /* 0x001a680001197983 */ /* 0x002ee40000300800 */
[----:B------:R-:W3:Y:S01]  /*14d40*/  LDL.LU R11, [R1+0x1a64] ;  /* 0x001a6400010b7983 */ /* 0x000ee20000300800 */
[----:B----4-:R0:W-:Y:S01]  /*14d50*/  STS.U16 [R12+0x5580], R3 ;  /* 0x005580030c007388 */ /* 0x0101e20000000400 */
[----:B------:R1:W-:Y:S03]  /*14d60*/  STS.U16 [R12+0x5d00], R4 ;  /* 0x005d00040c007388 */ /* 0x0003e60000000400 */
[----:B--2---:R2:W-:Y:S01]  /*14d70*/  STS.U16 [R12+0x5d80], R17 ;  /* 0x005d80110c007388 */ /* 0x0045e20000000400 */
[----:B---3--:R2:W-:Y:S03]  /*14d80*/  STS.U16 [R12+0x6500], R18 ;  /* 0x006500120c007388 */ /* 0x0085e60000000400 */
[----:B------:R4:W-:Y:S04]  /*14d90*/  STS.U16 [R12+0x6580], R2 ;  /* 0x006580020c007388 */ /* 0x0009e80000000400 */
[----:B0-----:R-:W3:Y:S01]  /*14da0*/  LDL.LU R3, [R1+0x1a60] ;  /* 0x001a600001037983 */ /* 0x001ee20000300800 */
[----:B-1----:R-:W3:Y:S03]  /*14db0*/  LDL.LU R4, [R1+0x1a5c] ;  /* 0x001a5c0001047983 */ /* 0x002ee60000300800 */
[----:B--2---:R-:W2:Y:S01]  /*14dc0*/  LDL.LU R17, [R1+0x1a58] ;  /* 0x001a580001117983 */ /* 0x004ea20000300800 */
[----:B------:R-:W2:Y:S02]  /*14dd0*/  LDL.LU R18, [R1+0x1a54] ;  /* 0x001a540001127983 */ /* 0x000ea40000300800 */
[----:B----4-:R-:W3:Y:S01]  /*14de0*/  LDL R2, [R1+0xdd8] ;  /* 0x000dd80001027983 */ /* 0x010ee20000100800 */
[----:B------:R0:W-:Y:S04]  /*14df0*/  STS.U16 [R12+0x6d00], R23 ;  /* 0x006d00170c007388 */ /* 0x0001e80000000400 */
[----:B0-----:R-:W2:Y:S01]  /*14e00*/  LDL.LU R23, [R1+0x1a50] ;  /* 0x001a500001177983 */ /* 0x001ea20000300800 */
[----:B------:R-:W-:-:S05]  /*14e10*/  IMAD.SHL.U32 R15, R15, 0x2, RZ ;  /* 0x000000020f0f7824 */ /* 0x000fca00078e00ff */
[----:B------:R-:W-:Y:S01]  /*14e20*/  LOP3.LUT R15, R15, 0x60, RZ, 0x3c, !PT ;  /* 0x000000600f0f7812 */ /* 0x000fe200078e3cff */
[----:B--2---:R-:W-:Y:S01]  /*14e30*/  STS.U16 [R12+0x6d80], R23 ;  /* 0x006d80170c007388 */ /* 0x004fe20000000400 */
[----:B------:R-:W-:Y:S02]  /*14e40*/  STS.U16 [R12+0x7500], R18 ;  /* 0x007500120c007388 */ /* 0x000fe40000000400 */
[----:B------:R-:W-:Y:S02]  /*14e50*/  STS.U16 [R12+0x7580], R17 ;  /* 0x007580110c007388 */ /* 0x000fe40000000400 */
[----:B---3--:R-:W-:Y:S01]  /*14e60*/  STS.U16 [R12+0x7d00], R4 ;  /* 0x007d00040c007388 */ /* 0x008fe20000000400 */
[----:B------:R0:W-:Y:S01]  /*14e70*/  STS.U16 [R12+0x7d80], R3 ;  /* 0x007d80030c007388 */ /* 0x0001e20000000400 */
[----:B------:R1:W-:Y:S02]  /*14e80*/  STS.U16 [R15+0x600], R26 ;  /* 0x0006001a0f007388 */ /* 0x0003e40000000400 */
[----:B------:R2:W-:Y:S02]  /*14e90*/  STS.U16 [R15+0x680], R27 ;  /* 0x0006801b0f007388 */ /* 0x0005e40000000400 */
[----:B------:R3:W-:Y:S01]  /*14ea0*/  STS.U16 [R15+0xe00], R13 ;  /* 0x000e000d0f007388 */ /* 0x0007e20000000400 */
[----:B------:R3:W-:Y:S01]  /*14eb0*/  STS.U16 [R15+0xe80], R28 ;  /* 0x000e801c0f007388 */ /* 0x0007e20000000400 */
[----:B------:R3:W-:Y:S03]  /*14ec0*/  STS.U16 [R15+0x1600], R16 ;  /* 0x001600100f007388 */ /* 0x0007e60000000400 */
[----:B0-----:R-:W4:Y:S01]  /*14ed0*/  LDL.LU R12, [R1+0x1a4c] ;  /* 0x001a4c00010c7983 */ /* 0x001f220000300800 */
[----:B------:R-:W4:Y:S02]  /*14ee0*/  LDL R3, [R1+0xdd4] ;  /* 0x000dd40001037983 */ /* 0x000f240000100800 */
[----:B-1----:R-:W4:Y:S02]  /*14ef0*/  LDL.LU R26, [R1+0x1a48] ;  /* 0x001a4800011a7983 */ /* 0x002f240000300800 */
[----:B--2---:R-:W2:Y:S01]  /*14f00*/  LDL.LU R27, [R1+0x1a44] ;  /* 0x001a4400011b7983 */ /* 0x004ea20000300800 */
[----:B---3--:R-:W3:Y:S01]  /*14f10*/  LDL.LU R13, [R1+0x1a40] ;  /* 0x001a4000010d7983 */ /* 0x008ee20000300800 */
[----:B------:R-:W2:Y:S02]  /*14f20*/  LDL.LU R28, [R1+0x1a3c] ;  /* 0x001a3c00011c7983 */ /* 0x000ea40000300800 */
[----:B------:R-:W2:Y:S01]  /*14f30*/  LDL.LU R16, [R1+0x1a38] ;  /* 0x001a380001107983 */ /* 0x000ea20000300800 */
[----:B------:R0:W-:Y:S04]  /*14f40*/  STS.U16 [R15+0x1680], R0 ;  /* 0x001680000f007388 */ /* 0x0001e80000000400 */
[----:B0-----:R-:W2:Y:S02]  /*14f50*/  LDL.LU R0, [R1+0x1a34] ;  /* 0x001a340001007983 */ /* 0x001ea40000300800 */
[----:B--2---:R-:W-:-:S06]  /*14f60*/  PRMT R0, RZ, 0x7610, R0 ;  /* 0x00007610ff007816 */ /* 0x004fcc0000000000 */
[----:B----4-:R-:W2:Y:S04]  /*14f70*/  @!P1 LDG.E.U16 R0, [R2.64] ;  /* 0x0000000602009981 */ /* 0x010ea8000c1e1500 */
[----:B------:R0:W-:Y:S01]  /*14f80*/  STS.U16 [R15+0x1e00], R29 ;  /* 0x001e001d0f007388 */ /* 0x0001e20000000400 */
[----:B------:R1:W-:Y:S03]  /*14f90*/  STS.U16 [R15+0x1e80], R14 ;  /* 0x001e800e0f007388 */ /* 0x0003e60000000400 */
[----:B0-----:R-:W4:Y:S01]  /*14fa0*/  LDL.LU R29, [R1+0x1a30] ;  /* 0x001a3000011d7983 */ /* 0x001f220000300800 */
[----:B-1----:R-:W3:Y:S02]  /*14fb0*/  LDL.LU R15, [R1+0x1a2c] ;  /* 0x001a2c00010f7983 */ /* 0x002ee40000300800 */
[----:B------:R-:W3:Y:S01]  /*14fc0*/  LDL.LU R14, [R1+0x1a28] ;  /* 0x001a2800010e7983 */ /* 0x000ee20000300800 */
[----:B--2---:R0:W-:Y:S04]  /*14fd0*/  STL [R1+0x98], R0 ;  /* 0x0000980001007387 */ /* 0x0041e80000100800 */
[----:B0-----:R-:W2:Y:S01]  /*14fe0*/  LDL.LU R0, [R1+0x1a24] ;  /* 0x001a240001007983 */ /* 0x001ea20000300800 */
[----:B------:R-:W2:Y:S02]  /*14ff0*/  LDL R2, [R1+0xdc4] ;  /* 0x000dc40001027983 */ /* 0x000ea40000100800 */
[----:B------:R-:W2:Y:S01]  /*15000*/  LDL R3, [R1+0xdc8] ;  /* 0x000dc80001037983 */ /* 0x000ea20000100800 */
[----:B---3--:R-:W-:-:S02]  /*15010*/  PRMT R14, RZ, 0x7610, R14 ;  /* 0x00007610ff0e7816 */ /* 0x008fc4000000000e */
[----:B--2---:R-:W-:-:S04]  /*15020*/  @!P1 LOP3.LUT R3, R3, R2, RZ, 0x3c, !PT ;  /* 0x0000000203039212 */ /* 0x004fc800078e3cff */
[----:B------:R-:W-:-:S04]  /*15030*/  @!P1 LOP3.LUT R2, R3, R2, RZ, 0x3c, !PT ;  /* 0x0000000203029212 */ /* 0x000fc800078e3cff */
[----:B------:R-:W-:-:S05]  /*15040*/  @!P1 LOP3.LUT R3, R3, R2, RZ, 0x3c, !PT ;  /* 0x0000000203039212 */ /* 0x000fca00078e3cff */
[----:B------:R-:W2:Y:S04]  /*15050*/  @!P1 LDG.E.U16 R14, [R2.64] ;  /* 0x00000006020e9981 */ /* 0x000ea8000c1e1500 */
[----:B--2---:R0:W-:Y:S04]  /*15060*/  STL [R1+0x94], R14 ;  /* 0x0000940e01007387 */ /* 0x0041e80000100800 */
[----:B0-----:R-:W2:Y:S01]  /*15070*/  LDL.LU R14, [R1+0x1a20] ;  /* 0x001a2000010e7983 */ /* 0x001ea20000300800 */
[----:B------:R-:W3:Y:S02]  /*15080*/  LDL R2, [R1+0xdb4] ;  /* 0x000db40001027983 */ /* 0x000ee40000100800 */
[----:B------:R-:W3:Y:S01]  /*15090*/  LDL R3, [R1+0xdb8] ;  /* 0x000db80001037983 */ /* 0x000ee20000100800 */
[----:B------:R-:W-:-:S02]  /*150a0*/  PRMT R0, RZ, 0x7610, R0 ;  /* 0x00007610ff007816 */ /* 0x000fc40000000000 */
[----:B---3--:R-:W-:-:S04]  /*150b0*/  @!P1 LOP3.LUT R3, R3, R2, RZ, 0x3c, !PT ;  /* 0x0000000203039212 */ /* 0x008fc800078e3cff */
[----:B------:R-:W-:-:S04]  /*150c0*/  @!P1 LOP3.LUT R2, R3, R2, RZ, 0x3c, !PT ;  /* 0x0000000203029212 */ /* 0x000fc800078e3cff */
[----:B------:R-:W-:-:S05]  /*150d0*/  @!P1 LOP3.LUT R3, R3, R2, RZ, 0x3c, !PT ;  /* 0x0000000203039212 */ /* 0x000fca00078e3cff */
[----:B------:R-:W3:Y:S04]  /*150e0*/  @!P1 LDG.E.U16 R0, [R2.64] ;  /* 0x0000000602009981 */ /* 0x000ee8000c1e1500 */
[----:B---3--:R0:W-:Y:S04]  /*150f0*/  STL [R1+0x90], R0 ;  /* 0x0000900001007387 */ /* 0x0081e80000100800 */
[----:B0-----:R-:W3:Y:S01]  /*15100*/  LDL.LU R0, [R1+0x1a1c] ;  /* 0x001a1c0001007983 */ /* 0x001ee20000300800 */
[----:B------:R-:W3:Y:S02]  /*15110*/  LDL R2, [R1+0xda4] ;  /* 0x000da40001027983 */ /* 0x000ee40000100800 */
[----:B------:R-:W3:Y:S01]  /*15120*/  LDL R3, [R1+0xda8] ;  /* 0x000da80001037983 */ /* 0x000ee20000100800 */
[----:B--2---:R-:W-:-:S02]  /*15130*/  PRMT R14, RZ, 0x7610, R14 ;  /* 0x00007610ff0e7816 */ /* 0x004fc4000000000e */
[----:B---3--:R-:W-:-:S04]  /*15140*/  @!P1 LOP3.LUT R3, R3, R2, RZ, 0x3c, !PT ;  /* 0x0000000203039212 */ /* 0x008fc800078e3cff */
        /* <DEDUP_REMOVED lines=86> */
[----:B------:R-:W2:Y:S02]  /*156b0*/  LDL R2, [R1+0xd04] ;  /* 0x000d040001027983 */ /* 0x000ea40000100800 */
[----:B------:R-:W2:Y:S01]  /*156c0*/  LDL R3, [R1+0xd08] ;  /* 0x000d080001037983 */ /* 0x000ea20000100800 */
[----:B------:R-:W-:-:S02]  /*156d0*/  PRMT R11, RZ, 0x7610, R11 ;  /* 0x00007610ff0b7816 */ /* 0x000fc4000000000b */
[----:B--2---:R-:W-:-:S04]  /*156e0*/  @!P1 LOP3.LUT R3, R3, R2, RZ, 0x3c, !PT ;  /* 0x0000000203039212 */ /* 0x004fc800078e3cff */
[----:B------:R-:W-:-:S04]  /*156f0*/  @!P1 LOP3.LUT R2, R3, R2, RZ, 0x3c, !PT ;  /* 0x0000000203029212 */ /* 0x000fc800078e3cff */
[----:B------:R-:W-:-:S05]  /*15700*/  @!P1 LOP3.LUT R3, R3, R2, RZ, 0x3c, !PT ;  /* 0x0000000203039212 */ /* 0x000fca00078e3cff */
[----:B------:R0:W2:Y:S04]  /*15710*/  @!P1 LDG.E.U16 R11, [R2.64] ;  /* 0x00000006020b9981 */ /* 0x0000a8000c1e1500 */
[----:B0-----:R-:W2:Y:S04]  /*15720*/  LDL R2, [R1+0xcf4] ;  /* 0x000cf40001027983 */ /* 0x001ea80000100800 */
[----:B------:R-:W2:Y:S01]  /*15730*/  LDL R3, [R1+0xcf8] ;  /* 0x000cf80001037983 */ /* 0x000ea20000100800 */
[----:B------:R-:W-:Y:S02]  /*15740*/  PRMT R14, RZ, 0x7610, R14 ;  /* 0x00007610ff0e7816 */ /* 0x000fe4000000000e */
[----:B--2---:R-:W-:-:S04]  /*15750*/  @!P1 LOP3.LUT R3, R3, R2, RZ, 0x3c, !PT ;  /* 0x0000000203039212 */ /* 0x004fc800078e3cff */
[----:B------:R-:W-:-:S04]  /*15760*/  @!P1 LOP3.LUT R2, R3, R2, RZ, 0x3c, !PT ;  /* 0x0000000203029212 */ /* 0x000fc800078e3cff */
[----:B------:R-:W-:-:S05]  /*15770*/  @!P1 LOP3.LUT R3, R3, R2, RZ, 0x3c, !PT ;  /* 0x0000000203039212 */ /* 0x000fca00078e3cff */
[----:B------:R-:W2:Y:S04]  /*15780*/  @!P1 LDG.E.U16 R14, [R2.64] ;  /* 0x00000006020e9981 */ /* 0x000ea8000c1e1500 */
[----:B------:R0:W-:Y:S04]  /*15790*/  STL [R1+0x64], R11 ;  /* 0x0000640b01007387 */ /* 0x0001e80000100800 */
[----:B0-----:R-:W3:Y:S04]  /*157a0*/  LDL R11, [R1+0xdf0] ;  /* 0x000df000010b7983 */ /* 0x001ee80000100800 */
        /* <DEDUP_REMOVED lines=35> */
[----:B------:R0:W3:Y:S04]  /*159e0*/  @!P1 LDG.E.U16 R12, [R2.64] ;  /* 0x00000006020c9981 */ /* 0x0000e8000c1e1500 */
[----:B0-----:R-:W2:Y:S01]  /*159f0*/  LDL R3, [R1+0xdec] ;  /* 0x000dec0001037983 */ /* 0x001ea20000100800 */
[----:B------:R-:W-:Y:S01]  /*15a00*/  PRMT R10, RZ, 0x7610, R10 ;  /* 0x00007610ff0a7816 */ /* 0x000fe2000000000a */
[----:B------:R-:W-:Y:S02]  /*15a10*/  @!P1 IMAD.MOV.U32 R2, RZ, RZ, R11 ;  /* 0x000000ffff029224 */ /* 0x000fe400078e000b */
[----:B---3--:R0:W-:Y:S01]  /*15a20*/  STL [R1+0x50], R12 ;  /* 0x0000500c01007387 */ /* 0x0081e20000100800 */
[----:B------:R-:W-:Y:S01]  /*15a30*/  PRMT R15, RZ, 0x7610, R15 ;  /* 0x00007610ff0f7816 */ /* 0x000fe2000000000f */
[----:B------:R-:W3:Y:S02]  /*15a40*/  LDL R11, [R1+0xe38] ;  /* 0x000e3800010b7983 */ /* 0x000ee40000100800 */
[----:B--2---:R1:W2:Y:S04]  /*15a50*/  @!P1 LDG.E.U16 R10, [R2.64] ;  /* 0x00000006020a9981 */ /* 0x0042a8000c1e1500 */
[----:B0-----:R-:W2:Y:S04]  /*15a60*/  LDL R12, [R1+0xe34] ;  /* 0x000e3400010c7983 */ /* 0x001ea80000100800 */
[----:B-1----:R-:W2:Y:S04]  /*15a70*/  LDL R2, [R1+0xdf8] ;  /* 0x000df80001027983 */ /* 0x002ea80000100800 */
[----:B------:R-:W2:Y:S02]  /*15a80*/  LDL R3, [R1+0xe04] ;  /* 0x000e040001037983 */ /* 0x000ea40000100800 */
        /* <DEDUP_REMOVED lines=10> */
[----:B------:R-:W-:-:S02]  /*15b30*/  PRMT R0, RZ, 0x7610, R0 ;  /* 0x00007610ff007816 */ /* 0x000fc40000000000 */
[----:B--2---:R-:W-:-:S04]  /*15b40*/  @!P1 LOP3.LUT R3, R3, R2, RZ, 0x3c, !PT ;  /* 0x0000000203039212 */ /* 0x004fc800078e3cff */
[----:B------:R-:W-:-:S04]  /*15b50*/  @!P1 LOP3.LUT R2, R3, R2, RZ, 0x3c, !PT ;  /* 0x0000000203029212 */ /* 0x000fc800078e3cff */
[----:B------:R-:W-:-:S05]  /*15b60*/  @!P1 LOP3.LUT R3, R3, R2, RZ, 0x3c, !PT ;  /* 0x0000000203039212 */ /* 0x000fca00078e3cff */
[----:B------:R-:W2:Y:S04]  /*15b70*/  @!P1 LDG.E.U16 R0, [R2.64] ;  /* 0x0000000602009981 */ /* 0x000ea8000c1e1500 */
        /* <DEDUP_REMOVED lines=8> */
[----:B------:R0:W2:Y:S04]  /*15c00*/  @!P1 LDG.E.U16 R14, [R2.64] ;  /* 0x00000006020e9981 */ /* 0x0000a8000c1e1500 */
[----:B0-----:R-:W2:Y:S01]  /*15c10*/  LDL R3, [R1+0xe28] ;  /* 0x000e280001037983 */ /* 0x001ea20000100800 */
[----:B------:R-:W-:Y:S01]  /*15c20*/  PRMT R22, RZ, 0x7610, R22 ;  /* 0x00007610ff167816 */ /* 0x000fe20000000016 */
[----:B------:R-:W-:Y:S01]  /*15c30*/  @!P1 IMAD.MOV.U32 R2, RZ, RZ, R12 ;  /* 0x000000ffff029224 */ /* 0x000fe200078e000c */
[----:B------:R-:W-:-:S04]  /*15c40*/  PRMT R8, RZ, 0x7610, R8 ;  /* 0x00007610ff087816 */ /* 0x000fc80000000008 */
[----:B--2---:R3:W2:Y:S04]  /*15c50*/  @!P1 LDG.E.U16 R22, [R2.64] ;  /* 0x0000000602169981 */ /* 0x0046a8000c1e1500 */
[----:B------:R0:W-:Y:S01]  /*15c60*/  STL [R1+0x40], R14 ;  /* 0x0000400e01007387 */ /* 0x0001e20000100800 */
[----:B------:R-:W4:Y:S02]  /*15c70*/  LDL R12, [R1+0xe74] ;  /* 0x000e7400010c7983 */ /* 0x000f240000100800 */
[----:B---3--:R-:W-:Y:S02]  /*15c80*/  @!P1 IMAD.MOV.U32 R2, RZ, RZ, R10 ;  /* 0x000000ffff029224 */ /* 0x008fe400078e000a */
[----:B------:R-:W-:Y:S01]  /*15c90*/  @!P1 IMAD.MOV.U32 R3, RZ, RZ, R11 ;  /* 0x000000ffff039224 */ /* 0x000fe200078e000b */
[----:B0-----:R-:W3:Y:S04]  /*15ca0*/  LDL R14, [R1+0xe64] ;  /* 0x000e6400010e7983 */ /* 0x001ee80000100800 */
[----:B------:R0:W3:Y:S04]  /*15cb0*/  @!P1 LDG.E.U16 R8, [R2.64] ;  /* 0x0000000602089981 */ /* 0x0000e8000c1e1500 */
[----:B--2---:R-:W-:Y:S01]  /*15cc0*/  STL [R1+0x1950], R22 ;  /* 0x0019501601007387 */ /* 0x004fe20000100800 */
[----:B0-----:R-:W2:Y:S02]  /*15cd0*/  LDL R2, [R1+0xe48] ;  /* 0x000e480001027983 */ /* 0x001ea40000100800 */
[----:B------:R-:W2:Y:S01]  /*15ce0*/  LDL R3, [R1+0xe54] ;  /* 0x000e540001037983 */ /* 0x000ea20000100800 */
[----:B------:R-:W-:Y:S01]  /*15cf0*/  PRMT R7, RZ, 0x7610, R7 ;  /* 0x00007610ff077816 */ /* 0x000fe20000000007 */
[----:B------:R-:W4:Y:S04]  /*15d00*/  LDL R11, [R1+0xe78] ;  /* 0x000e7800010b7983 */ /* 0x000f280000100800 */
[----:B------:R-:W4:Y:S04]  /*15d10*/  LDL R10, [R1+0xe84] ;  /* 0x000e8400010a7983 */ /* 0x000f280000100800 */
[----:B---3--:R-:W-:Y:S01]  /*15d20*/  STL [R1+0x1990], R8 ;  /* 0x0019900801007387 */ /* 0x008fe20000100800 */
[----:B--2---:R-:W-:-:S04]  /*15d30*/  @!P1 LOP3.LUT R3, R3, R2, RZ, 0x3c, !PT ;  /* 0x0000000203039212 */ /* 0x004fc800078e3cff */
[----:B------:R-:W-:-:S04]  /*15d40*/  @!P1 LOP3.LUT R2, R3, R2, RZ, 0x3c, !PT ;  /* 0x0000000203029212 */ /* 0x000fc800078e3cff */
[----:B------:R-:W-:-:S05]  /*15d50*/  @!P1 LOP3.LUT R3, R3, R2, RZ, 0x3c, !PT ;  /* 0x0000000203039212 */ /* 0x000fca00078e3cff */
[----:B------:R0:W2:Y:S04]  /*15d60*/  @!P1 LDG.E.U16 R7, [R2.64] ;  /* 0x0000000602079981 */ /* 0x0000a8000c1e1500 */
[----:B0-----:R-:W3:Y:S01]  /*15d70*/  LDL R3, [R1+0xe58] ;  /* 0x000e580001037983 */ /* 0x001ee20000100800 */
[----:B------:R-:W-:Y:S01]  /*15d80*/  PRMT R6, RZ, 0x7610, R6 ;  /* 0x00007610ff067816 */ /* 0x000fe20000000006 */
[----:B------:R-:W-:Y:S02]  /*15d90*/  @!P1 IMAD.MOV.U32 R2, RZ, RZ, R14 ;  /* 0x000000ffff029224 */ /* 0x000fe400078e000e */
[----:B--2---:R-:W-:Y:S01]  /*15da0*/  STL [R1+0x1984], R7 ;  /* 0x0019840701007387 */ /* 0x004fe20000100800 */
[----:B------:R-:W-:Y:S02]  /*15db0*/  PRMT R5, RZ, 0x7610, R5 ;  /* 0x00007610ff057816 */ /* 0x000fe40000000005 */
[----:B------:R-:W-:Y:S01]  /*15dc0*/  PRMT R4, RZ, 0x7610, R4 ;  /* 0x00007610ff047816 */ /* 0x000fe20000000004 */
[----:B------:R-:W2:Y:S05]  /*15dd0*/  LDL R14, [R1+0xea4] ;  /* 0x000ea400010e7983 */ /* 0x000eaa0000100800 */
[----:B----4-:R0:W4:Y:S04]  /*15de0*/  @!P1 LDG.E.U16 R4, [R10.64] ;  /* 0x000000060a049981 */ /* 0x010128000c1e1500 */
[----:B---3--:R1:W3:Y:S04]  /*15df0*/  @!P1 LDG.E.U16 R6, [R2.64] ;  /* 0x0000000602069981 */ /* 0x0082e8000c1e1500 */
[----:B-1----:R-:W2:Y:S01]  /*15e00*/  LDL R3, [R1+0xe68] ;  /* 0x000e680001037983 */ /* 0x002ea20000100800 */
[----:B------:R-:W-:-:S05]  /*15e10*/  @!P1 IMAD.MOV.U32 R2, RZ, RZ, R12 ;  /* 0x000000ffff029224 */ /* 0x000fca00078e000c */
[----:B--2---:R-:W2:Y:S04]  /*15e20*/  @!P1 LDG.E.U16 R5, [R2.64] ;  /* 0x0000000602059981 */ /* 0x004ea8000c1e1500 */
[----:B---3--:R1:W-:Y:S04]  /*15e30*/  STL [R1+0x196c], R6 ;  /* 0x00196c0601007387 */ /* 0x0083e80000100800 */
[----:B--2---:R-:W-:Y:S01]  /*15e40*/  STL [R1+0x1968], R5 ;  /* 0x0019680501007387 */ /* 0x004fe20000100800 */
[----:B0-----:R-:W2:Y:S02]  /*15e50*/  LDL R10, [R1+0xe88] ;  /* 0x000e8800010a7983 */ /* 0x001ea40000100800 */
[----:B------:R-:W2:Y:S01]  /*15e60*/  LDL R11, [R1+0xe94] ;  /* 0x000e9400010b7983 */ /* 0x000ea20000100800 */
[----:B------:R-:W-:Y:S01]  /*15e70*/  PRMT R3, RZ, 0x7610, R3 ;  /* 0x00007610ff037816 */ /* 0x000fe20000000003 */
[----:B------:R-:W3:Y:S04]  /*15e80*/  LDL R12, [R1+0xdcc] ;  /* 0x000dcc00010c7983 */ /* 0x000ee80000100800 */
[----:B-1----:R-:W3:Y:S01]  /*15e90*/  LDL R6, [R1+0xdd0] ;  /* 0x000dd00001067983 */ /* 0x002ee20000100800 */
[----:B----4-:R0:W-:Y:S01]  /*15ea0*/  STL [R1+0x1958], R4 ;  /* 0x0019580401007387 */ /* 0x0101e20000100800 */
[----:B--2---:R-:W-:-:S04]  /*15eb0*/  @!P1 LOP3.LUT R11, R11, R10, RZ, 0x3c, !PT ;  /* 0x0000000a0b0b9212 */ /* 0x004fc800078e3cff */
[----:B------:R-:W-:-:S04]  /*15ec0*/  @!P1 LOP3.LUT R10, R11, R10, RZ, 0x3c, !PT ;  /* 0x0000000a0b0a9212 */ /* 0x000fc800078e3cff */
[----:B------:R-:W-:-:S05]  /*15ed0*/  @!P1 LOP3.LUT R11, R11, R10, RZ, 0x3c, !PT ;  /* 0x0000000a0b0b9212 */ /* 0x000fca00078e3cff */
[----:B------:R1:W2:Y:S04]  /*15ee0*/  @!P1 LDG.E.U16 R3, [R10.64] ;  /* 0x000000060a039981 */ /* 0x0002a8000c1e1500 */
[----:B-1----:R-:W4:Y:S01]  /*15ef0*/  LDL R11, [R1+0xe98] ;  /* 0x000e9800010b7983 */ /* 0x002f220000100800 */
[----:B------:R-:W-:Y:S01]  /*15f00*/  PRMT R2, RZ, 0x7610, R2 ;  /* 0x00007610ff027816 */ /* 0x000fe20000000002 */
[----:B------:R-:W-:Y:S02]  /*15f10*/  @!P1 IMAD.MOV.U32 R10, RZ, RZ, R14 ;  /* 0x000000ffff0a9224 */ /* 0x000fe400078e000e */
[----:B--2---:R-:W-:Y:S01]  /*15f20*/  STL [R1+0x195c], R3 ;  /* 0x00195c0301007387 */ /* 0x004fe20000100800 */
[----:B------:R-:W-:Y:S02]  /*15f30*/  PRMT R15, RZ, 0x7610, R15 ;  /* 0x00007610ff0f7816 */ /* 0x000fe4000000000f */
[----:B------:R-:W-:Y:S01]  /*15f40*/  PRMT R7, RZ, 0x7610, R7 ;  /* 0x00007610ff077816 */ /* 0x000fe20000000007 */
[----:B------:R-:W2:Y:S01]  /*15f50*/  LDL R14, [R1+0xdb0] ;  /* 0x000db000010e7983 */ /* 0x000ea20000100800 */
[----:B----4-:R1:W4:Y:S04]  /*15f60*/  @!P1 LDG.E.U16 R2, [R10.64] ;  /* 0x000000060a029981 */ /* 0x010328000c1e1500 */
[----:B-1----:R-:W2:Y:S04]  /*15f70*/  LDL R10, [R1+0xddc] ;  /* 0x000ddc00010a7983 */ /* 0x002ea80000100800 */
[----:B------:R-:W2:Y:S02]  /*15f80*/  LDL R11, [R1+0xde0] ;  /* 0x000de000010b7983 */ /* 0x000ea40000100800 */
[----:B--2---:R-:W-:-:S04]  /*15f90*/  @!P0 LOP3.LUT R11, R11, R10, RZ, 0x3c, !PT ;  /* 0x0000000a0b0b8212 */ /* 0x004fc800078e3cff */
[----:B------:R-:W-:-:S04]  /*15fa0*/  @!P0 LOP3.LUT R10, R11, R10, RZ, 0x3c, !PT ;  /* 0x0000000a0b0a8212 */ /* 0x000fc800078e3cff */
[----:B------:R-:W-:-:S05]  /*15fb0*/  @!P0 LOP3.LUT R11, R11, R10, RZ, 0x3c, !PT ;  /* 0x0000000a0b0b8212 */ /* 0x000fca00078e3cff */
[----:B------:R3:W2:Y:S04]  /*15fc0*/  @!P0 LDG.E.U16 R15, [R10.64] ;  /* 0x000000060a0f8981 */ /* 0x0006a8000c1e1500 */
[----:B----4-:R-:W-:Y:S01]  /*15fd0*/  STL [R1+0x1954], R2 ;  /* 0x0019540201007387 */ /* 0x010fe20000100800 */
[----:B---3--:R-:W-:Y:S02]  /*15fe0*/  @!P0 IMAD.MOV.U32 R10, RZ, RZ, R6 ;  /* 0x000000ffff0a8224 */ /* 0x008fe400078e0006 */
[----:B------:R-:W-:-:S05]  /*15ff0*/  @!P0 IMAD.MOV.U32 R11, RZ, RZ, R12 ;  /* 0x000000ffff0b8224 */ /* 0x000fca00078e000c */
[----:B------:R1:W3:Y:S04]  /*16000*/  @!P0 LDG.E.U16 R7, [R10.64] ;  /* 0x000000060a078981 */ /* 0x0002e8000c1e1500 */
[----:B--2---:R2:W-:Y:S01]  /*16010*/  STL [R1+0x3c], R15 ;  /* 0x00003c0f01007387 */ /* 0x0045e20000100800 */
[----:B-1----:R-:W4:Y:S02]  /*16020*/  LDL R10, [R1+0xdbc] ;  /* 0x000dbc00010a7983 */ /* 0x002f240000100800 */
[----:B------:R-:W4:Y:S01]  /*16030*/  LDL R11, [R1+0xdc0] ;  /* 0x000dc000010b7983 */ /* 0x000f220000100800 */
[----:B0-----:R-:W-:Y:S01]  /*16040*/  PRMT R4, RZ, 0x7610, R4 ;  /* 0x00007610ff047816 */ /* 0x001fe20000000004 */
[----:B------:R-:W4:Y:S04]  /*16050*/  LDL R12, [R1+0xd8c] ;  /* 0x000d8c00010c7983 */ /* 0x000f280000100800 */
[----:B------:R-:W4:Y:S04]  /*16060*/  LDL R6, [R1+0xd90] ;  /* 0x000d900001067983 */ /* 0x000f280000100800 */
[----:B--2---:R-:W2:Y:S04]  /*16070*/  LDL R15, [R1+0xda0] ;  /* 0x000da000010f7983 */ /* 0x004ea80000100800 */
[----:B---3--:R-:W-:Y:S01]  /*16080*/  STL [R1+0x1988], R7 ;  /* 0x0019880701007387 */ /* 0x008fe20000100800 */
[----:B----4-:R-:W-:-:S04]  /*16090*/  @!P0 LOP3.LUT R11, R11, R10, RZ, 0x3c, !PT ;  /* 0x0000000a0b0b8212 */ /* 0x010fc800078e3cff */
[----:B------:R-:W-:-:S04]  /*160a0*/  @!P0 LOP3.LUT R10, R11, R10, RZ, 0x3c, !PT ;  /* 0x0000000a0b0a8212 */ /* 0x000fc800078e3cff */
[----:B------:R-:W-:-:S05]  /*160b0*/  @!P0 LOP3.LUT R11, R11, R10, RZ, 0x3c, !PT ;  /* 0x0000000a0b0b8212 */ /* 0x000fca00078e3cff */
[----:B------:R0:W3:Y:S04]  /*160c0*/  @!P0 LDG.E.U16 R4, [R10.64] ;  /* 0x000000060a048981 */ /* 0x0000e8000c1e1500 */
[----:B0-----:R-:W4:Y:S01]  /*160d0*/  LDL R11, [R1+0xdac] ;  /* 0x000dac00010b7983 */ /* 0x001f220000100800 */
[----:B------:R-:W-:Y:S01]  /*160e0*/  PRMT R5, RZ, 0x7610, R5 ;  /* 0x00007610ff057816 */ /* 0x000fe20000000005 */
[----:B------:R-:W-:Y:S02]  /*160f0*/  @!P0 IMAD.MOV.U32 R10, RZ, RZ, R14 ;  /* 0x000000ffff0a8224 */ /* 0x000fe400078e000e */
[----:B---3--:R-:W-:Y:S01]  /*16100*/  STL [R1+0x1980], R4 ;  /* 0x0019800401007387 */ /* 0x008fe20000100800 */
[----:B------:R-:W-:Y:S02]  /*16110*/  PRMT R13, RZ, 0x7610, R13 ;  /* 0x00007610ff0d7816 */ /* 0x000fe4000000000d */
[----:B------:R-:W-:Y:S01]  /*16120*/  PRMT R2, RZ, 0x7610, R2 ;  /* 0x00007610ff027816 */ /* 0x000fe20000000002 */
[----:B------:R-:W3:Y:S01]  /*16130*/  LDL R14, [R1+0xd70] ;  /* 0x000d7000010e7983 */ /* 0x000ee20000100800 */
[----:B----4-:R0:W4:Y:S04]  /*16140*/  @!P0 LDG.E.U16 R5, [R10.64] ;  /* 0x000000060a058981 */ /* 0x010128000c1e1500 */
[----:B0-----:R-:W3:Y:S01]  /*16150*/  LDL R11, [R1+0xd9c] ;  /* 0x000d9c00010b7983 */ /* 0x001ee20000100800 */
[----:B--2---:R-:W-:-:S05]  /*16160*/  @!P0 IMAD.MOV.U32 R10, RZ, RZ, R15 ;  /* 0x000000ffff0a8224 */ /* 0x004fca00078e000f */
[----:B---3--:R0:W2:Y:S04]  /*16170*/  @!P0 LDG.E.U16 R13, [R10.64] ;  /* 0x000000060a0d8981 */ /* 0x0080a8000c1e1500 */
[----:B----4-:R-:W-:Y:S01]  /*16180*/  STL [R1+0x1970], R5 ;  /* 0x0019700501007387 */ /* 0x010fe20000100800 */
[----:B------:R-:W3:Y:S02]  /*16190*/  LDL R15, [R1+0xd5c] ;  /* 0x000d5c00010f7983 */ /* 0x000ee40000100800 */
[----:B0-----:R-:W-:Y:S02]  /*161a0*/  @!P0 IMAD.MOV.U32 R10, RZ, RZ, R6 ;  /* 0x000000ffff0a8224 */ /* 0x001fe400078e0006 */
[----:B------:R-:W-:-:S05]  /*161b0*/  @!P0 IMAD.MOV.U32 R11, RZ, RZ, R12 ;  /* 0x000000ffff0b8224 */ /* 0x000fca00078e000c */
[----:B------:R0:W4:Y:S04]  /*161c0*/  @!P0 LDG.E.U16 R2, [R10.64] ;  /* 0x000000060a028981 */ /* 0x000128000c1e1500 */
[----:B--2---:R1:W-:Y:S01]  /*161d0*/  STL [R1+0x2c], R13 ;  /* 0x00002c0d01007387 */ /* 0x0043e20000100800 */
[----:B0-----:R-:W2:Y:S02]  /*161e0*/  LDL R10, [R1+0xd7c] ;  /* 0x000d7c00010a7983 */ /* 0x001ea40000100800 */
[----:B------:R-:W2:Y:S01]  /*161f0*/  LDL R11, [R1+0xd80] ;  /* 0x000d8000010b7983 */ /* 0x000ea20000100800 */
[----:B------:R-:W-:Y:S01]  /*16200*/  PRMT R22, RZ, 0x7610, R22 ;  /* 0x00007610ff167816 */ /* 0x000fe20000000016 */
[----:B------:R-:W3:Y:S04]  /*16210*/  LDL R12, [R1+0xd4c] ;  /* 0x000d4c00010c7983 */ /* 0x000ee80000100800 */
[----:B------:R-:W3:Y:S04]  /*16220*/  LDL R6, [R1+0xd50] ;  /* 0x000d500001067983 */ /* 0x000ee80000100800 */
[----:B-1----:R-:W3:Y:S04]  /*16230*/  LDL R13, [R1+0xd60] ;  /* 0x000d6000010d7983 */ /* 0x002ee80000100800 */
[----:B----4-:R0:W-:Y:S01]  /*16240*/  STL [R1+0x1960], R2 ;  /* 0x0019600201007387 */ /* 0x0101e20000100800 */
[----:B--2---:R-:W-:-:S04]  /*16250*/  @!P0 LOP3.LUT R11, R11, R10, RZ, 0x3c, !PT ;  /* 0x0000000a0b0b8212 */ /* 0x004fc800078e3cff */
[----:B------:R-:W-:-:S04]  /*16260*/  @!P0 LOP3.LUT R10, R11, R10, RZ, 0x3c, !PT ;  /* 0x0000000a0b0a8212 */ /* 0x000fc800078e3cff */
[----:B------:R-:W-:-:S05]  /*16270*/  @!P0 LOP3.LUT R11, R11, R10, RZ, 0x3c, !PT ;  /* 0x0000000a0b0b8212 */ /* 0x000fca00078e3cff */
[----:B------:R1:W2:Y:S04]  /*16280*/  @!P0 LDG.E.U16 R22, [R10.64] ;  /* 0x000000060a168981 */ /* 0x0002a8000c1e1500 */
[----:B-1----:R-:W4:Y:S01]  /*16290*/  LDL R11, [R1+0xd6c] ;  /* 0x000d6c00010b7983 */ /* 0x002f220000100800 */
[----:B------:R-:W-:Y:S01]  /*162a0*/  PRMT R8, RZ, 0x7610, R8 ;  /* 0x00007610ff087816 */ /* 0x000fe20000000008 */
[----:B------:R-:W-:Y:S01]  /*162b0*/  @!P0 IMAD.MOV.U32 R10, RZ, RZ, R14 ;  /* 0x000000ffff0a8224 */ /* 0x000fe200078e000e */
[----:B0-----:R-:W-:-:S04]  /*162c0*/  PRMT R2, RZ, 0x7610, R2 ;  /* 0x00007610ff027816 */ /* 0x001fc80000000002 */
[----:B----4-:R3:W4:Y:S02]  /*162d0*/  @!P0 LDG.E.U16 R8, [R10.64] ;  /* 0x000000060a088981 */ /* 0x010724000c1e1500 */
[----:B---3--:R-:W-:Y:S02]  /*162e0*/  @!P0 IMAD.MOV.U32 R10, RZ, RZ, R13 ;  /* 0x000000ffff0a8224 */ /* 0x008fe400078e000d */
[----:B------:R-:W-:-:S05]  /*162f0*/  @!P0 IMAD.MOV.U32 R11, RZ, RZ, R15 ;  /* 0x000000ffff0b8224 */ /* 0x000fca00078e000f */
[----:B------:R0:W3:Y:S04]  /*16300*/  @!P0 LDG.E.U16 R2, [R10.64] ;  /* 0x000000060a028981 */ /* 0x0000e8000c1e1500 */
[----:B--2---:R1:W-:Y:S01]  /*16310*/  STL [R1+0x1964], R22 ;  /* 0x0019641601007387 */ /* 0x0043e20000100800 */
[----:B------:R-:W2:Y:S02]  /*16320*/  LDL R14, [R1+0xd2c] ;  /* 0x000d2c00010e7983 */ /* 0x000ea40000100800 */
[----:B0-----:R-:W-:Y:S01]  /*16330*/  @!P0 IMAD.MOV.U32 R10, RZ, RZ, R6 ;  /* 0x000000ffff0a8224 */ /* 0x001fe200078e0006 */
[----:B-1----:R-:W-:Y:S01]  /*16340*/  PRMT R22, RZ, 0x7610, R22 ;  /* 0x00007610ff167816 */ /* 0x002fe20000000016 */
[----:B------:R-:W-:-:S05]  /*16350*/  @!P0 IMAD.MOV.U32 R11, RZ, RZ, R12 ;  /* 0x000000ffff0b8224 */ /* 0x000fca00078e000c */
[----:B------:R0:W2:Y:S04]  /*16360*/  @!P0 LDG.E.U16 R22, [R10.64] ;  /* 0x000000060a168981 */ /* 0x0000a8000c1e1500 */
[----:B----4-:R1:W-:Y:S01]  /*16370*/  STL [R1+0x20], R8 ;  /* 0x0000200801007387 */ /* 0x0103e20000100800 */
[----:B------:R-:W4:Y:S02]  /*16380*/  LDL R15, [R1+0xcdc] ;  /* 0x000cdc00010f7983 */ /* 0x000f240000100800 */
[----:B------:R-:W2:Y:S01]  /*16390*/  LDL R13, [R1+0xce0] ;  /* 0x000ce000010d7983 */ /* 0x000ea20000100800 */
[----:B-1----:R-:W2:Y:S04]  /*163a0*/  LDL R8, [R1+0xd30] ;  /* 0x000d300001087983 */ /* 0x002ea80000100800 */
[----:B---3--:R1:W-:Y:S01]  /*163b0*/  STL [R1+0x198c], R2 ;  /* 0x00198c0201007387 */ /* 0x0083e20000100800 */
[----:B0-----:R-:W3:Y:S02]  /*163c0*/  LDL R10, [R1+0xd3c] ;  /* 0x000d3c00010a7983 */ /* 0x001ee40000100800 */
[----:B------:R-:W3:Y:S01]  /*163d0*/  LDL R11, [R1+0xd40] ;  /* 0x000d4000010b7983 */ /* 0x000ee20000100800 */
[----:B------:R-:W-:Y:S01]  /*163e0*/  PRMT R28, RZ, 0x7610, R28 ;  /* 0x00007610ff1c7816 */ /* 0x000fe2000000001c */
[----:B------:R-:W2:Y:S04]  /*163f0*/  LDL R12, [R1+0xe30] ;  /* 0x000e3000010c7983 */ /* 0x000ea80000100800 */
[----:B------:R-:W2:Y:S01]  /*16400*/  LDL R6, [R1+0xe3c] ;  /* 0x000e3c0001067983 */ /* 0x000ea20000100800 */
[----:B-1----:R-:W-:-:S02]  /*16410*/  PRMT R2, RZ, 0x7610, R2 ;  /* 0x00007610ff027816 */ /* 0x002fc40000000002 */
[----:B---3--:R-:W-:-:S04]  /*16420*/  @!P0 LOP3.LUT R11, R11, R10, RZ, 0x3c, !PT ;  /* 0x0000000a0b0b8212 */ /* 0x008fc800078e3cff */
[----:B------:R-:W-:-:S04]  /*16430*/  @!P0 LOP3.LUT R10, R11, R10, RZ, 0x3c, !PT ;  /* 0x0000000a0b0a8212 */ /* 0x000fc800078e3cff */
[----:B------:R-:W-:-:S05]  /*16440*/  @!P0 LOP3.LUT R11, R11, R10, RZ, 0x3c, !PT ;  /* 0x0000000a0b0b8212 */ /* 0x000fca00078e3cff */
[----:B------:R2:W3:Y:S01]  /*16450*/  @!P0 LDG.E.U16 R28, [R10.64] ;  /* 0x000000060a1c8981 */ /* 0x0004e2000c1e1500 */
[----:B------:R-:W-:Y:S01]  /*16460*/  PRMT R7, RZ, 0x7610, R7 ;  /* 0x00007610ff077816 */ /* 0x000fe20000000007 */
[----:B--2---:R-:W-:Y:S02]  /*16470*/  @!P0 IMAD.MOV.U32 R10, RZ, RZ, R8 ;  /* 0x000000ffff0a8224 */ /* 0x004fe400078e0008 */
[----:B------:R-:W-:-:S05]  /*16480*/  @!P0 IMAD.MOV.U32 R11, RZ, RZ, R14 ;  /* 0x000000ffff0b8224 */ /* 0x000fca00078e000e */
[----:B------:R0:W2:Y:S01]  /*16490*/  @!P0 LDG.E.U16 R2, [R10.64] ;  /* 0x000000060a028981 */ /* 0x0000a2000c1e1500 */
[----:B------:R-:W-:Y:S01]  /*164a0*/  PRMT R16, RZ, 0x7610, R16 ;  /* 0x00007610ff107816 */ /* 0x000fe20000000010 */
[----:B0-----:R-:W-:Y:S02]  /*164b0*/  @!P0 IMAD.MOV.U32 R10, RZ, RZ, R13 ;  /* 0x000000ffff0a8224 */ /* 0x001fe400078e000d */
[----:B----4-:R-:W-:-:S05]  /*164c0*/  @!P0 IMAD.MOV.U32 R11, RZ, RZ, R15 ;  /* 0x000000ffff0b8224 */ /* 0x010fca00078e000f */
[----:B------:R0:W4:Y:S04]  /*164d0*/  @!P0 LDG.E.U16 R7, [R10.64] ;  /* 0x000000060a078981 */ /* 0x000128000c1e1500 */
[----:B------:R-:W-:Y:S01]  /*164e0*/  STL [R1+0x1994], R22 ;  /* 0x0019941601007387 */ /* 0x000fe20000100800 */
[----:B0-----:R-:W-:Y:S02]  /*164f0*/  @!P0 IMAD.MOV.U32 R10, RZ, RZ, R6 ;  /* 0x000000ffff0a8224 */ /* 0x001fe400078e0006 */
[----:B------:R-:W-:-:S05]  /*16500*/  @!P0 IMAD.MOV.U32 R11, RZ, RZ, R12 ;  /* 0x000000ffff0b8224 */ /* 0x000fca00078e000c */
[----:B------:R-:W4:Y:S04]  /*16510*/  @!P0 LDG.E.U16 R16, [R10.64] ;  /* 0x000000060a108981 */ /* 0x000f28000c1e1500 */
[----:B---3--:R-:W-:Y:S01]  /*16520*/  STL [R1+0x14], R28 ;  /* 0x0000141c01007387 */ /* 0x008fe20000100800 */
[----:B------:R-:W3:Y:S02]  /*16530*/  LDL R14, [R1+0x4e0] ;  /* 0x0004e000010e7983 */ /* 0x000ee40000100800 */
[----:B------:R-:W3:Y:S02]  /*16540*/  LDL R8, [R1+0x4e4] ;  /* 0x0004e40001087983 */ /* 0x000ee40000100800 */
[----:B------:R-:W3:Y:S01]  /*16550*/  LDL R15, [R1+0xe40] ;  /* 0x000e4000010f7983 */ /* 0x000ee20000100800 */
[----:B--2---:R0:W-:Y:S04]  /*16560*/  STL [R1+0x10], R2 ;  /* 0x0000100201007387 */ /* 0x0041e80000100800 */
[----:B0-----:R-:W2:Y:S04]  /*16570*/  LDL R2, [R1+0xe4c] ;  /* 0x000e4c0001027983 */ /* 0x001ea80000100800 */
[----:B----4-:R0:W-:Y:S01]  /*16580*/  STL [R1+0x1998], R7 ;  /* 0x0019980701007387 */ /* 0x0101e20000100800 */
[----:B------:R-:W4:Y:S02]  /*16590*/  LDL R13, [R1+0xd1c] ;  /* 0x000d1c00010d7983 */ /* 0x000f240000100800 */
[----:B------:R-:W4:Y:S02]  /*165a0*/  LDL R12, [R1+0xd20] ;  /* 0x000d2000010c7983 */ /* 0x000f240000100800 */
[----:B------:R-:W4:Y:S01]  /*165b0*/  LDL R6, [R1+0x4d4] ;  /* 0x0004d40001067983 */ /* 0x000f220000100800 */
[----:B0-----:R-:W4:Y:S04]  /*165c0*/  LDL R7, [R1+0x4d0] ;  /* 0x0004d00001077983 */ /* 0x001f280000100800 */
[----:B------:R-:W-:Y:S01]  /*165d0*/  STL [R1+0x199c], R16 ;  /* 0x00199c1001007387 */ /* 0x000fe20000100800 */
[----:B---3--:R-:W-:-:S02]  /*165e0*/  @!P0 IMAD.MOV.U32 R11, RZ, RZ, R14 ;  /* 0x000000ffff0b8224 */ /* 0x008fc400078e000e */
[----:B------:R-:W-:Y:S01]  /*165f0*/  @!P0 IMAD.MOV.U32 R10, RZ, RZ, R8 ;  /* 0x000000ffff0a8224 */ /* 0x000fe200078e0008 */
[----:B------:R-:W3:Y:S04]  /*16600*/  LDL R14, [R1+0xe50] ;  /* 0x000e5000010e7983 */ /* 0x000ee80000100800 */
[----:B------:R-:W3:Y:S01]  /*16610*/  LDL R8, [R1+0xe5c] ;  /* 0x000e5c0001087983 */ /* 0x000ee20000100800 */
[----:B------:R-:W-:Y:S02]  /*16620*/  PRMT R4, RZ, 0x7610, R4 ;  /* 0x00007610ff047816 */ /* 0x000fe40000000004 */
[----:B------:R-:W-:-:S04]  /*16630*/  PRMT R9, RZ, 0x7610, R9 ;  /* 0x00007610ff097816 */ /* 0x000fc80000000009 */
[----:B------:R0:W3:Y:S01]  /*16640*/  @!P0 LDG.E.U16 R4, [R10.64] ;  /* 0x000000060a048981 */ /* 0x0000e2000c1e1500 */
[----:B------:R-:W-:Y:S01]  /*16650*/  PRMT R3, RZ, 0x7610, R3 ;  /* 0x00007610ff037816 */ /* 0x000fe20000000003 */
[----:B0-----:R-:W-:Y:S02]  /*16660*/  @!P0 IMAD.MOV.U32 R11, RZ, RZ, R15 ;  /* 0x000000ffff0b8224 */ /* 0x001fe400078e000f */
[----:B--2---:R-:W-:Y:S01]  /*16670*/  @!P0 IMAD.MOV.U32 R10, RZ, RZ, R2 ;  /* 0x000000ffff0a8224 */ /* 0x004fe200078e0002 */
[----:B------:R-:W-:-:S04]  /*16680*/  PRMT R5, RZ, 0x7610, R5 ;  /* 0x00007610ff057816 */ /* 0x000fc80000000005 */
[----:B------:R4:W2:Y:S02]  /*16690*/  @!P0 LDG.E.U16 R9, [R10.64] ;  /* 0x000000060a098981 */ /* 0x0008a4000c1e1500 */
[----:B----4-:R-:W-:Y:S02]  /*166a0*/  @!P0 IMAD.MOV.U32 R10, RZ, RZ, R12 ;  /* 0x000000ffff0a8224 */ /* 0x010fe400078e000c */
[----:B------:R-:W-:Y:S02]  /*166b0*/  @!P0 IMAD.MOV.U32 R11, RZ, RZ, R13 ;  /* 0x000000ffff0b8224 */ /* 0x000fe400078e000d */
[----:B------:R-:W-:Y:S02]  /*166c0*/  @!P0 IMAD.MOV.U32 R12, RZ, RZ, R6 ;  /* 0x000000ffff0c8224 */ /* 0x000fe400078e0006 */
[----:B------:R-:W-:Y:S01]  /*166d0*/  @!P0 IMAD.MOV.U32 R13, RZ, RZ, R7 ;  /* 0x000000ffff0d8224 */ /* 0x000fe200078e0007 */
[----:B------:R0:W4:Y:S04]  /*166e0*/  @!P0 LDG.E.U16 R3, [R10.64] ;  /* 0x000000060a038981 */ /* 0x000128000c1e1500 */
[----:B------:R3:W4:Y:S01]  /*166f0*/  @!P0 LDG.E.U16 R5, [R12.64] ;  /* 0x000000060c058981 */ /* 0x000722000c1e1500 */
[----:B0-----:R-:W-:Y:S01]  /*16700*/  PRMT R10, RZ, 0x7610, R10 ;  /* 0x00007610ff0a7816 */ /* 0x001fe2000000000a */
[----:B---3--:R-:W-:-:S02]  /*16710*/  @!P0 IMAD.MOV.U32 R13, RZ, RZ, R14 ;  /* 0x000000ffff0d8224 */ /* 0x008fc400078e000e */
[----:B------:R-:W-:-:S05]  /*16720*/  @!P0 IMAD.MOV.U32 R12, RZ, RZ, R8 ;  /* 0x000000ffff0c8224 */ /* 0x000fca00078e0008 */
[----:B------:R-:W3:Y:S04]  /*16730*/  @!P0 LDG.E.U16 R10, [R12.64] ;  /* 0x000000060c0a8981 */ /* 0x000ee8000c1e1500 */
[----:B------:R0:W-:Y:S01]  /*16740*/  STL [R1+0x19a0], R4 ;  /* 0x0019a00401007387 */ /* 0x0001e20000100800 */
[----:B------:R-:W3:Y:S03]  /*16750*/  LDL R2, [R1+0xd10] ;  /* 0x000d100001027983 */ /* 0x000ee60000100800 */
[----:B0-----:R-:W3:Y:S04]  /*16760*/  LDL R4, [R1+0xd0c] ;  /* 0x000d0c0001047983 */ /* 0x001ee80000100800 */
[----:B--2---:R-:W-:Y:S04]  /*16770*/  STL [R1+0x19a4], R9 ;  /* 0x0019a40901007387 */ /* 0x004fe80000100800 */
[----:B----4-:R0:W-:Y:S01]  /*16780*/  STL [R1+0x1974], R3 ;  /* 0x0019740301007387 */ /* 0x0101e20000100800 */
[----:B------:R-:W2:Y:S02]  /*16790*/  LDL R7, [R1+0x4c4] ;  /* 0x0004c40001077983 */ /* 0x000ea40000100800 */
[----:B------:R-:W4:Y:S02]  /*167a0*/  LDL R6, [R1+0xdf4] ;  /* 0x000df40001067983 */ /* 0x000f240000100800 */
[----:B------:R1:W-:Y:S01]  /*167b0*/  STL [R1+0x1978], R5 ;  /* 0x0019780501007387 */ /* 0x0003e20000100800 */
[----:B0-----:R-:W4:Y:S04]  /*167c0*/  LDL R3, [R1+0xe6c] ;  /* 0x000e6c0001037983 */ /* 0x001f280000100800 */
[----:B-1----:R-:W4:Y:S04]  /*167d0*/  LDL R5, [R1+0xe60] ;  /* 0x000e600001057983 */ /* 0x002f280000100800 */
[----:B---3--:R-:W-:Y:S01]  /*167e0*/  STL [R1+0x197c], R10 ;  /* 0x00197c0a01007387 */ /* 0x008fe20000100800 */
[----:B------:R-:W3:Y:S02]  /*167f0*/  LDL R9, [R1+0xde8] ;  /* 0x000de80001097983 */ /* 0x000ee40000100800 */
[----:B------:R-:W3:Y:S01]  /*16800*/  LDL R8, [R1+0xdfc] ;  /* 0x000dfc0001087983 */ /* 0x000ee20000100800 */
[----:B------:R-:W-:Y:S01]  /*16810*/  PRMT R29, RZ, 0x7610, R29 ;  /* 0x00007610ff1d7816 */ /* 0x000fe2000000001d */
[----:B------:R-:W-:Y:S01]  /*16820*/  @!P0 IMAD.MOV.U32 R12, RZ, RZ, R2 ;  /* 0x000000ffff0c8224 */ /* 0x000fe200078e0002 */
[----:B------:R-:W-:-:S02]  /*16830*/  PRMT R27, RZ, 0x7610, R27 ;  /* 0x00007610ff1b7816 */ /* 0x000fc4000000001b */
[----:B------:R-:W-:Y:S02]  /*16840*/  PRMT R11, RZ, 0x7610, R11 ;  /* 0x00007610ff0b7816 */ /* 0x000fe4000000000b */
[----:B------:R-:W-:Y:S01]  /*16850*/  PRMT R26, RZ, 0x7610, R26 ;  /* 0x00007610ff1a7816 */ /* 0x000fe2000000001a */
[----:B------:R-:W3:Y:S01]  /*16860*/  LDL R2, [R1+0xe7c] ;  /* 0x000e7c0001027983 */ /* 0x000ee20000100800 */
[----:B------:R-:W-:-:S03]  /*16870*/  @!P0 IMAD.MOV.U32 R13, RZ, RZ, R4 ;  /* 0x000000ffff0d8224 */ /* 0x000fc600078e0004 */
[----:B------:R-:W3:Y:S04]  /*16880*/  LDL R4, [R1+0xe70] ;  /* 0x000e700001047983 */ /* 0x000ee80000100800 */
[----:B------:R2:W3:Y:S02]  /*16890*/  @!P0 LDG.E.U16 R29, [R12.64] ;  /* 0x000000060c1d8981 */ /* 0x0004e4000c1e1500 */
[----:B--2---:R-:W-:Y:S02]  /*168a0*/  @!P0 IMAD.MOV.U32 R13, RZ, RZ, R7 ;  /* 0x000000ffff0d8224 */ /* 0x004fe400078e0007 */
[----:B----4-:R-:W-:-:S05]  /*168b0*/  @!P0 IMAD.MOV.U32 R12, RZ, RZ, R6 ;  /* 0x000000ffff0c8224 */ /* 0x010fca00078e0006 */
[----:B------:R0:W2:Y:S02]  /*168c0*/  @!P0 LDG.E.U16 R27, [R12.64] ;  /* 0x000000060c1b8981 */ /* 0x0000a4000c1e1500 */
[----:B0-----:R-:W-:Y:S02]  /*168d0*/  @!P0 IMAD.MOV.U32 R12, RZ, RZ, R3 ;  /* 0x000000ffff0c8224 */ /* 0x001fe400078e0003 */
[----:B------:R-:W-:-:S05]  /*168e0*/  @!P0 IMAD.MOV.U32 R13, RZ, RZ, R5 ;  /* 0x000000ffff0d8224 */ /* 0x000fca00078e0005 */
[----:B------:R0:W4:Y:S01]  /*168f0*/  @!P0 LDG.E.U16 R11, [R12.64] ;  /* 0x000000060c0b8981 */ /* 0x000122000c1e1500 */
[----:B---3--:R-:W-:Y:S02]  /*16900*/  @!P0 IMAD.MOV.U32 R15, RZ, RZ, R9 ;  /* 0x000000ffff0f8224 */ /* 0x008fe400078e0009 */
[----:B------:R-:W-:-:S05]  /*16910*/  @!P0 IMAD.MOV.U32 R14, RZ, RZ, R8 ;  /* 0x000000ffff0e8224 */ /* 0x000fca00078e0008 */
[----:B------:R1:W3:Y:S04]  /*16920*/  @!P0 LDG.E.U16 R26, [R14.64] ;  /* 0x000000060e1a8981 */ /* 0x0002e8000c1e1500 */
[----:B------:R-:W-:Y:S01]  /*16930*/  STL [R1+0x19a8], R29 ;  /* 0x0019a81d01007387 */ /* 0x000fe20000100800 */
[----:B------:R-:W3:Y:S02]  /*16940*/  LDL R7, [R1+0xcfc] ;  /* 0x000cfc0001077983 */ /* 0x000ee40000100800 */
[----:B------:R-:W3:Y:S01]  /*16950*/  LDL R6, [R1+0xd00] ;  /* 0x000d000001067983 */ /* 0x000ee20000100800 */
[----:B0-----:R-:W-:Y:S01]  /*16960*/  PRMT R12, RZ, 0x7610, R12 ;  /* 0x00007610ff0c7816 */ /* 0x001fe2000000000c */
[----:B-1----:R-:W-:Y:S02]  /*16970*/  @!P0 IMAD.MOV.U32 R14, RZ, RZ, R2 ;  /* 0x000000ffff0e8224 */ /* 0x002fe400078e0002 */
[----:B------:R-:W-:-:S05]  /*16980*/  @!P0 IMAD.MOV.U32 R15, RZ, RZ, R4 ;  /* 0x000000ffff0f8224 */ /* 0x000fca00078e0004 */
[----:B------:R0:W3:Y:S04]  /*16990*/  @!P0 LDG.E.U16 R12, [R14.64] ;  /* 0x000000060e0c8981 */ /* 0x0000e8000c1e1500 */
[----:B--2---:R-:W-:Y:S01]  /*169a0*/  STL [R1+0x19ac], R27 ;  /* 0x0019ac1b01007387 */ /* 0x004fe20000100800 */
[----:B------:R-:W2:Y:S02]  /*169b0*/  LDL R5, [R1+0xe00] ;  /* 0x000e000001057983 */ /* 0x000ea40000100800 */
[----:B------:R-:W2:Y:S01]  /*169c0*/  LDL R3, [R1+0xe0c] ;  /* 0x000e0c0001037983 */ /* 0x000ea20000100800 */
[----:B----4-:R-:W-:Y:S04]  /*169d0*/  STL [R1+0x19b0], R11 ;  /* 0x0019b00b01007387 */ /* 0x010fe80000100800 */
[----:B---3--:R-:W-:Y:S01]  /*169e0*/  STL [R1+0x19b4], R26 ;  /* 0x0019b41a01007387 */ /* 0x008fe20000100800 */
[----:B------:R-:W3:Y:S02]  /*169f0*/  LDL R4, [R1+0xe80] ;  /* 0x000e800001047983 */ /* 0x000ee40000100800 */
[----:B------:R-:W4:Y:S01]  /*16a00*/  LDL R2, [R1+0xe8c] ;  /* 0x000e8c0001027983 */ /* 0x000f220000100800 */
[----:B------:R-:W-:Y:S01]  /*16a10*/  PRMT R20, RZ, 0x7610, R20 ;  /* 0x00007610ff147816 */ /* 0x000fe20000000014 */
[----:B0-----:R-:W-:-:S02]  /*16a20*/  @!P0 IMAD.MOV.U32 R15, RZ, RZ, R7 ;  /* 0x000000ffff0f8224 */ /* 0x001fc400078e0007 */
[----:B------:R-:W-:-:S05]  /*16a30*/  @!P0 IMAD.MOV.U32 R14, RZ, RZ, R6 ;  /* 0x000000ffff0e8224 */ /* 0x000fca00078e0006 */
[----:B------:R2:W4:Y:S01]  /*16a40*/  @!P0 LDG.E.U16 R20, [R14.64] ;  /* 0x000000060e148981 */ /* 0x000522000c1e1500 */
[----:B------:R-:W-:Y:S02]  /*16a50*/  PRMT R18, RZ, 0x7610, R18 ;  /* 0x00007610ff127816 */ /* 0x000fe40000000012 */
[----:B------:R-:W-:Y:S01]  /*16a60*/  PRMT R13, RZ, 0x7610, R13 ;  /* 0x00007610ff0d7816 */ /* 0x000fe2000000000d */
[----:B------:R-:W-:Y:S01]  /*16a70*/  STL [R1+0x19b8], R12 ;  /* 0x0019b80c01007387 */ /* 0x000fe20000100800 */
[----:B------:R-:W4:Y:S02]  /*16a80*/  LDL R7, [R1+0xcec] ;  /* 0x000cec0001077983 */ /* 0x000f240000100800 */
[----:B------:R-:W4:Y:S02]  /*16a90*/  LDL R6, [R1+0xcf0] ;  /* 0x000cf00001067983 */ /* 0x000f240000100800 */
[----:B--2---:R-:W-:Y:S02]  /*16aa0*/  @!P0 IMAD.MOV.U32 R15, RZ, RZ, R5 ;  /* 0x000000ffff0f8224 */ /* 0x004fe400078e0005 */
[----:B------:R-:W-:-:S05]  /*16ab0*/  @!P0 IMAD.MOV.U32 R14, RZ, RZ, R3 ;  /* 0x000000ffff0e8224 */ /* 0x000fca00078e0003 */
[----:B------:R3:W2:Y:S02]  /*16ac0*/  @!P0 LDG.E.U16 R18, [R14.64] ;  /* 0x000000060e128981 */ /* 0x0006a4000c1e1500 */
[----:B---3--:R-:W-:Y:S02]  /*16ad0*/  @!P0 IMAD.MOV.U32 R15, RZ, RZ, R4 ;  /* 0x000000ffff0f8224 */ /* 0x008fe400078e0004 */
[----:B----4-:R-:W-:-:S05]  /*16ae0*/  @!P0 IMAD.MOV.U32 R14, RZ, RZ, R2 ;  /* 0x000000ffff0e8224 */ /* 0x010fca00078e0002 */
[----:B------:R0:W3:Y:S04]  /*16af0*/  @!P0 LDG.E.U16 R13, [R14.64] ;  /* 0x000000060e0d8981 */ /* 0x0000e8000c1e1500 */
[----:B------:R-:W-:Y:S01]  /*16b00*/  STL [R1+0x19bc], R20 ;  /* 0x0019bc1401007387 */ /* 0x000fe20000100800 */
[----:B------:R-:W4:Y:S02]  /*16b10*/  LDL R9, [R1+0xe10] ;  /* 0x000e100001097983 */ /* 0x000f240000100800 */
[----:B------:R-:W4:Y:S02]  /*16b20*/  LDL R8, [R1+0xe1c] ;  /* 0x000e1c0001087983 */ /* 0x000f240000100800 */
[----:B------:R-:W4:Y:S01]  /*16b30*/  LDL R5, [R1+0xe90] ;  /* 0x000e900001057983 */ /* 0x000f220000100800 */
[----:B------:R-:W4:Y:S01]  /*16b40*/  LDL R3, [R1+0xe9c] ;  /* 0x000e9c0001037983 */ /* 0x000f220000100800 */
[----:B0-----:R-:W-:-:S02]  /*16b50*/  @!P0 IMAD.MOV.U32 R14, RZ, RZ, R6 ;  /* 0x000000ffff0e8224 */ /* 0x001fc400078e0006 */
[----:B------:R-:W-:Y:S01]  /*16b60*/  @!P0 IMAD.MOV.U32 R15, RZ, RZ, R7 ;  /* 0x000000ffff0f8224 */ /* 0x000fe200078e0007 */
[----:B--2---:R-:W-:Y:S01]  /*16b70*/  STL [R1+0x19c0], R18 ;  /* 0x0019c01201007387 */ /* 0x004fe20000100800 */
[----:B------:R-:W2:Y:S02]  /*16b80*/  LDL R4, [R1+0xe20] ;  /* 0x000e200001047983 */ /* 0x000ea40000100800 */
[----:B------:R-:W2:Y:S01]  /*16b90*/  LDL R2, [R1+0xe2c] ;  /* 0x000e2c0001027983 */ /* 0x000ea20000100800 */
[----:B---3--:R-:W-:Y:S01]  /*16ba0*/  STL [R1+0x19c4], R13 ;  /* 0x0019c40d01007387 */ /* 0x008fe20000100800 */
[----:B------:R-:W3:Y:S02]  /*16bb0*/  LDL R7, [R1+0xea8] ;  /* 0x000ea80001077983 */ /* 0x000ee40000100800 */
[----:B------:R-:W3:Y:S01]  /*16bc0*/  LDL R6, [R1+0xeb0] ;  /* 0x000eb00001067983 */ /* 0x000ee20000100800 */
[----:B------:R-:W-:Y:S02]  /*16bd0*/  PRMT R17, RZ, 0x7610, R17 ;  /* 0x00007610ff117816 */ /* 0x000fe40000000011 */
[----:B------:R-:W-:-:S04]  /*16be0*/  PRMT R19, RZ, 0x7610, R19 ;  /* 0x00007610ff137816 */ /* 0x000fc80000000013 */
[----:B------:R4:W3:Y:S01]  /*16bf0*/  @!P0 LDG.E.U16 R17, [R14.64] ;  /* 0x000000060e118981 */ /* 0x0008e2000c1e1500 */
[----:B------:R-:W-:Y:S01]  /*16c00*/  PRMT R21, RZ, 0x7610, R21 ;  /* 0x00007610ff157816 */ /* 0x000fe20000000015 */
[----:B----4-:R-:W-:Y:S02]  /*16c10*/  @!P0 IMAD.MOV.U32 R14, RZ, RZ, R8 ;  /* 0x000000ffff0e8224 */ /* 0x010fe400078e0008 */
[----:B------:R-:W-:-:S05]  /*16c20*/  @!P0 IMAD.MOV.U32 R15, RZ, RZ, R9 ;  /* 0x000000ffff0f8224 */ /* 0x000fca00078e0009 */
[----:B------:R0:W4:Y:S01]  /*16c30*/  @!P0 LDG.E.U16 R19, [R14.64] ;  /* 0x000000060e138981 */ /* 0x000122000c1e1500 */
[----:B------:R-:W-:Y:S01]  /*16c40*/  PRMT R23, RZ, 0x7610, R23 ;  /* 0x00007610ff177816 */ /* 0x000fe20000000017 */
[----:B0-----:R-:W-:Y:S02]  /*16c50*/  @!P0 IMAD.MOV.U32 R14, RZ, RZ, R3 ;  /* 0x000000ffff0e8224 */ /* 0x001fe400078e0003 */
[----:B------:R-:W-:-:S05]  /*16c60*/  @!P0 IMAD.MOV.U32 R15, RZ, RZ, R5 ;  /* 0x000000ffff0f8224 */ /* 0x000fca00078e0005 */
[----:B------:R2:W4:Y:S01]  /*16c70*/  @!P0 LDG.E.U16 R21, [R14.64] ;  /* 0x000000060e158981 */ /* 0x000522000c1e1500 */
[----:B------:R-:W-:Y:S01]  /*16c80*/  PRMT R24, RZ, 0x7610, R24 ;  /* 0x00007610ff187816 */ /* 0x000fe20000000018 */
[----:B--2---:R-:W-:Y:S02]  /*16c90*/  @!P0 IMAD.MOV.U32 R14, RZ, RZ, R2 ;  /* 0x000000ffff0e8224 */ /* 0x004fe400078e0002 */
[----:B------:R-:W-:-:S05]  /*16ca0*/  @!P0 IMAD.MOV.U32 R15, RZ, RZ, R4 ;  /* 0x000000ffff0f8224 */ /* 0x000fca00078e0004 */
[----:B------:R3:W2:Y:S02]  /*16cb0*/  @!P0 LDG.E.U16 R23, [R14.64] ;  /* 0x000000060e178981 */ /* 0x0006a4000c1e1500 */
[----:B---3--:R-:W-:Y:S02]  /*16cc0*/  @!P1 IMAD.MOV.U32 R15, RZ, RZ, R7 ;  /* 0x000000ffff0f9224 */ /* 0x008fe400078e0007 */
[----:B------:R-:W-:-:S05]  /*16cd0*/  @!P1 IMAD.MOV.U32 R14, RZ, RZ, R6 ;  /* 0x000000ffff0e9224 */ /* 0x000fca00078e0006 */
[----:B------:R-:W3:Y:S04]  /*16ce0*/  @!P1 LDG.E.U16 R24, [R14.64] ;  /* 0x000000060e189981 */ /* 0x000ee8000c1e1500 */
[----:B------:R-:W-:Y:S04]  /*16cf0*/  STL [R1+0x19c8], R17 ;  /* 0x0019c81101007387 */ /* 0x000fe80000100800 */
[----:B----4-:R-:W-:Y:S01]  /*16d00*/  STL [R1+0x19cc], R19 ;  /* 0x0019cc1301007387 */ /* 0x010fe20000100800 */
[----:B------:R-:W4:Y:S02]  /*16d10*/  LDL R5, [R1+0xea0] ;  /* 0x000ea00001057983 */ /* 0x000f240000100800 */
[----:B------:R-:W4:Y:S01]  /*16d20*/  LDL R3, [R1+0xeac] ;  /* 0x000eac0001037983 */ /* 0x000f220000100800 */
[----:B------:R-:W-:Y:S01]  /*16d30*/  STL [R1+0x19d0], R21 ;  /* 0x0019d01501007387 */ /* 0x000fe20000100800 */
[----:B------:R-:W4:Y:S02]  /*16d40*/  LDL.LU R4, [R1+0x498] ;  /* 0x0004980001047983 */ /* 0x000f240000300800 */
[----:B------:R-:W4:Y:S02]  /*16d50*/  LDL.LU R8, [R1+0x48c] ;  /* 0x00048c0001087983 */ /* 0x000f240000300800 */
[----:B------:R-:W4:Y:S01]  /*16d60*/  LDL.LU R2, [R1+0x488] ;  /* 0x0004880001027983 */ /* 0x000f220000300800 */
[----:B--2---:R0:W-:Y:S04]  /*16d70*/  STL [R1+0x19d4], R23 ;  /* 0x0019d41701007387 */ /* 0x0041e80000100800 */
[----:B0-----:R-:W2:Y:S01]  /*16d80*/  LDL.LU R23, [R1+0x448] ;  /* 0x0004480001177983 */ /* 0x001ea20000300800 */
[----:B------:R-:W2:Y:S02]  /*16d90*/  LDL.LU R16, [R1+0x440] ;  /* 0x0004400001107983 */ /* 0x000ea40000300800 */
[----:B------:R-:W2:Y:S02]  /*16da0*/  LDL.LU R21, [R1+0x400] ;  /* 0x0004000001157983 */ /* 0x000ea40000300800 */
[----:B------:R-:W2:Y:S01]  /*16db0*/  LDL.LU R19, [R1+0x3f8] ;  /* 0x0003f80001137983 */ /* 0x000ea20000300800 */
[----:B------:R-:W2:Y:S01]  /*16dc0*/  LDL.LU R17, [R1+0x3b8] ;  /* 0x0003b80001117983 */ /* 0x000ea20000300800 */
[----:B------:R-:W2:Y:S02]  /*16dd0*/  LDL.LU R13, [R1+0x3b0] ;  /* 0x0003b000010d7983 */ /* 0x000ea40000300800 */
[----:B------:R-:W2:Y:S02]  /*16de0*/  LDL.LU R18, [R1+0x370] ;  /* 0x0003700001127983 */ /* 0x000ea40000300800 */
[----:B------:R-:W2:Y:S01]  /*16df0*/  LDL.LU R20, [R1+0x368] ;  /* 0x0003680001147983 */ /* 0x000ea20000300800 */
[----:B------:R-:W2:Y:S04]  /*16e00*/  LDL.LU R7, [R1+0x32c] ;  /* 0x00032c0001077983 */ /* 0x000ea80000300800 */
[----:B---3--:R0:W-:Y:S04]  /*16e10*/  STL [R1+0x19d8], R24 ;  /* 0x0019d81801007387 */ /* 0x0081e80000100800 */
[----:B0-----:R-:W3:Y:S04]  /*16e20*/  LDL.LU R24, [R1+0x49c] ;  /* 0x00049c0001187983 */ /* 0x001ee80000300800 */
[----:B------:R-:W0:Y:S01]  /*16e30*/  S2R R28, SR_TID.X ;  /* 0x00000000001c7919 */ /* 0x000e220000002100 */
[----:B------:R-:W-:Y:S01]  /*16e40*/  PRMT R25, RZ, 0x7610, R25 ;  /* 0x00007610ff197816 */ /* 0x000fe20000000019 */
[----:B------:R-:W2:Y:S02]  /*16e50*/  LDL.LU R12, [R1+0x328] ;  /* 0x00032800010c7983 */ /* 0x000ea40000300800 */
[----:B------:R-:W2:Y:S01]  /*16e60*/  LDL.LU R26, [R1+0x2ec] ;  /* 0x0002ec00011a7983 */ /* 0x000ea20000300800 */
[----:B------:R-:W2:Y:S01]  /*16e70*/  LDL.LU R11, [R1+0x2e8] ;  /* 0x0002e800010b7983 */ /* 0x000ea20000300800 */
[----:B------:R-:W2:Y:S02]  /*16e80*/  LDL.LU R27, [R1+0x2ac] ;  /* 0x0002ac00011b7983 */ /* 0x000ea40000300800 */
[----:B------:R-:W2:Y:S02]  /*16e90*/  LDL.LU R29, [R1+0x238] ;  /* 0x00023800011d7983 */ /* 0x000ea40000300800 */
[----:B------:R-:W2:Y:S02]  /*16ea0*/  LDL.LU R10, [R1+0x128] ;  /* 0x00012800010a7983 */ /* 0x000ea40000300800 */
[----:B----4-:R-:W-:-:S02]  /*16eb0*/  @!P0 IMAD.MOV.U32 R15, RZ, RZ, R5 ;  /* 0x000000ffff0f8224 */ /* 0x010fc400078e0005 */
[----:B------:R-:W-:Y:S01]  /*16ec0*/  @!P0 IMAD.MOV.U32 R14, RZ, RZ, R3 ;  /* 0x000000ffff0e8224 */ /* 0x000fe200078e0003 */
[----:B------:R-:W4:Y:S01]  /*16ed0*/  LDL.LU R5, [R1+0x120] ;  /* 0x0001200001057983 */ /* 0x000f220000300800 */
[----:B------:R-:W2:Y:S02]  /*16ee0*/  LDL.LU R3, [R1+0xe0] ;  /* 0x0000e00001037983 */ /* 0x000ea40000300800 */
[----:B------:R-:W2:Y:S02]  /*16ef0*/  LDL.LU R9, [R1+0xd0] ;  /* 0x0000d00001097983 */ /* 0x000ea40000300800 */
[----:B------:R-:W2:Y:S01]  /*16f00*/  LDL.LU R22, [R1+0xcc] ;  /* 0x0000cc0001167983 */ /* 0x000ea20000300800 */
[----:B------:R1:W2:Y:S04]  /*16f10*/  @!P0 LDG.E.U16 R25, [R14.64] ;  /* 0x000000060e198981 */ /* 0x0002a8000c1e1500 */
[----:B------:R-:W4:Y:S01]  /*16f20*/  LDL.LU R6, [R1+0x4bc] ;  /* 0x0004bc0001067983 */ /* 0x000f220000300800 */
[----:B0-----:R-:W-:-:S05]  /*16f30*/  LOP3.LUT R28, R28, 0x3f, RZ, 0xc0, !PT ;  /* 0x0000003f1c1c7812 */ /* 0x001fca00078ec0ff */
[----:B------:R-:W-:-:S05]  /*16f40*/  IMAD.SHL.U32 R28, R28, 0x2, RZ ;  /* 0x000000021c1c7824 */ /* 0x000fca00078e00ff */
[----:B-1----:R-:W-:-:S05]  /*16f50*/  LOP3.LUT R15, R28, 0x60, RZ, 0x3c, !PT ;  /* 0x000000601c0f7812 */ /* 0x002fca00078e3cff */
[----:B---3--:R-:W-:Y:S01]  /*16f60*/  STS.U16 [R15+0x2600], R24 ;  /* 0x002600180f007388 */ /* 0x008fe20000000400 */
[----:B------:R-:W-:Y:S02]  /*16f70*/  STS.U16 [R15+0x2680], R4 ;  /* 0x002680040f007388 */ /* 0x000fe40000000400 */
[----:B------:R0:W-:Y:S02]  /*16f80*/  STS.U16 [R15+0x2e00], R8 ;  /* 0x002e00080f007388 */ /* 0x0001e40000000400 */
[----:B0-----:R-:W3:Y:S01]  /*16f90*/  LDL.LU R8, [R1+0x4b8] ;  /* 0x0004b80001087983 */ /* 0x001ee20000300800 */
[----:B------:R0:W-:Y:S02]  /*16fa0*/  STS.U16 [R15+0x2e80], R2 ;  /* 0x002e80020f007388 */ /* 0x0001e40000000400 */
[----:B------:R-:W3:Y:S02]  /*16fb0*/  LDL.LU R4, [R1+0x4b4] ;  /* 0x0004b40001047983 */ /* 0x000ee40000300800 */
[----:B--2---:R-:W-:Y:S01]  /*16fc0*/  STS.U16 [R15+0x3600], R23 ;  /* 0x003600170f007388 */ /* 0x004fe20000000400 */
[----:B0-----:R-:W2:Y:S04]  /*16fd0*/  LDL.LU R2, [R1+0x4b0] ;  /* 0x0004b00001027983 */ /* 0x001ea80000300800 */
[----:B------:R0:W-:Y:S01]  /*16fe0*/  STS.U16 [R15+0x3680], R16 ;  /* 0x003680100f007388 */ /* 0x0001e20000000400 */
[----:B------:R-:W-:Y:S02]  /*16ff0*/  STS.U16 [R15+0x3e00], R21 ;  /* 0x003e00150f007388 */ /* 0x000fe40000000400 */
[----:B------:R-:W-:Y:S02]  /*17000*/  STS.U16 [R15+0x3e80], R19 ;  /* 0x003e80130f007388 */ /* 0x000fe40000000400 */
[----:B------:R-:W-:Y:S01]  /*17010*/  STS.U16 [R15+0x4600], R17 ;  /* 0x004600110f007388 */ /* 0x000fe20000000400 */
[----:B------:R-:W-:Y:S01]  /*17020*/  STS.U16 [R15+0x4680], R13 ;  /* 0x0046800d0f007388 */ /* 0x000fe20000000400 */
[----:B------:R-:W-:Y:S02]  /*17030*/  STS.U16 [R15+0x4e00], R18 ;  /* 0x004e00120f007388 */ /* 0x000fe40000000400 */
[----:B------:R-:W-:Y:S02]  /*17040*/  STS.U16 [R15+0x4e80], R20 ;  /* 0x004e80140f007388 */ /* 0x000fe40000000400 */
[----:B------:R1:W-:Y:S01]  /*17050*/  STS.U16 [R15+0x5600], R7 ;  /* 0x005600070f007388 */ /* 0x0003e20000000400 */
[----:B0-----:R-:W2:Y:S04]  /*17060*/  LDL.LU R16, [R1+0x4ac] ;  /* 0x0004ac0001107983 */ /* 0x001ea80000300800 */
[----:B-1----:R-:W2:Y:S04]  /*17070*/  LDL.LU R7, [R1+0x4a8] ;  /* 0x0004a80001077983 */ /* 0x002ea80000300800 */
[----:B------:R-:W-:Y:S01]  /*17080*/  STS.U16 [R15+0x5680], R12 ;  /* 0x0056800c0f007388 */ /* 0x000fe20000000400 */
[----:B------:R-:W-:Y:S02]  /*17090*/  STS.U16 [R15+0x5e00], R26 ;  /* 0x005e001a0f007388 */ /* 0x000fe40000000400 */
[----:B------:R-:W-:Y:S02]  /*170a0*/  STS.U16 [R15+0x5e80], R11 ;  /* 0x005e800b0f007388 */ /* 0x000fe40000000400 */
[----:B------:R-:W-:Y:S01]  /*170b0*/  STS.U16 [R15+0x6600], R27 ;  /* 0x0066001b0f007388 */ /* 0x000fe20000000400 */
[----:B------:R-:W-:Y:S01]  /*170c0*/  STS.U16 [R15+0x6680], R29 ;  /* 0x0066801d0f007388 */ /* 0x000fe20000000400 */
[----:B------:R-:W-:Y:S02]  /*170d0*/  STS.U16 [R15+0x6e00], R10 ;  /* 0x006e000a0f007388 */ /* 0x000fe40000000400 */
[----:B----4-:R-:W-:Y:S02]  /*170e0*/  STS.U16 [R15+0x6e80], R5 ;  /* 0x006e80050f007388 */ /* 0x010fe40000000400 */
[----:B------:R0:W-:Y:S01]  /*170f0*/  STS.U16 [R15+0x7600], R0 ;  /* 0x007600000f007388 */ /* 0x0001e20000000400 */
[----:B------:R-:W-:Y:S01]  /*17100*/  STS.U16 [R15+0x7680], R3 ;  /* 0x007680030f007388 */ /* 0x000fe20000000400 */
[----:B------:R-:W-:Y:S02]  /*17110*/  STS.U16 [R15+0x7e00], R9 ;  /* 0x007e00090f007388 */ /* 0x000fe40000000400 */
[----:B------:R1:W-:Y:S01]  /*17120*/  STS.U16 [R15+0x7e80], R22 ;  /* 0x007e80160f007388 */ /* 0x0003e20000000400 */
[----:B------:R-:W4:Y:S01]  /*17130*/  LDL.LU R24, [R1+0x4a4] ;  /* 0x0004a40001187983 */ /* 0x000f220000300800 */
[----:B0-----:R-:W-:-:S03]  /*17140*/  LOP3.LUT R0, R28, 0x70, RZ, 0x3c, !PT ;  /* 0x000000701c007812 */ /* 0x001fc600078e3cff */
[----:B-1----:R-:W4:Y:S04]  /*17150*/  LDL.LU R22, [R1+0x4a0] ;  /* 0x0004a00001167983 */ /* 0x002f280000300800 */
[----:B------:R0:W-:Y:S04]  /*17160*/  STS.U16 [R0+0x700], R6 ;  /* 0x0007000600007388 */ /* 0x0001e80000000400 */
[----:B0-----:R-:W4:Y:S04]  /*17170*/  LDL.LU R6, [R1+0x494] ;  /* 0x0004940001067983 */ /* 0x001f280000300800 */
[----:B---3--:R0:W-:Y:S04]  /*17180*/  STS.U16 [R0+0x780], R8 ;  /* 0x0007800800007388 */ /* 0x0081e80000000400 */
[----:B0-----:R-:W3:Y:S01]  /*17190*/  LDL.LU R8, [R1+0x490] ;  /* 0x0004900001087983 */ /* 0x001ee20000300800 */
[----:B------:R-:W-:Y:S02]  /*171a0*/  STS.U16 [R0+0xf00], R4 ;  /* 0x000f000400007388 */ /* 0x000fe40000000400 */
[----:B--2---:R0:W-:Y:S01]  /*171b0*/  STS.U16 [R0+0xf80], R2 ;  /* 0x000f800200007388 */ /* 0x0041e20000000400 */
[----:B------:R-:W2:Y:S04]  /*171c0*/  LDL.LU R23, [R1+0x484] ;  /* 0x0004840001177983 */ /* 0x000ea80000300800 */
        /* <DEDUP_REMOVED lines=13> */
[----:B------:R-:W2:Y:S03]  /*172a0*/  LDL.LU R9, [R1+0x230] ;  /* 0x0002300001097983 */ /* 0x000ea60000300800 */
[----:B------:R0:W-:Y:S01]  /*172b0*/  STS.U16 [R0+0x1700], R16 ;  /* 0x0017001000007388 */ /* 0x0001e20000000400 */
[----:B------:R-:W2:Y:S02]  /*172c0*/  LDL.LU R4, [R1+0x12c] ;  /* 0x00012c0001047983 */ /* 0x000ea40000300800 */
[----:B------:R1:W-:Y:S01]  /*172d0*/  STS.U16 [R0+0x1780], R7 ;  /* 0x0017800700007388 */ /* 0x0003e20000000400 */
[----:B0-----:R-:W2:Y:S01]  /*172e0*/  LDL.LU R16, [R1+0x118] ;  /* 0x0001180001107983 */ /* 0x001ea20000300800 */
[----:B-1----:R-:W2:Y:S02]  /*172f0*/  LDL.LU R7, [R1+0x110] ;  /* 0x0001100001077983 */ /* 0x002ea40000300800 */
[----:B------:R-:W2:Y:S02]  /*17300*/  LDL.LU R28, [R1+0xd8] ;  /* 0x0000d800011c7983 */ /* 0x000ea40000300800 */
[----:B------:R-:W2:Y:S01]  /*17310*/  LDL.LU R10, [R1+0xd4] ;  /* 0x0000d400010a7983 */ /* 0x000ea20000300800 */
[----:B------:R-:W2:Y:S04]  /*17320*/  LDL.LU R5, [R1+0xc8] ;  /* 0x0000c80001057983 */ /* 0x000ea80000300800 */
[----:B----4-:R0:W-:Y:S01]  /*17330*/  STS.U16 [R0+0x1f00], R24 ;  /* 0x001f001800007388 */ /* 0x0101e20000000400 */
[----:B------:R-:W4:Y:S02]  /*17340*/  LDL.LU R3, [R1+0xc0] ;  /* 0x0000c00001037983 */ /* 0x000f240000300800 */
[----:B------:R-:W-:Y:S01]  /*17350*/  STS.U16 [R0+0x1f80], R22 ;  /* 0x001f801600007388 */ /* 0x000fe20000000400 */
[----:B0-----:R-:W4:Y:S04]  /*17360*/  LDL.LU R24, [R1+0x19d8] ;  /* 0x0019d80001187983 */ /* 0x001f280000300800 */
[----:B------:R0:W-:Y:S04]  /*17370*/  STS.U16 [R0+0x2700], R6 ;  /* 0x0027000600007388 */ /* 0x0001e80000000400 */
[----:B0-----:R-:W4:Y:S01]  /*17380*/  LDL.LU R6, [R1+0x98] ;  /* 0x0000980001067983 */ /* 0x001f220000300800 */
[----:B------:R-:W4:Y:S03]  /*17390*/  LDL.LU R22, [R1+0x78] ;  /* 0x0000780001167983 */ /* 0x000f260000300800 */
[----:B---3--:R0:W-:Y:S04]  /*173a0*/  STS.U16 [R0+0x2780], R8 ;  /* 0x0027800800007388 */ /* 0x0081e80000000400 */
[----:B0-----:R-:W3:Y:S04]  /*173b0*/  LDL.LU R8, [R1+0x58] ;  /* 0x0000580001087983 */ /* 0x001ee80000300800 */
[----:B--2---:R0:W-:Y:S01]  /*173c0*/  STS.U16 [R0+0x2f00], R23 ;  /* 0x002f001700007388 */ /* 0x0041e20000000400 */
[----:B------:R1:W-:Y:S02]  /*173d0*/  STS.U16 [R0+0x2f80], R2 ;  /* 0x002f800200007388 */ /* 0x0003e40000000400 */
[----:B------:R2:W-:Y:S01]  /*173e0*/  STS.U16 [R0+0x3700], R21 ;  /* 0x0037001500007388 */ /* 0x0005e20000000400 */
[----:B------:R0:W-:Y:S01]  /*173f0*/  STS.U16 [R0+0x3780], R19 ;  /* 0x0037801300007388 */ /* 0x0001e20000000400 */
[----:B------:R0:W-:Y:S02]  /*17400*/  STS.U16 [R0+0x3f00], R17 ;  /* 0x003f001100007388 */ /* 0x0001e40000000400 */
        /* <DEDUP_REMOVED lines=10> */
[----:B0-----:R-:W3:Y:S04]  /*174b0*/  LDL.LU R23, [R1+0x19d4] ;  /* 0x0019d40001177983 */ /* 0x001ee80000300800 */
[----:B------:R0:W-:Y:S01]  /*174c0*/  STS.U16 [R0+0x6780], R4 ;  /* 0x0067800400007388 */ /* 0x0001e20000000400 */
[----:B-1----:R-:W3:Y:S02]  /*174d0*/  LDL.LU R2, [R1+0x3c] ;  /* 0x00003c0001027983 */ /* 0x002ee40000300800 */
[----:B--2---:R-:W2:Y:S01]  /*174e0*/  LDL.LU R21, [R1+0x19d0] ;  /* 0x0019d00001157983 */ /* 0x004ea20000300800 */
[----:B------:R-:W2:Y:S04]  /*174f0*/  LDL.LU R19, [R1+0x19cc] ;  /* 0x0019cc0001137983 */ /* 0x000ea80000300800 */
[----:B------:R-:W2:Y:S01]  /*17500*/  LDL.LU R17, [R1+0x19c8] ;  /* 0x0019c80001117983 */ /* 0x000ea20000300800 */
[----:B------:R-:W2:Y:S02]  /*17510*/  LDL.LU R13, [R1+0x19c4] ;  /* 0x0019c400010d7983 */ /* 0x000ea40000300800 */
[----:B------:R-:W2:Y:S02]  /*17520*/  LDL.LU R18, [R1+0x19c0] ;  /* 0x0019c00001127983 */ /* 0x000ea40000300800 */
[----:B------:R-:W2:Y:S01]  /*17530*/  LDL.LU R20, [R1+0x19bc] ;  /* 0x0019bc0001147983 */ /* 0x000ea20000300800 */
[----:B------:R-:W2:Y:S04]  /*17540*/  LDL.LU R14, [R1+0x94] ;  /* 0x00009400010e7983 */ /* 0x000ea80000300800 */
[----:B------:R1:W-:Y:S01]  /*17550*/  STS.U16 [R0+0x6f00], R16 ;  /* 0x006f001000007388 */ /* 0x0003e20000000400 */
[----:B------:R1:W-:Y:S02]  /*17560*/  STS.U16 [R0+0x6f80], R7 ;  /* 0x006f800700007388 */ /* 0x0003e40000000400 */
[----:B------:R1:W-:Y:S02]  /*17570*/  STS.U16 [R0+0x7700], R28 ;  /* 0x0077001c00007388 */ /* 0x0003e40000000400 */
[----:B------:R-:W2:Y:S01]  /*17580*/  LDL.LU R12, [R1+0x19b8] ;  /* 0x0019b800010c7983 */ /* 0x000ea20000300800 */
[----:B------:R-:W2:Y:S01]  /*17590*/  LDL.LU R26, [R1+0x19b4] ;  /* 0x0019b400011a7983 */ /* 0x000ea20000300800 */
[----:B------:R-:W2:Y:S02]  /*175a0*/  LDL.LU R11, [R1+0x19b0] ;  /* 0x0019b000010b7983 */ /* 0x000ea40000300800 */
[----:B------:R-:W2:Y:S02]  /*175b0*/  LDL.LU R27, [R1+0x19ac] ;  /* 0x0019ac00011b7983 */ /* 0x000ea40000300800 */
[----:B------:R-:W2:Y:S01]  /*175c0*/  LDL.LU R29, [R1+0x19a8] ;  /* 0x0019a800011d7983 */ /* 0x000ea20000300800 */
[----:B------:R-:W2:Y:S01]  /*175d0*/  LDL.LU R9, [R1+0x19a4] ;  /* 0x0019a40001097983 */ /* 0x000ea20000300800 */
[----:B0-----:R-:W2:Y:S02]  /*175e0*/  LDL.LU R4, [R1+0x19a0] ;  /* 0x0019a00001047983 */ /* 0x001ea40000300800 */
[----:B-1----:R-:W2:Y:S02]  /*175f0*/  LDL.LU R16, [R1+0x199c] ;  /* 0x00199c0001107983 */ /* 0x002ea40000300800 */
[----:B------:R-:W2:Y:S01]  /*17600*/  LDL.LU R7, [R1+0x1998] ;  /* 0x0019980001077983 */ /* 0x000ea20000300800 */
[----:B------:R-:W0:Y:S04]  /*17610*/  S2R R28, SR_TID.X ;  /* 0x00000000001c7919 */ /* 0x000e280000002100 */
[----:B------:R1:W-:Y:S01]  /*17620*/  STS.U16 [R0+0x7780], R10 ;  /* 0x0077800a00007388 */ /* 0x0003e20000000400 */
[----:B------:R4:W-:Y:S02]  /*17630*/  STS.U16 [R0+0x7f00], R5 ;  /* 0x007f000500007388 */ /* 0x0009e40000000400 */
[----:B----4-:R4:W-:Y:S01]  /*17640*/  STS.U16 [R0+0x7f80], R3 ;  /* 0x007f800300007388 */ /* 0x0109e20000000400 */
[----:B-1----:R-:W2:Y:S01]  /*17650*/  LDL.LU R10, [R1+0x90] ;  /* 0x00009000010a7983 */ /* 0x002ea20000300800 */
[----:B------:R-:W2:Y:S02]  /*17660*/  LDL.LU R5, [R1+0x14] ;  /* 0x0000140001057983 */ /* 0x000ea40000300800 */
[----:B----4-:R-:W4:Y:S01]  /*17670*/  LDL.LU R3, [R1+0x70] ;  /* 0x0000700001037983 */ /* 0x010f220000300800 */
[----:B0-----:R-:W-:-:S05]  /*17680*/  LOP3.LUT R28, R28, 0x3f, RZ, 0xc0, !PT ;  /* 0x0000003f1c1c7812 */ /* 0x001fca00078ec0ff */
[----:B------:R-:W-:-:S05]  /*17690*/  IMAD.SHL.U32 R28, R28, 0x2, RZ ;  /* 0x000000021c1c7824 */ /* 0x000fca00078e00ff */
[----:B------:R0:W-:Y:S04]  /*176a0*/  STS.U16 [R28+0x8080], R6 ;  /* 0x008080061c007388 */ /* 0x0001e80000000400 */
[----:B------:R1:W-:Y:S04]  /*176b0*/  STS.U16 [R28+0x8880], R22 ;  /* 0x008880161c007388 */ /* 0x0003e80000000400 */
[----:B0-----:R-:W2:Y:S01]  /*176c0*/  LDL.LU R6, [R1+0x50] ;  /* 0x0000500001067983 */ /* 0x001ea20000300800 */
[----:B-1----:R-:W2:Y:S03]  /*176d0*/  LDL.LU R22, [R1+0x1994] ;  /* 0x0019940001167983 */ /* 0x002ea60000300800 */
[----:B---3--:R0:W-:Y:S04]  /*176e0*/  STS.U16 [R28+0x9080], R8 ;  /* 0x009080081c007388 */ /* 0x0081e80000000400 */
[----:B0-----:R-:W3:Y:S04]  /*176f0*/  LDL.LU R8, [R1+0x1990] ;  /* 0x0019900001087983 */ /* 0x001ee80000300800 */
[----:B------:R-:W-:Y:S04]  /*17700*/  STS.U16 [R28+0x8000], R2 ;  /* 0x008000021c007388 */ /* 0x000fe80000000400 */
[----:B---3--:R0:W-:Y:S04]  /*17710*/  STS.U16 [R28+0x9880], R8 ;  /* 0x009880081c007388 */ /* 0x0081e80000000400 */
[----:B0-----:R-:W3:Y:S01]  /*17720*/  LDL.LU R8, [R1+0x54] ;  /* 0x0000540001087983 */ /* 0x001ee20000300800 */
[----:B------:R-:W3:Y:S03]  /*17730*/  LDL.LU R2, [R1+0x198c] ;  /* 0x00198c0001027983 */ /* 0x000ee60000300800 */
[----:B--2---:R0:W-:Y:S04]  /*17740*/  STS.U16 [R28+0x9000], R7 ;  /* 0x009000071c007388 */ /* 0x0041e80000000400 */
[----:B------:R-:W-:Y:S04]  /*17750*/  STS.U16 [R28+0x9800], R16 ;  /* 0x009800101c007388 */ /* 0x000fe80000000400 */
[----:B0-----:R-:W2:Y:S04]  /*17760*/  LDL.LU R7, [R1+0x1988] ;  /* 0x0019880001077983 */ /* 0x001ea80000300800 */
[----:B---3--:R0:W-:Y:S02]  /*17770*/  STS.U16 [R28+0x8800], R2 ;  /* 0x008800021c007388 */ /* 0x0081e40000000400 */
[----:B0-----:R-:W-:-:S02]  /*17780*/  LOP3.LUT R2, R28, 0x10, RZ, 0x3c, !PT ;  /* 0x000000101c027812 */ /* 0x001fc400078e3cff */
[----:B------:R-:W3:Y:S04]  /*17790*/  LDL.LU R28, [R1+0x74] ;  /* 0x00007400011c7983 */ /* 0x000ee80000300800 */
[----:B--2---:R0:W-:Y:S01]  /*177a0*/  STS.U16 [R2+0x8100], R7 ;  /* 0x0081000702007388 */ /* 0x0041e20000000400 */
[----:B------:R-:W2:Y:S02]  /*177b0*/  LDL.LU R16, [R1+0x6c] ;  /* 0x00006c0001107983 */ /* 0x000ea40000300800 */
[----:B------:R1:W-:Y:S02]  /*177c0*/  STS.U16 [R2+0x8180], R14 ;  /* 0x0081800e02007388 */ /* 0x0003e40000000400 */
[----:B------:R1:W-:Y:S01]  /*177d0*/  STS.U16 [R2+0x8900], R22 ;  /* 0x0089001602007388 */ /* 0x0003e20000000400 */
[----:B0-----:R-:W2:Y:S01]  /*177e0*/  LDL.LU R7, [R1+0x1984] ;  /* 0x0019840001077983 */ /* 0x001ea20000300800 */
[----:B-1----:R-:W2:Y:S03]  /*177f0*/  LDL.LU R14, [R1+0x4c] ;  /* 0x00004c00010e7983 */ /* 0x002ea60000300800 */
[----:B------:R-:W0:Y:S04]  /*17800*/  S2R R22, SR_TID.X ;  /* 0x0000000000167919 */ /* 0x000e280000002100 */
[----:B---3--:R-:W-:Y:S01]  /*17810*/  STS.U16 [R2+0x8980], R28 ;  /* 0x0089801c02007388 */ /* 0x008fe20000000400 */
[----:B------:R1:W-:Y:S03]  /*17820*/  STS.U16 [R2+0x9100], R4 ;  /* 0x0091000402007388 */ /* 0x0003e60000000400 */
[----:B-1----:R-:W3:Y:S01]  /*17830*/  LDL.LU R4, [R1+0x1980] ;  /* 0x0019800001047983 */ /* 0x002ee20000300800 */
[----:B0-----:R-:W-:-:S05]  /*17840*/  LOP3.LUT R22, R22, 0x3f, RZ, 0xc0, !PT ;  /* 0x0000003f16167812 */ /* 0x001fca00078ec0ff */
[----:B------:R-:W-:Y:S01]  /*17850*/  IMAD.SHL.U32 R28, R22, 0x2, RZ ;  /* 0x00000002161c7824 */ /* 0x000fe200078e00ff */
[----:B------:R0:W-:Y:S01]  /*17860*/  STS.U16 [R2+0x9180], R8 ;  /* 0x0091800802007388 */ /* 0x0001e20000000400 */
[----:B--2---:R1:W-:Y:S03]  /*17870*/  STS.U16 [R2+0x9980], R7 ;  /* 0x0099800702007388 */ /* 0x0043e60000000400 */
[----:B------:R-:W-:Y:S01]  /*17880*/  LOP3.LUT R28, R28, 0x20, RZ, 0x3c, !PT ;  /* 0x000000201c1c7812 */ /* 0x000fe200078e3cff */
[----:B------:R2:W-:Y:S04]  /*17890*/  STS.U16 [R2+0x9900], R9 ;  /* 0x0099000902007388 */ /* 0x0005e80000000400 */
[----:B0-----:R-:W4:Y:S01]  /*178a0*/  LDL.LU R8, [R1+0x2c] ;  /* 0x00002c0001087983 */ /* 0x001f220000300800 */
[----:B-1----:R-:W4:Y:S03]  /*178b0*/  LDL.LU R7, [R1+0x10] ;  /* 0x0000100001077983 */ /* 0x002f260000300800 */
[----:B--2---:R-:W2:Y:S01]  /*178c0*/  LDL.LU R9, [R1+0x8c] ;  /* 0x00008c0001097983 */ /* 0x004ea20000300800 */
[----:B------:R-:W2:Y:S03]  /*178d0*/  LDL.LU R2, [R1+0x88] ;  /* 0x0000880001027983 */ /* 0x000ea60000300800 */
[----:B---3--:R0:W-:Y:S01]  /*178e0*/  STS.U16 [R28+0x8200], R4 ;  /* 0x008200041c007388 */ /* 0x0081e20000000400 */
[----:B------:R1:W-:Y:S02]  /*178f0*/  STS.U16 [R28+0x8280], R10 ;  /* 0x0082800a1c007388 */ /* 0x0003e40000000400 */
[----:B------:R3:W-:Y:S01]  /*17900*/  STS.U16 [R28+0x8a00], R5 ;  /* 0x008a00051c007388 */ /* 0x0007e20000000400 */
[----:B0-----:R-:W2:Y:S01]  /*17910*/  LDL.LU R4, [R1+0x68] ;  /* 0x0000680001047983 */ /* 0x001ea20000300800 */
[----:B-1----:R-:W2:Y:S02]  /*17920*/  LDL.LU R10, [R1+0x197c] ;  /* 0x00197c00010a7983 */ /* 0x002ea40000300800 */
[----:B---3--:R-:W3:Y:S02]  /*17930*/  LDL.LU R5, [R1+0x1978] ;  /* 0x0019780001057983 */ /* 0x008ee40000300800 */
[----:B----4-:R0:W-:Y:S02]  /*17940*/  STS.U16 [R28+0x8a80], R3 ;  /* 0x008a80031c007388 */ /* 0x0101e40000000400 */
[----:B0-----:R-:W4:Y:S04]  /*17950*/  LDL.LU R3, [R1+0x1974] ;  /* 0x0019740001037983 */ /* 0x001f280000300800 */
[----:B---3--:R0:W-:Y:S01]  /*17960*/  STS.U16 [R28+0x9200], R5 ;  /* 0x009200051c007388 */ /* 0x0081e20000000400 */
[----:B------:R1:W-:Y:S03]  /*17970*/  STS.U16 [R28+0x9280], R6 ;  /* 0x009280061c007388 */ /* 0x0003e60000000400 */
[----:B0-----:R-:W3:Y:S01]  /*17980*/  LDL.LU R5, [R1+0x1970] ;  /* 0x0019700001057983 */ /* 0x001ee20000300800 */
[----:B-1----:R-:W2:Y:S02]  /*17990*/  LDL.LU R6, [R1+0x196c] ;  /* 0x00196c0001067983 */ /* 0x002ea40000300800 */
[----:B------:R-:W-:-:S05]  /*179a0*/  IMAD.SHL.U32 R22, R22, 0x2, RZ ;  /* 0x0000000216167824 */ /* 0x000fca00078e00ff */
[----:B------:R-:W-:Y:S01]  /*179b0*/  LOP3.LUT R22, R22, 0x30, RZ, 0x3c, !PT ;  /* 0x0000003016167812 */ /* 0x000fe200078e3cff */
[----:B--2---:R-:W-:Y:S01]  /*179c0*/  STS.U16 [R28+0x9a80], R6 ;  /* 0x009a80061c007388 */ /* 0x004fe20000000400 */
[----:B------:R0:W-:Y:S03]  /*179d0*/  STS.U16 [R28+0x9a00], R10 ;  /* 0x009a000a1c007388 */ /* 0x0001e60000000400 */
[----:B---3--:R1:W-:Y:S01]  /*179e0*/  STS.U16 [R22+0x8300], R5 ;  /* 0x0083000516007388 */ /* 0x0083e20000000400 */
[----:B0-----:R-:W2:Y:S01]  /*179f0*/  LDL.LU R10, [R1+0x44] ;  /* 0x00004400010a7983 */ /* 0x001ea20000300800 */
[----:B------:R-:W3:Y:S02]  /*17a00*/  LDL.LU R28, [R1+0x80] ;  /* 0x00008000011c7983 */ /* 0x000ee40000300800 */
[----:B-1----:R-:W2:Y:S01]  /*17a10*/  LDL.LU R5, [R1+0x1968] ;  /* 0x0019680001057983 */ /* 0x002ea20000300800 */
[----:B------:R-:W0:Y:S01]  /*17a20*/  S2R R6, SR_TID.X ;  /* 0x0000000000067919 */ /* 0x000e220000002100 */
[----:B------:R1:W-:Y:S02]  /*17a30*/  STS.U16 [R22+0x8380], R9 ;  /* 0x0083800916007388 */ /* 0x0003e40000000400 */
[----:B------:R4:W-:Y:S02]  /*17a40*/  STS.U16 [R22+0x8b00], R7 ;  /* 0x008b000716007388 */ /* 0x0009e40000000400 */
[----:B------:R-:W-:Y:S01]  /*17a50*/  STS.U16 [R22+0x8b80], R16 ;  /* 0x008b801016007388 */ /* 0x000fe20000000400 */
[----:B------:R4:W-:Y:S01]  /*17a60*/  STS.U16 [R22+0x9300], R27 ;  /* 0x0093001b16007388 */ /* 0x0009e20000000400 */
[----:B------:R4:W-:Y:S03]  /*17a70*/  STS.U16 [R22+0x9380], R14 ;  /* 0x0093800e16007388 */ /* 0x0009e60000000400 */
[----:B-1----:R-:W3:Y:S01]  /*17a80*/  LDL.LU R9, [R1+0x60] ;  /* 0x0000600001097983 */ /* 0x002ee20000300800 */
[----:B----4-:R-:W4:Y:S03]  /*17a90*/  LDL.LU R7, [R1+0x40] ;  /* 0x0000400001077983 */ /* 0x010f260000300800 */
[----:B------:R-:W3:Y:S01]  /*17aa0*/  LDL.LU R27, [R1+0x64] ;  /* 0x00006400011b7983 */ /* 0x000ee20000300800 */
[----:B------:R-:W3:Y:S03]  /*17ab0*/  LDL.LU R16, [R1+0x20] ;  /* 0x0000200001107983 */ /* 0x000ee60000300800 */
[----:B------:R-:W3:Y:S01]  /*17ac0*/  LDL.LU R14, [R1+0x7c] ;  /* 0x00007c00010e7983 */ /* 0x000ee20000300800 */
[----:B0-----:R-:W-:-:S03]  /*17ad0*/  LOP3.LUT R6, R6, 0x3f, RZ, 0xc0, !PT ;  /* 0x0000003f06067812 */ /* 0x001fc600078ec0ff */
[----:B--2---:R0:W-:Y:S01]  /*17ae0*/  STS.U16 [R22+0x9b80], R5 ;  /* 0x009b800516007388 */ /* 0x0041e20000000400 */
[----:B------:R1:W-:Y:S03]  /*17af0*/  STS.U16 [R22+0x9b00], R11 ;  /* 0x009b000b16007388 */ /* 0x0003e60000000400 */
[----:B0-----:R-:W2:Y:S01]  /*17b00*/  LDL.LU R5, [R1+0x84] ;  /* 0x0000840001057983 */ /* 0x001ea20000300800 */
[----:B-1----:R-:W-:Y:S02]  /*17b10*/  IMAD.SHL.U32 R11, R6, 0x2, RZ ;  /* 0x00000002060b7824 */ /* 0x002fe400078e00ff */
[----:B------:R-:W2:Y:S03]  /*17b20*/  LDL.LU R22, [R1+0x1964] ;  /* 0x0019640001167983 */ /* 0x000ea60000300800 */
[----:B------:R-:W-:-:S05]  /*17b30*/  LOP3.LUT R11, R11, 0x40, RZ, 0x3c, !PT ;  /* 0x000000400b0b7812 */ /* 0x000fca00078e3cff */
[----:B------:R0:W-:Y:S01]  /*17b40*/  STS.U16 [R11+0x8400], R8 ;  /* 0x008400080b007388 */ /* 0x0001e20000000400 */
[----:B------:R1:W-:Y:S02]  /*17b50*/  STS.U16 [R11+0x8480], R2 ;  /* 0x008480020b007388 */ /* 0x0003e40000000400 */
[----:B------:R3:W-:Y:S02]  /*17b60*/  STS.U16 [R11+0x8c00], R3 ;  /* 0x008c00030b007388 */ /* 0x0007e40000000400 */
[----:B------:R4:W-:Y:S01]  /*17b70*/  STS.U16 [R11+0x8c80], R4 ;  /* 0x008c80040b007388 */ /* 0x0009e20000000400 */
[----:B------:R4:W-:Y:S04]  /*17b80*/  STS.U16 [R11+0x9400], R26 ;  /* 0x0094001a0b007388 */ /* 0x0009e80000000400 */
[----:B0-----:R-:W2:Y:S01]  /*17b90*/  LDL.LU R8, [R1+0x5c] ;  /* 0x00005c0001087983 */ /* 0x001ea20000300800 */
[----:B-1----:R-:W2:Y:S02]  /*17ba0*/  LDL.LU R2, [R1+0x1960] ;  /* 0x0019600001027983 */ /* 0x002ea40000300800 */
[----:B---3--:R-:W3:Y:S02]  /*17bb0*/  LDL.LU R3, [R1+0x195c] ;  /* 0x00195c0001037983 */ /* 0x008ee40000300800 */
[----:B----4-:R-:W4:Y:S01]  /*17bc0*/  LDL.LU R4, [R1+0x1958] ;  /* 0x0019580001047983 */ /* 0x010f220000300800 */
[----:B------:R-:W2:Y:S01]  /*17bd0*/  LDL.LU R26, [R1+0x48] ;  /* 0x00004800011a7983 */ /* 0x000ea20000300800 */
[----:B------:R-:W-:-:S05]  /*17be0*/  IMAD.SHL.U32 R6, R6, 0x2, RZ ;  /* 0x0000000206067824 */ /* 0x000fca00078e00ff */
[----:B------:R-:W-:Y:S01]  /*17bf0*/  LOP3.LUT R6, R6, 0x50, RZ, 0x3c, !PT ;  /* 0x0000005006067812 */ /* 0x000fe200078e3cff */
[----:B--2---:R-:W-:Y:S01]  /*17c00*/  STS.U16 [R11+0x9480], R26 ;  /* 0x0094801a0b007388 */ /* 0x004fe20000000400 */
[----:B----4-:R-:W-:Y:S02]  /*17c10*/  STS.U16 [R11+0x9c80], R4 ;  /* 0x009c80040b007388 */ /* 0x010fe40000000400 */
[----:B------:R-:W-:Y:S02]  /*17c20*/  STS.U16 [R11+0x9c00], R12 ;  /* 0x009c000c0b007388 */ /* 0x000fe40000000400 */
[----:B------:R0:W-:Y:S01]  /*17c30*/  STS.U16 [R6+0x8500], R2 ;  /* 0x0085000206007388 */ /* 0x0001e20000000400 */
[----:B------:R-:W-:Y:S01]  /*17c40*/  STS.U16 [R6+0x8580], R5 ;  /* 0x0085800506007388 */ /* 0x000fe20000000400 */
[----:B------:R-:W-:Y:S03]  /*17c50*/  STS.U16 [R6+0x8d00], R29 ;  /* 0x008d001d06007388 */ /* 0x000fe60000000400 */
[----:B0-----:R-:W2:Y:S01]  /*17c60*/  LDL.LU R2, [R1+0x1954] ;  /* 0x0019540001027983 */ /* 0x001ea20000300800 */
[----:B------:R-:W-:Y:S02]  /*17c70*/  STS.U16 [R6+0x8d80], R27 ;  /* 0x008d801b06007388 */ /* 0x000fe40000000400 */
[----:B------:R-:W-:Y:S02]  /*17c80*/  STS.U16 [R6+0x9500], R18 ;  /* 0x0095001206007388 */ /* 0x000fe40000000400 */
[----:B------:R-:W-:Y:S01]  /*17c90*/  STS.U16 [R6+0x9580], R10 ;  /* 0x0095800a06007388 */ /* 0x000fe20000000400 */
[----:B---3--:R-:W-:Y:S01]  /*17ca0*/  STS.U16 [R6+0x9d80], R3 ;  /* 0x009d800306007388 */ /* 0x008fe20000000400 */
[----:B------:R-:W-:Y:S02]  /*17cb0*/  STS.U16 [R6+0x9d00], R13 ;  /* 0x009d000d06007388 */ /* 0x000fe40000000400 */
[----:B------:R0:W-:Y:S02]  /*17cc0*/  STS.U16 [R15+0x8600], R22 ;  /* 0x008600160f007388 */ /* 0x0001e40000000400 */
[----:B0-----:R-:W3:Y:S01]  /*17cd0*/  LDL.LU R22, [R1+0x1950] ;  /* 0x0019500001167983 */ /* 0x001ee20000300800 */
[----:B------:R0:W-:Y:S02]  /*17ce0*/  STS.U16 [R15+0x8680], R28 ;  /* 0x0086801c0f007388 */ /* 0x0001e40000000400 */
[----:B------:R-:W4:Y:S01]  /*17cf0*/  LDL R3, [R1+0x208] ;  /* 0x0002080001037983 */ /* 0x000f220000100800 */
[----:B0-----:R-:W4:Y:S01]  /*17d00*/  LDL R28, [R1+0x1f4] ;  /* 0x0001f400011c7983 */ /* 0x001f220000100800 */
[----:B------:R-:W-:Y:S02]  /*17d10*/  STS.U16 [R15+0x8e00], R20 ;  /* 0x008e00140f007388 */ /* 0x000fe40000000400 */
[----:B------:R-:W-:Y:S02]  /*17d20*/  STS.U16 [R15+0x8e80], R9 ;  /* 0x008e80090f007388 */ /* 0x000fe40000000400 */
[----:B------:R-:W-:Y:S01]  /*17d30*/  STS.U16 [R15+0x9600], R19 ;  /* 0x009600130f007388 */ /* 0x000fe20000000400 */
[----:B------:R-:W-:Y:S04]  /*17d40*/  STS.U16 [R15+0x9680], R7 ;  /* 0x009680070f007388 */ /* 0x000fe80000000400 */
[----:B--2---:R-:W-:Y:S01]  /*17d50*/  STS.U16 [R15+0x9e80], R2 ;  /* 0x009e80020f007388 */ /* 0x004fe20000000400 */
[----:B------:R0:W-:Y:S02]  /*17d60*/  STS.U16 [R15+0x9e00], R21 ;  /* 0x009e00150f007388 */ /* 0x0001e40000000400 */
[----:B------:R-:W-:Y:S02]  /*17d70*/  STS.U16 [R0+0x8700], R16 ;  /* 0x0087001000007388 */ /* 0x000fe40000000400 */
[----:B------:R1:W-:Y:S01]  /*17d80*/  STS.U16 [R0+0x8780], R14 ;  /* 0x0087800e00007388 */ /* 0x0003e20000000400 */
[----:B0-----:R-:W0:Y:S04]  /*17d90*/  S2R R15, SR_TID.X ;  /* 0x00000000000f7919 */ /* 0x001e280000002100 */
[----:B-1----:R-:W1:Y:S04]  /*17da0*/  S2R R14, SR_TID.X ;  /* 0x00000000000e7919 */ /* 0x002e680000002100 */
[----:B------:R-:W-:Y:S01]  /*17db0*/  STS.U16 [R0+0x8f00], R17 ;  /* 0x008f001100007388 */ /* 0x000fe20000000400 */
[----:B------:R-:W-:Y:S02]  /*17dc0*/  STS.U16 [R0+0x8f80], R8 ;  /* 0x008f800800007388 */ /* 0x000fe40000000400 */
[----:B------:R-:W-:Y:S02]  /*17dd0*/  STS.U16 [R0+0x9700], R23 ;  /* 0x0097001700007388 */ /* 0x000fe40000000400 */
[----:B---3--:R-:W-:Y:S01]  /*17de0*/  STS.U16 [R0+0x9780], R22 ;  /* 0x0097801600007388 */ /* 0x008fe20000000400 */
[----:B------:R-:W-:Y:S01]  /*17df0*/  STS.U16 [R0+0x9f80], R24 ;  /* 0x009f801800007388 */ /* 0x000fe20000000400 */
[----:B------:R-:W-:Y:S02]  /*17e00*/  STS.U16 [R0+0x9f00], R25 ;  /* 0x009f001900007388 */ /* 0x000fe40000000400 */
[----:B------:R-:W-:Y:S01]  /*17e10*/  BAR.SYNC.DEFER_BLOCKING 0x0 ;  /* 0x0000000000007b1d */ /* 0x000fe20000010000 */
[----:B0-----:R-:W-:Y:S01]  /*17e20*/  LOP3.LUT R15, R15, 0x7, RZ, 0xc0, !PT ;  /* 0x000000070f0f7812 */ /* 0x001fe200078ec0ff */
[----:B-1----:R-:W-:-:S04]  /*17e30*/  IMAD.SHL.U32 R14, R14, 0x2, RZ ;  /* 0x000000020e0e7824 */ /* 0x002fc800078e00ff */
[----:B------:R-:W-:Y:S01]  /*17e40*/  IMAD R15, R15, 0x110, RZ ;  /* 0x000001100f0f7824 */ /* 0x000fe200078e02ff */
[----:B----4-:R-:W-:Y:S04]  /*17e50*/  LDSM.16.MT88.4 R16, [R28+0x80] ;  /* 0x000080001c10783b */ /* 0x010fe80000004200 */
[----:B------:R-:W-:Y:S01]  /*17e60*/  LDSM.16.MT88.4 R20, [R28] ;  /* 0x000000001c14783b */ /* 0x000fe20000004200 */
[----:B------:R-:W-:-:S05]  /*17e70*/  LOP3.LUT R4, R15, 0x30, R14, 0x78, !PT ;  /* 0x000000300f047812 */ /* 0x000fca00078e780e */
[----:B------:R-:W0:Y:S04]  /*17e80*/  LDSM.16.M88.4 R8, [R4+0x8000] ;  /* 0x008000000408783b */ /* 0x000e280000000200 */
[----:B------:R-:W1:Y:S04]  /*17e90*/  LDSM.16.M88.4 R12, [R4+0x8800] ;  /* 0x00880000040c783b */ /* 0x000e680000000200 */
[----:B0-----:R-:W-:Y:S01]  /*17ea0*/  STL.64 [R1], R8 ;  /* 0x0000000801007387 */ /* 0x001fe20000100a00 */
[----:B------:R-:W-:Y:S02]  /*17eb0*/  IMAD.MOV.U32 R2, RZ, RZ, R10 ;  /* 0x000000ffff027224 */ /* 0x000fe400078e000a */
[----:B------:R-:W-:Y:S02]  /*17ec0*/  STL.64 [R1+0x8], R10 ;  /* 0x0000080a01007387 */ /* 0x000fe40000100a00 */
[----:B------:R-:W-:-:S02]  /*17ed0*/  IMAD.MOV.U32 R0, RZ, RZ, R11 ;  /* 0x000000ffff007224 */ /* 0x000fc400078e000b */
[----:B------:R-:W0:Y:S02]  /*17ee0*/  LDSM.16.M88.4 R8, [R4+0x9000] ;  /* 0x009000000408783b */ /* 0x000e240000000200 */
[----:B------:R-:W2:Y:S02]  /*17ef0*/  LDSM.16.M88.4 R4, [R4+0x9800] ;  /* 0x009800000404783b */ /* 0x000ea40000000200 */
[----:B------:R3:W-:Y:S02]  /*17f00*/  STL [R1+0x1928], R2 ;  /* 0x0019280201007387 */ /* 0x0007e40000100800 */
[----:B------:R-:W-:Y:S02]  /*17f10*/  STL [R1+0x18f0], R0 ;  /* 0x0018f00001007387 */ /* 0x000fe40000100800 */
[----:B-1----:R-:W-:Y:S02]  /*17f20*/  STL.64 [R1+0x30], R12 ;  /* 0x0000300c01007387 */ /* 0x002fe40000100a00 */
[----:B------:R-:W-:Y:S02]  /*17f30*/  STL.64 [R1+0x38], R14 ;  /* 0x0000380e01007387 */ /* 0x000fe40000100a00 */
[----:B------:R-:W1:Y:S04]  /*17f40*/  LDSM.16.MT88.4 R12, [R3] ;  /* 0x00000000030c783b */ /* 0x000e680000004200 */
[----:B0-----:R-:W-:Y:S01]  /*17f50*/  STL.64 [R1+0x20], R8 ;  /* 0x0000200801007387 */ /* 0x001fe20000100a00 */
[----:B------:R-:W-:Y:S02]  /*17f60*/  STL.64 [R1+0x28], R10 ;  /* 0x0000280a01007387 */ /* 0x000fe40000100a00 */
[----:B--2---:R0:W-:Y:S02]  /*17f70*/  STL.64 [R1+0x10], R4 ;  /* 0x0000100401007387 */ /* 0x0041e40000100a00 */
[----:B------:R2:W-:Y:S02]  /*17f80*/  STL.64 [R1+0x18], R6 ;  /* 0x0000180601007387 */ /* 0x0005e40000100a00 */
[----:B---3--:R-:W-:-:S02]  /*17f90*/  IMAD.MOV.U32 R2, RZ, RZ, R6 ;  /* 0x000000ffff027224 */ /* 0x008fc400078e0006 */
[----:B------:R-:W-:Y:S01]  /*17fa0*/  IMAD.MOV.U32 R29, RZ, RZ, R7 ;  /* 0x000000ffff1d7224 */ /* 0x000fe200078e0007 */
[----:B0-----:R-:W3:Y:S01]  /*17fb0*/  LDL.LU.64 R4, [R1+0x220] ;  /* 0x0002200001047983 */ /* 0x001ee20000300a00 */
[----:B--2---:R-:W3:Y:S02]  /*17fc0*/  LDL.LU.64 R6, [R1+0x228] ;  /* 0x0002280001067983 */ /* 0x004ee40000300a00 */
[----:B------:R-:W-:Y:S02]  /*17fd0*/  STL.64 [R1+0x1938], R18 ;  /* 0x0019381201007387 */ /* 0x000fe40000100a00 */
[----:B------:R0:W-:Y:S02]  /*17fe0*/  STL.64 [R1+0x1930], R16 ;  /* 0x0019301001007387 */ /* 0x0001e40000100a00 */
[----:B0-----:R-:W2:Y:S01]  /*17ff0*/  LDL.LU.64 R16, [R1+0x210] ;  /* 0x0002100001107983 */ /* 0x001ea20000300a00 */
[----:B------:R-:W4:Y:S02]  /*18000*/  LDL.LU.64 R18, [R1+0x218] ;  /* 0x0002180001127983 */ /* 0x000f240000300a00 */
[----:B------:R-:W-:-:S02]  /*18010*/  IMAD.MOV.U32 R24, RZ, RZ, R8 ;  /* 0x000000ffff187224 */ /* 0x000fc400078e0008 */
[----:B------:R-:W-:Y:S02]  /*18020*/  IMAD.MOV.U32 R0, RZ, RZ, R9 ;  /* 0x000000ffff007224 */ /* 0x000fe400078e0009 */
[----:B------:R-:W0:Y:S04]  /*18030*/  LDSM.16.MT88.4 R8, [R3+0x80] ;  /* 0x000080000308783b */ /* 0x000e280000004200 */
[----:B----4-:R-:W-:Y:S01]  /*18040*/  STL.64 [R1+0x1948], R18 ;  /* 0x0019481201007387 */ /* 0x010fe20000100a00 */
[----:B--2---:R2:W-:Y:S03]  /*18050*/  STL.64 [R1+0x1940], R16 ;  /* 0x0019401001007387 */ /* 0x0045e60000100a00 */
[----:B--2---:R-:W3:Y:S01]  /*18060*/  LDL.64 R16, [R1] ;  /* 0x0000000001107983 */ /* 0x004ee20000100a00 */
[----:B-1----:R-:W-:Y:S02]  /*18070*/  STL.64 [R1+0x1900], R14 ;  /* 0x0019000e01007387 */ /* 0x002fe40000100a00 */
[----:B------:R1:W-:Y:S02]  /*18080*/  STL.64 [R1+0x18f8], R12 ;  /* 0x0018f80c01007387 */ /* 0x0003e40000100a00 */
[----:B-1----:R-:W2:Y:S01]  /*18090*/  LDL.64 R12, [R1+0x30] ;  /* 0x00003000010c7983 */ /* 0x002ea20000100a00 */
[----:B0-----:R-:W-:Y:S02]  /*180a0*/  STL.64 [R1+0x18c0], R10 ;  /* 0x0018c00a01007387 */ /* 0x001fe40000100a00 */
[----:B------:R0:W-:Y:S02]  /*180b0*/  STL.64 [R1+0x18b8], R8 ;  /* 0x0018b80801007387 */ /* 0x0001e40000100a00 */
[----:B0-----:R-:W-:-:S02]  /*180c0*/  IMAD.MOV.U32 R8, RZ, RZ, R24 ;  /* 0x000000ffff087224 */ /* 0x001fc400078e0018 */
[----:B------:R-:W0:Y:S04]  /*180d0*/  LDSM.16.MT88.4 R24, [R28+0x1000] ;  /* 0x001000001c18783b */ /* 0x000e280000004200 */
[----:B0-----:R-:W-:Y:S01]  /*180e0*/  STL.64 [R1+0x1878], R26 ;  /* 0x0018781a01007387 */ /* 0x001fe20000100a00 */
[----:B------:R0:W-:Y:S03]  /*180f0*/  STL.64 [R1+0x1870], R24 ;  /* 0x0018701801007387 */ /* 0x0001e60000100a00 */
[----:B0-----:R-:W4:Y:S01]  /*18100*/  LDL.LU.64 R24, [R1+0x1e0] ;  /* 0x0001e00001187983 */ /* 0x001f220000300a00 */
[----:B------:R-:W4:Y:S01]  /*18110*/  LDL.LU.64 R26, [R1+0x1e8] ;  /* 0x0001e800011a7983 */ /* 0x000f220000300a00 */
[----:B---3--:R-:W-:Y:S11]  /*18120*/  HMMA.16816.F32.BF16 R4, R20, R16, R4 ;  /* 0x000000101404723c */ /* 0x008ff60000041804 */
[----:B------:R-:W-:Y:S11]  /*18130*/  @!UPT UIADD3 URZ, URZ, URZ, URZ ;  /* 0x0000003f3f3ff290 */ /* 0x000ff6000fffe03f */
[----:B------:R-:W-:Y:S01]  /*18140*/  @!UPT UIADD3 URZ, URZ, URZ, URZ ;  /* 0x0000003f3f3ff290 */ /* 0x000fe2000fffe03f */
[----:B------:R0:W-:Y:S01]  /*18150*/  STL.64 [R1+0xa0], R4 ;  /* 0x0000a00401007387 */ /* 0x0001e20000100a00 */
[----:B------:R-:W-:Y:S02]  /*18160*/  STL.64 [R1+0xa8], R6 ;  /* 0x0000a80601007387 */ /* 0x000fe40000100a00 */
[----:B------:R-:W3:Y:S02]  /*18170*/  LDL.LU.64 R18, [R1+0x1948] ;  /* 0x0019480001127983 */ /* 0x000ee40000300a00 */
[----:B0-----:R-:W-:Y:S02]  /*18180*/  IMAD.MOV.U32 R5, RZ, RZ, R16 ;  /* 0x000000ffff057224 */ /* 0x001fe400078e0010 */
[----:B------:R-:W-:Y:S02]  /*18190*/  IMAD.MOV.U32 R4, RZ, RZ, R17 ;  /* 0x000000ffff047224 */ /* 0x000fe400078e0011 */
[----:B------:R-:W3:Y:S01]  /*181a0*/  LDL.LU.64 R16, [R1+0x1940] ;  /* 0x0019400001107983 */ /* 0x000ee20000300a00 */
[----:B------:R-:W-:-:S02]  /*181b0*/  IMAD.MOV.U32 R9, RZ, RZ, R0 ;  /* 0x000000ffff097224 */ /* 0x000fc400078e0000 */
[----:B--2---:R-:W-:Y:S02]  /*181c0*/  IMAD.MOV.U32 R10, RZ, RZ, R12 ;  /* 0x000000ffff0a7224 */ /* 0x004fe400078e000c */
[----:B------:R-:W-:-:S03]  /*181d0*/  IMAD.MOV.U32 R0, RZ, RZ, R13 ;  /* 0x000000ffff007224 */ /* 0x000fc600078e000d */
[C---:B----4-:R-:W-:Y:S08]  /*181e0*/  HMMA.16816.F32.BF16 R24, R20.reuse, R8, R24 ;  /* 0x000000081418723c */ /* 0x050ff00000041818 */
[----:B---3--:R-:W-:Y:S11]  /*181f0*/  HMMA.16816.F32.BF16 R16, R20, R12, R16 ;  /* 0x0000000c1410723c */ /* 0x008ff60000041810 */
[----:B------:R-:W-:Y:S11]  /*18200*/  @!UPT UIADD3 URZ, URZ, URZ, URZ ;  /* 0x0000003f3f3ff290 */ /* 0x000ff6000fffe03f */
[----:B------:R-:W-:Y:S01]  /*18210*/  @!UPT UIADD3 URZ, URZ, URZ, URZ ;  /* 0x0000003f3f3ff290 */ /* 0x000fe2000fffe03f */
[----:B------:R-:W-:Y:S01]  /*18220*/  STL.64 [R1+0x90], R16 ;  /* 0x0000901001007387 */ /* 0x000fe20000100a00 */
[----:B------:R0:W-:Y:S03]  /*18230*/  STL.64 [R1+0x98], R18 ;  /* 0x0000981201007387 */ /* 0x0001e60000100a00 */
[----:B0-----:R-:W2:Y:S01]  /*18240*/  LDL.LU.64 R18, [R1+0x1938] ;  /* 0x0019380001127983 */ /* 0x001ea20000300a00 */
[----:B------:R-:W2:Y:S02]  /*18250*/  LDL.LU.64 R16, [R1+0x1930] ;  /* 0x0019300001107983 */ /* 0x000ea40000300a00 */
[----:B------:R-:W3:Y:S02]  /*18260*/  LDL.LU.64 R12, [R1+0x1d0] ;  /* 0x0001d000010c7983 */ /* 0x000ee40000300a00 */
[----:B------:R-:W3:Y:S01]  /*18270*/  LDL.LU.64 R14, [R1+0x1d8] ;  /* 0x0001d800010e7983 */ /* 0x000ee20000300a00 */
[----:B------:R0:W-:Y:S02]  /*18280*/  STL.64 [R1+0x1910], R8 ;  /* 0x0019100801007387 */ /* 0x0001e40000100a00 */
[----:B0-----:R-:W-:-:S02]  /*18290*/  IMAD.MOV.U32 R8, RZ, RZ, R5 ;  /* 0x000000ffff087224 */ /* 0x001fc400078e0005 */
[----:B------:R-:W-:Y:S02]  /*182a0*/  IMAD.MOV.U32 R9, RZ, RZ, R4 ;  /* 0x000000ffff097224 */ /* 0x000fe400078e0004 */
[----:B------:R-:W0:Y:S04]  /*182b0*/  LDSM.16.MT88.4 R4, [R28+0x1080] ;  /* 0x001080001c04783b */ /* 0x000e280000004200 */
[----:B------:R-:W-:Y:S01]  /*182c0*/  STL.64 [R1+0x80], R24 ;  /* 0x0000801801007387 */ /* 0x000fe20000100a00 */
[----:B------:R-:W-:Y:S03]  /*182d0*/  STL.64 [R1+0x88], R26 ;  /* 0x0000881a01007387 */ /* 0x000fe60000100a00 */
[----:B0-----:R-:W-:Y:S01]  /*182e0*/  STL.64 [R1+0x1830], R6 ;  /* 0x0018300601007387 */ /* 0x001fe20000100a00 */
[----:B------:R0:W-:Y:S03]  /*182f0*/  STL.64 [R1+0x1828], R4 ;  /* 0x0018280401007387 */ /* 0x0001e60000100a00 */
[----:B0-----:R-:W3:Y:S01]  /*18300*/  LDL.LU R4, [R1+0x10] ;  /* 0x0000100001047983 */ /* 0x001ee20000300800 */
[----:B------:R-:W3:Y:S02]  /*18310*/  LDL.LU R5, [R1+0x14] ;  /* 0x0000140001057983 */ /* 0x000ee40000300800 */
[----:B------:R-:W-:-:S02]  /*18320*/  IMAD.MOV.U32 R6, RZ, RZ, R2 ;  /* 0x000000ffff067224 */ /* 0x000fc400078e0002 */
[----:B------:R-:W-:Y:S01]  /*18330*/  IMAD.MOV.U32 R7, RZ, RZ, R29 ;  /* 0x000000ffff077224 */ /* 0x000fe200078e001d */
[----:B------:R-:W4:Y:S02]  /*18340*/  LDL.LU R2, [R1+0x1928] ;  /* 0x0019280001027983 */ /* 0x000f240000300800 */
[----:B------:R-:W-:Y:S02]  /*18350*/  STL [R1+0x18c8], R6 ;  /* 0x0018c80601007387 */ /* 0x000fe40000100800 */
[----:B------:R-:W-:Y:S01]  /*18360*/  STL [R1+0x18cc], R7 ;  /* 0x0018cc0701007387 */ /* 0x000fe20000100800 */
[----:B------:R-:W-:Y:S01]  /*18370*/  STL [R1+0x17e0], R28 ;  /* 0x0017e01c01007387 */ /* 0x000fe20000100800 */
[----:B---3--:R-:W-:Y:S02]  /*18380*/  HMMA.16816.F32.BF16 R12, R20, R4, R12 ;  /* 0x00000004140c723c */ /* 0x008fe4000004180c */
[----:B------:R0:W-:Y:S04]  /*18390*/  STL.64 [R1+0x1908], R4 ;  /* 0x0019080401007387 */ /* 0x0001e80000100a00 */
[----:B------:R-:W1:Y:S04]  /*183a0*/  LDSM.16.MT88.4 R20, [R3+0x1000] ;  /* 0x001000000314783b */ /* 0x000e680000004200 */
[----:B0-----:R-:W3:Y:S01]  /*183b0*/  LDL.LU.64 R4, [R1+0x160] ;  /* 0x0001600001047983 */ /* 0x001ee20000300a00 */
[----:B------:R-:W2:Y:S03]  /*183c0*/  LDL.LU.64 R6, [R1+0x168] ;  /* 0x0001680001067983 */ /* 0x000ea60000300a00 */
[----:B--2---:R-:W-:Y:S01]  /*183d0*/  STL.64 [R1+0x1920], R6 ;  /* 0x0019200601007387 */ /* 0x004fe20000100a00 */
[----:B---3--:R0:W-:Y:S03]  /*183e0*/  STL.64 [R1+0x1918], R4 ;  /* 0x0019180401007387 */ /* 0x0081e60000100a00 */
[----:B0-----:R-:W2:Y:S01]  /*183f0*/  LDL.LU.64 R4, [R1+0x190] ;  /* 0x0001900001047983 */ /* 0x001ea20000300a00 */
[----:B------:R-:W2:Y:S05]  /*18400*/  LDL.LU.64 R6, [R1+0x198] ;  /* 0x0001980001067983 */ /* 0x000eaa0000300a00 */
[----:B------:R-:W-:-:S02]  /*18410*/  IMAD.MOV.U32 R27, RZ, RZ, R12 ;  /* 0x000000ffff1b7224 */ /* 0x000fc400078e000c */
[----:B------:R-:W-:Y:S02]  /*18420*/  IMAD.MOV.U32 R26, RZ, RZ, R13 ;  /* 0x000000ffff1a7224 */ /* 0x000fe400078e000d */
[----:B------:R-:W-:Y:S02]  /*18430*/  IMAD.MOV.U32 R25, RZ, RZ, R14 ;  /* 0x000000ffff197224 */ /* 0x000fe400078e000e */
[----:B------:R-:W-:Y:S01]  /*18440*/  IMAD.MOV.U32 R24, RZ, RZ, R15 ;  /* 0x000000ffff187224 */ /* 0x000fe200078e000f */
[----:B------:R-:W3:Y:S01]  /*18450*/  LDL.LU.64 R12, [R1+0x150] ;  /* 0x00015000010c7983 */ /* 0x000ee20000300a00 */
[----:B------:R-:W3:Y:S02]  /*18460*/  LDL.LU.64 R14, [R1+0x158] ;  /* 0x00015800010e7983 */ /* 0x000ee40000300a00 */
[----:B------:R-:W-:Y:S01]  /*18470*/  STL.64 [R1+0x18d8], R26 ;  /* 0x0018d81a01007387 */ /* 0x000fe20000100a00 */
[----:B------:R0:W-:Y:S02]  /*18480*/  STL.64 [R1+0x18d0], R24 ;  /* 0x0018d01801007387 */ /* 0x0001e40000100a00 */
[----:B0-----:R-:W-:-:S02]  /*18490*/  IMAD.MOV.U32 R24, RZ, RZ, R10 ;  /* 0x000000ffff187224 */ /* 0x001fc400078e000a */
[----:B------:R-:W-:Y:S01]  /*184a0*/  STL [R1+0x18ec], R3 ;  /* 0x0018ec0301007387 */ /* 0x000fe20000100800 */
[----:B-1----:R-:W-:Y:S02]  /*184b0*/  STL.64 [R1+0x17d8], R22 ;  /* 0x0017d81601007387 */ /* 0x002fe40000100a00 */
[----:B------:R0:W-:Y:S02]  /*184c0*/  STL.64 [R1+0x17d0], R20 ;  /* 0x0017d01401007387 */ /* 0x0001e40000100a00 */
[----:B0-----:R-:W3:Y:S01]  /*184d0*/  LDL.LU.64 R20, [R1+0x170] ;  /* 0x0001700001147983 */ /* 0x001ee20000300a00 */
[----:B------:R-:W3:Y:S01]  /*184e0*/  LDL.LU.64 R22, [R1+0x178] ;  /* 0x0001780001167983 */ /* 0x000ee20000300a00 */
[----:B--2---:R-:W-:Y:S02]  /*184f0*/  HMMA.16816.F32.BF16 R8, R16, R8, R4 ;  /* 0x000000081008723c */ /* 0x004fe40000041804 */
[----:B------:R-:W2:Y:S01]  /*18500*/  LDL.LU.64 R6, [R1+0x1920] ;  /* 0x0019200001067983 */ /* 0x000ea20000300a00 */
[----:B------:R-:W2:Y:S11]  /*18510*/  LDL.LU.64 R4, [R1+0x1918] ;  /* 0x0019180001047983 */ /* 0x000eb60000300a00 */
[----:B------:R-:W-:Y:S09]  /*18520*/  @!UPT UIADD3 URZ, URZ, URZ, URZ ;  /* 0x0000003f3f3ff290 */ /* 0x000ff2000fffe03f */
[----:B------:R0:W-:Y:S01]  /*18530*/  STL.64 [R1+0x70], R8 ;  /* 0x0000700801007387 */ /* 0x0001e20000100a00 */
[----:B------:R-:W-:Y:S03]  /*18540*/  STL.64 [R1+0x78], R10 ;  /* 0x0000780a01007387 */ /* 0x000fe60000100a00 */
[----:B0-----:R-:W2:Y:S01]  /*18550*/  LDL.LU.64 R8, [R1+0x1910] ;  /* 0x0019100001087983 */ /* 0x001ea20000300a00 */
[----:B------:R-:W-:-:S07]  /*18560*/  IMAD.MOV.U32 R25, RZ, RZ, R0 ;  /* 0x000000ffff197224 */ /* 0x000fce00078e0000 */
[C---:B---3--:R-:W-:Y:S11]  /*18570*/  HMMA.16816.F32.BF16 R20, R16.reuse, R24, R20 ;  /* 0x000000181014723c */ /* 0x048ff60000041814 */
[----:B------:R-:W-:Y:S11]  /*18580*/  @!UPT UIADD3 URZ, URZ, URZ, URZ ;  /* 0x0000003f3f3ff290 */ /* 0x000ff6000fffe03f */
[----:B------:R-:W-:Y:S01]  /*18590*/  @!UPT UIADD3 URZ, URZ, URZ, URZ ;  /* 0x0000003f3f3ff290 */ /* 0x000fe2000fffe03f */
[----:B------:R-:W-:Y:S01]  /*185a0*/  STL [R1+0x64], R21 ;  /* 0x0000641501007387 */ /* 0x000fe20000100800 */
[C---:B--2---:R-:W-:Y:S11]  /*185b0*/  HMMA.16816.F32.BF16 R4, R16.reuse, R8, R4 ;  /* 0x000000081004723c */ /* 0x044ff60000041804 */
[----:B------:R-:W-:Y:S11]  /*185c0*/  @!UPT UIADD3 URZ, URZ, URZ, URZ ;  /* 0x0000003f3f3ff290 */ /* 0x000ff6000fffe03f */
[----:B------:R-:W-:Y:S02]  /*185d0*/  @!UPT UIADD3 URZ, URZ, URZ, URZ ;  /* 0x0000003f3f3ff290 */ /* 0x000fe4000fffe03f */
[----:B------:R-:W-:Y:S02]  /*185e0*/  IMAD.MOV.U32 R27, RZ, RZ, R4 ;  /* 0x000000ffff1b7224 */ /* 0x000fe400078e0004 */
[----:B------:R-:W-:Y:S02]  /*185f0*/  IMAD.MOV.U32 R26, RZ, RZ, R5 ;  /* 0x000000ffff1a7224 */ /* 0x000fe400078e0005 */
[----:B------:R-:W2:Y:S01]  /*18600*/  LDL.LU.64 R4, [R1+0x1908] ;  /* 0x0019080001047983 */ /* 0x000ea20000300a00 */
[----:B------:R0:W-:Y:S03]  /*18610*/  STL.64 [R1+0x18e0], R8 ;  /* 0x0018e00801007387 */ /* 0x0001e60000100a00 */
[----:B0-----:R-:W3:Y:S01]  /*18620*/  LDL.LU.64 R8, [R1+0x1c0] ;  /* 0x0001c00001087983 */ /* 0x001ee20000300a00 */
[----:B------:R-:W3:Y:S01]  /*18630*/  LDL.LU.64 R10, [R1+0x1c8] ;  /* 0x0001c800010a7983 */ /* 0x000ee20000300a00 */
[----:B--2---:R-:W-:Y:S02]  /*18640*/  HMMA.16816.F32.BF16 R16, R16, R4, R12 ;  /* 0x000000041010723c */ /* 0x004fe4000004180c */
[----:B------:R-:W3:Y:S01]  /*18650*/  LDL.LU.64 R14, [R1+0x1900] ;  /* 0x00190000010e7983 */ /* 0x000ee20000300a00 */
[----:B------:R-:W3:Y:S11]  /*18660*/  LDL.LU.64 R12, [R1+0x18f8] ;  /* 0x0018f800010c7983 */ /* 0x000ef60000300a00 */
[----:B------:R-:W-:Y:S09]  /*18670*/  @!UPT UIADD3 URZ, URZ, URZ, URZ ;  /* 0x0000003f3f3ff290 */ /* 0x000ff2000fffe03f */
[----:B------:R-:W-:Y:S01]  /*18680*/  STL.64 [R1+0x17f0], R18 ;  /* 0x0017f01201007387 */ /* 0x000fe20000100a00 */
[----:B------:R0:W-:Y:S03]  /*18690*/  STL.64 [R1+0x17e8], R16 ;  /* 0x0017e81001007387 */ /* 0x0001e60000100a00 */
[----:B0-----:R-:W3:Y:S01]  /*186a0*/  LDL.LU.64 R16, [R1] ;  /* 0x0000000001107983 */ /* 0x001ee20000300a00 */
[----:B------:R-:W-:Y:S02]  /*186b0*/  IMAD.MOV.U32 R3, RZ, RZ, R22 ;  /* 0x000000ffff037224 */ /* 0x000fe400078e0016 */
[----:B------:R-:W-:Y:S02]  /*186c0*/  IMAD.MOV.U32 R22, RZ, RZ, R23 ;  /* 0x000000ffff167224 */ /* 0x000fe400078e0017 */
[----:B------:R-:W-:Y:S02]  /*186d0*/  IMAD.MOV.U32 R0, RZ, RZ, R20 ;  /* 0x000000ffff007224 */ /* 0x000fe400078e0014 */
[----:B------:R-:W-:-:S02]  /*186e0*/  IMAD.MOV.U32 R25, RZ, RZ, R6 ;  /* 0x000000ffff197224 */ /* 0x000fc400078e0006 */
[----:B------:R-:W-:Y:S02]  /*186f0*/  IMAD.MOV.U32 R24, RZ, RZ, R7 ;  /* 0x000000ffff187224 */ /* 0x000fe400078e0007 */
[----:B------:R-:W-:Y:S02]  /*18700*/  IMAD.MOV.U32 R18, RZ, RZ, R25 ;  /* 0x000000ffff127224 */ /* 0x000fe400078e0019 */
[----:B------:R-:W-:Y:S01]  /*18710*/  IMAD.MOV.U32 R19, RZ, RZ, R24 ;  /* 0x000000ffff137224 */ /* 0x000fe200078e0018 */
[----:B---3--:R-:W-:Y:S01]  /*18720*/  HMMA.16816.F32.BF16 R8, R12, R16, R8 ;  /* 0x000000100c08723c */ /* 0x008fe20000041808 */
[----:B------:R-:W-:Y:S02]  /*18730*/  IMAD.MOV.U32 R7, RZ, RZ, R16 ;  /* 0x000000ffff077224 */ /* 0x000fe400078e0010 */
[----:B------:R-:W-:Y:S11]  /*18740*/  IMAD.MOV.U32 R6, RZ, RZ, R17 ;  /* 0x000000ffff067224 */ /* 0x000ff600078e0011 */
[----:B------:R-:W-:Y:S10]  /*18750*/  @!UPT UIADD3 URZ, URZ, URZ, URZ ;  /* 0x0000003f3f3ff290 */ /* 0x000ff4000fffe03f */
[----:B------:R-:W-:Y:S02]  /*18760*/  IMAD.MOV.U32 R23, RZ, RZ, R11 ;  /* 0x000000ffff177224 */ /* 0x000fe400078e000b */
[----:B------:R-:W-:Y:S01]  /*18770*/  IMAD.MOV.U32 R29, RZ, RZ, R9 ;  /* 0x000000ffff1d7224 */ /* 0x000fe200078e0009 */
[----:B------:R0:W-:Y:S01]  /*18780*/  STL [R1+0xb0], R8 ;  /* 0x0000b00801007387 */ /* 0x0001e20000100800 */
[----:B------:R-:W-:-:S03]  /*18790*/  IMAD.MOV.U32 R28, RZ, RZ, R10 ;  /* 0x000000ffff1c7224 */ /* 0x000fc600078e000a */
[----:B0-----:R-:W2:Y:S01]  /*187a0*/  LDL.LU.64 R8, [R1+0x1b0] ;  /* 0x0001b00001087983 */ /* 0x001ea20000300a00 */
[----:B------:R-:W2:Y:S02]  /*187b0*/  LDL.LU.64 R10, [R1+0x1b8] ;  /* 0x0001b800010a7983 */ /* 0x000ea40000300a00 */
[----:B------:R-:W-:Y:S02]  /*187c0*/  STL [R1+0x18e8], R23 ;  /* 0x0018e81701007387 */ /* 0x000fe40000100800 */
[----:B------:R-:W2:Y:S02]  /*187d0*/  LDL.LU.64 R20, [R1+0x30] ;  /* 0x0000300001147983 */ /* 0x000ea40000300a00 */
[----:B------:R-:W-:Y:S02]  /*187e0*/  IMAD.MOV.U32 R16, RZ, RZ, R27 ;  /* 0x000000ffff107224 */ /* 0x000fe400078e001b */
[----:B------:R-:W-:Y:S01]  /*187f0*/  IMAD.MOV.U32 R17, RZ, RZ, R26 ;  /* 0x000000ffff117224 */ /* 0x000fe200078e001a */
[----:B------:R-:W3:Y:S01]  /*18800*/  LDL.LU.64 R24, [R1+0x1a0] ;  /* 0x0001a00001187983 */ /* 0x000ee20000300a00 */
[----:B------:R-:W3:Y:S02]  /*18810*/  LDL.LU.64 R26, [R1+0x1a8] ;  /* 0x0001a800011a7983 */ /* 0x000ee40000300a00 */
[----:B------:R-:W-:Y:S01]  /*18820*/  STL.64 [R1+0x1800], R18 ;  /* 0x0018001201007387 */ /* 0x000fe20000100a00 */
[----:B------:R0:W-:Y:S02]  /*18830*/  STL.64 [R1+0x17f8], R16 ;  /* 0x0017f81001007387 */ /* 0x0001e40000100a00 */
[----:B0-----:R-:W-:-:S02]  /*18840*/  IMAD.MOV.U32 R16, RZ, RZ, R0 ;  /* 0x000000ffff107224 */ /* 0x001fc400078e0000 */
[----:B------:R-:W3:Y:S01]  /*18850*/  LDL.LU R0, [R1+0x18f0] ;  /* 0x0018f00001007983 */ /* 0x000ee20000300800 */
[----:B------:R-:W3:Y:S02]  /*18860*/  LDL.LU R17, [R1+0x64] ;  /* 0x0000640001117983 */ /* 0x000ee40000300800 */
[----:B------:R-:W-:Y:S02]  /*18870*/  IMAD.MOV.U32 R18, RZ, RZ, R3 ;  /* 0x000000ffff127224 */ /* 0x000fe400078e0003 */
[----:B------:R-:W-:Y:S01]  /*18880*/  IMAD.MOV.U32 R19, RZ, RZ, R22 ;  /* 0x000000ffff137224 */ /* 0x000fe200078e0016 */
[----:B------:R-:W4:Y:S04]  /*18890*/  LDL.LU R3, [R1+0x18ec] ;  /* 0x0018ec0001037983 */ /* 0x000f280000300800 */
[----:B------:R-:W-:Y:S01]  /*188a0*/  STL.64 [R1+0x1810], R18 ;  /* 0x0018101201007387 */ /* 0x000fe20000100a00 */
[----:B--2---:R-:W-:Y:S03]  /*188b0*/  HMMA.16816.F32.BF16 R8, R12, R20, R8 ;  /* 0x000000140c08723c */ /* 0x004fe60000041808 */
[----:B---3--:R-:W-:Y:S01]  /*188c0*/  STL.64 [R1+0x1808], R16 ;  /* 0x0018081001007387 */ /* 0x008fe20000100a00 */
[----:B------:R-:W2:Y:S11]  /*188d0*/  LDL.LU R23, [R1+0x18e8] ;  /* 0x0018e80001177983 */ /* 0x000eb60000300800 */
[----:B------:R-:W-:Y:S08]  /*188e0*/  @!UPT UIADD3 URZ, URZ, URZ, URZ ;  /* 0x0000003f3f3ff290 */ /* 0x000ff0000fffe03f */
[----:B------:R0:W-:Y:S02]  /*188f0*/  STL.64 [R1+0xc0], R8 ;  /* 0x0000c00801007387 */ /* 0x0001e40000100a00 */
[----:B------:R1:W-:Y:S01]  /*18900*/  STL [R1+0xc8], R10 ;  /* 0x0000c80a01007387 */ /* 0x0003e20000100800 */
[----:B0-----:R-:W1:Y:S01]  /*18910*/  LDL.LU.64 R8, [R1+0x18e0] ;  /* 0x0018e00001087983 */ /* 0x001e620000300a00 */
[----:B------:R-:W-:Y:S02]  /*18920*/  IMAD.MOV.U32 R22, RZ, RZ, R11 ;  /* 0x000000ffff167224 */ /* 0x000fe400078e000b */
[----:B------:R-:W-:Y:S02]  /*18930*/  IMAD.MOV.U32 R16, RZ, RZ, R7 ;  /* 0x000000ffff107224 */ /* 0x000fe400078e0007 */
[----:B------:R-:W-:Y:S02]  /*18940*/  IMAD.MOV.U32 R17, RZ, RZ, R6 ;  /* 0x000000ffff117224 */ /* 0x000fe400078e0006 */
[----:B------:R-:W-:-:S02]  /*18950*/  IMAD.MOV.U32 R7, RZ, RZ, R20 ;  /* 0x000000ffff077224 */ /* 0x000fc400078e0014 */
[----:B------:R-:W-:Y:S02]  /*18960*/  IMAD.MOV.U32 R6, RZ, RZ, R21 ;  /* 0x000000ffff067224 */ /* 0x000fe400078e0015 */
[----:B----4-:R-:W-:Y:S02]  /*18970*/  IMAD.MOV.U32 R18, RZ, RZ, R2 ;  /* 0x000000ffff127224 */ /* 0x010fe400078e0002 */
[----:B------:R-:W-:Y:S01]  /*18980*/  IMAD.MOV.U32 R19, RZ, RZ, R0 ;  /* 0x000000ffff137224 */ /* 0x000fe200078e0000 */
[----:B-1----:R-:W-:Y:S01]  /*18990*/  HMMA.16816.F32.BF16 R8, R12, R8, R24 ;  /* 0x000000080c08723c */ /* 0x002fe20000041818 */
[----:B------:R-:W3:Y:S01]  /*189a0*/  LDL.LU.64 R26, [R1+0x18d8] ;  /* 0x0018d800011a7983 */ /* 0x000ee20000300a00 */
[----:B------:R-:W4:Y:S11]  /*189b0*/  LDL.LU.64 R24, [R1+0x18d0] ;  /* 0x0018d00001187983 */ /* 0x000f360000300a00 */
[----:B------:R-:W-:Y:S11]  /*189c0*/  @!UPT UIADD3 URZ, URZ, URZ, URZ ;  /* 0x0000003f3f3ff290 */ /* 0x000ff6000fffe03f */
[----:B------:R-:W-:Y:S02]  /*189d0*/  IMAD.MOV.U32 R21, RZ, RZ, R8 ;  /* 0x000000ffff157224 */ /* 0x000fe400078e0008 */
[----:B------:R-:W-:Y:S02]  /*189e0*/  IMAD.MOV.U32 R20, RZ, RZ, R9 ;  /* 0x000000ffff147224 */ /* 0x000fe400078e0009 */
[----:B------:R-:W-:Y:S02]  /*189f0*/  IMAD.MOV.U32 R2, RZ, RZ, R10 ;  /* 0x000000ffff027224 */ /* 0x000fe400078e000a */
[----:B------:R-:W-:Y:S01]  /*18a00*/  IMAD.MOV.U32 R0, RZ, RZ, R11 ;  /* 0x000000ffff007224 */ /* 0x000fe200078e000b */
[----:B------:R-:W3:Y:S01]  /*18a10*/  LDL.LU.64 R8, [R1+0x180] ;  /* 0x0001800001087983 */ /* 0x000ee20000300a00 */
[----:B------:R-:W3:Y:S02]  /*18a20*/  LDL.LU.64 R10, [R1+0x188] ;  /* 0x00018800010a7983 */ /* 0x000ee40000300a00 */
[----:B--2---:R-:W-:Y:S02]  /*18a30*/  STL.64 [R1+0x1820], R22 ;  /* 0x0018201601007387 */ /* 0x004fe40000100a00 */
[----:B------:R0:W-:Y:S02]  /*18a40*/  STL.64 [R1+0x1818], R20 ;  /* 0x0018181401007387 */ /* 0x0001e40000100a00 */
[----:B0-----:R-:W2:Y:S01]  /*18a50*/  LDL.LU R20, [R1+0x70] ;  /* 0x0000700001147983 */ /* 0x001ea20000300800 */
[----:B------:R-:W2:Y:S02]  /*18a60*/  LDL.LU R21, [R1+0x74] ;  /* 0x0000740001157983 */ /* 0x000ea40000300800 */
[----:B------:R-:W2:Y:S02]  /*18a70*/  LDL.LU R22, [R1+0x78] ;  /* 0x0000780001167983 */ /* 0x000ea40000300800 */
[----:B------:R-:W2:Y:S02]  /*18a80*/  LDL.LU R23, [R1+0x7c] ;  /* 0x00007c0001177983 */ /* 0x000ea40000300800 */
[----:B--2---:R4:W-:Y:S01]  /*18a90*/  STL.64 [R1+0x1840], R22 ;  /* 0x0018401601007387 */ /* 0x0049e20000100a00 */
[----:B------:R3:W-:Y:S02]  /*18aa0*/  STL.64 [R1+0x1838], R20 ;  /* 0x0018381401007387 */ /* 0x0007e40000100a00 */
[----:B----4-:R-:W-:-:S02]  /*18ab0*/  IMAD.MOV.U32 R22, RZ, RZ, R25 ;  /* 0x000000ffff167224 */ /* 0x010fc400078e0019 */
[----:B------:R-:W-:Y:S02]  /*18ac0*/  IMAD.MOV.U32 R23, RZ, RZ, R24 ;  /* 0x000000ffff177224 */ /* 0x000fe400078e0018 */
[----:B---3--:R-:W-:Y:S02]  /*18ad0*/  IMAD.MOV.U32 R20, RZ, RZ, R27 ;  /* 0x000000ffff147224 */ /* 0x008fe400078e001b */
[----:B------:R-:W-:Y:S01]  /*18ae0*/  IMAD.MOV.U32 R21, RZ, RZ, R26 ;  /* 0x000000ffff157224 */ /* 0x000fe200078e001a */
[----:B------:R-:W2:Y:S01]  /*18af0*/  LDL.LU.64 R24, [R1+0xf0] ;  /* 0x0000f00001187983 */ /* 0x000ea20000300a00 */
[----:B------:R-:W3:Y:S03]  /*18b00*/  LDL.LU.64 R26, [R1+0xf8] ;  /* 0x0000f800011a7983 */ /* 0x000ee60000300a00 */
[----:B---3--:R-:W-:Y:S01]  /*18b10*/  STL.64 [R1+0x1888], R26 ;  /* 0x0018881a01007387 */ /* 0x008fe20000100a00 */
[----:B--2---:R0:W-:Y:S03]  /*18b20*/  STL.64 [R1+0x1880], R24 ;  /* 0x0018801801007387 */ /* 0x0041e60000100a00 */
[----:B0-----:R-:W2:Y:S01]  /*18b30*/  LDL.LU.64 R24, [R1+0x100] ;  /* 0x0001000001187983 */ /* 0x001ea20000300a00 */
[----:B------:R-:W3:Y:S03]  /*18b40*/  LDL.LU.64 R26, [R1+0x108] ;  /* 0x00010800011a7983 */ /* 0x000ee60000300a00 */
[----:B---3--:R-:W-:Y:S01]  /*18b50*/  STL.64 [R1+0x1898], R26 ;  /* 0x0018981a01007387 */ /* 0x008fe20000100a00 */
[----:B--2---:R0:W-:Y:S02]  /*18b60*/  STL.64 [R1+0x1890], R24 ;  /* 0x0018901801007387 */ /* 0x0041e40000100a00 */
[----:B0-----:R-:W-:-:S02]  /*18b70*/  IMAD.MOV.U32 R24, RZ, RZ, R7 ;  /* 0x000000ffff187224 */ /* 0x001fc400078e0007 */
[----:B------:R-:W-:Y:S01]  /*18b80*/  IMAD.MOV.U32 R25, RZ, RZ, R6 ;  /* 0x000000ffff197224 */ /* 0x000fe200078e0006 */
[----:B------:R-:W2:Y:S01]  /*18b90*/  LDL.LU R7, [R1+0x18cc] ;  /* 0x0018cc0001077983 */ /* 0x000ea20000300800 */
[----:B------:R-:W2:Y:S03]  /*18ba0*/  LDL.LU R6, [R1+0x18c8] ;  /* 0x0018c80001067983 */ /* 0x000ea60000300800 */
[----:B------:R0:W-:Y:S04]  /*18bb0*/  STL.64 [R1+0x18b0], R24 ;  /* 0x0018b01801007387 */ /* 0x0001e80000100a00 */
[----:B0-----:R-:W3:Y:S01]  /*18bc0*/  LDL.LU.64 R24, [R1+0x140] ;  /* 0x0001400001187983 */ /* 0x001ee20000300a00 */
[----:B------:R-:W3:Y:S02]  /*18bd0*/  LDL.LU.64 R26, [R1+0x148] ;  /* 0x00014800011a7983 */ /* 0x000ee40000300a00 */
[----:B------:R-:W-:Y:S02]  /*18be0*/  STL.64 [R1+0x1850], R22 ;  /* 0x0018501601007387 */ /* 0x000fe40000100a00 */
[----:B------:R0:W-:Y:S02]  /*18bf0*/  STL.64 [R1+0x1848], R20 ;  /* 0x0018481401007387 */ /* 0x0001e40000100a00 */
[----:B0-----:R-:W4:Y:S01]  /*18c00*/  LDL.LU.64 R20, [R1+0x20] ;  /* 0x0000200001147983 */ /* 0x001f220000300a00 */
[----:B------:R-:W2:Y:S01]  /*18c10*/  LDL.64 R22, [R1+0x28] ;  /* 0x0000280001167983 */ /* 0x000ea20000100a00 */
[----:B------:R-:W-:Y:S02]  /*18c20*/  HMMA.16816.F32.BF16 R12, R12, R4, R8 ;  /* 0x000000040c0c723c */ /* 0x000fe40000041808 */
[----:B--2---:R-:W-:Y:S01]  /*18c30*/  STL.64 [R1+0x18a8], R22 ;  /* 0x0018a81601007387 */ /* 0x004fe20000100a00 */
[----:B----4-:R0:W-:Y:S03]  /*18c40*/  STL.64 [R1+0x18a0], R20 ;  /* 0x0018a01401007387 */ /* 0x0101e60000100a00 */
[----:B0-----:R-:W2:Y:S01]  /*18c50*/  LDL.LU.64 R20, [R1+0x130] ;  /* 0x0001300001147983 */ /* 0x001ea20000300a00 */
[----:B------:R-:W2:Y:S02]  /*18c60*/  LDL.LU.64 R22, [R1+0x138] ;  /* 0x0001380001167983 */ /* 0x000ea40000300a00 */
[----:B------:R-:W3:Y:S02]  /*18c70*/  LDL.LU.64 R10, [R1+0x18c0] ;  /* 0x0018c000010a7983 */ /* 0x000ee40000300a00 */
[----:B------:R-:W3:Y:S11]  /*18c80*/  LDL.LU.64 R8, [R1+0x18b8] ;  /* 0x0018b80001087983 */ /* 0x000ef60000300a00 */
[----:B------:R-:W-:Y:S01]  /*18c90*/  @!UPT UIADD3 URZ, URZ, URZ, URZ ;  /* 0x0000003f3f3ff290 */ /* 0x000fe2000fffe03f */
[----:B------:R-:W-:Y:S01]  /*18ca0*/  STL [R1+0x17a8], R15 ;  /* 0x0017a80f01007387 */ /* 0x000fe20000100800 */
[C---:B---3--:R-:W-:Y:S11]  /*18cb0*/  HMMA.16816.F32.BF16 R24, R8.reuse, R16, R24 ;  /* 0x000000100818723c */ /* 0x048ff60000041818 */
[----:B------:R-:W-:Y:S11]  /*18cc0*/  @!UPT UIADD3 URZ, URZ, URZ, URZ ;  /* 0x0000003f3f3ff290 */ /* 0x000ff6000fffe03f */
[----:B------:R-:W-:Y:S01]  /*18cd0*/  @!UPT UIADD3 URZ, URZ, URZ, URZ ;  /* 0x0000003f3f3ff290 */ /* 0x000fe2000fffe03f */
[----:B------:R0:W-:Y:S01]  /*18ce0*/  STL.64 [R1+0xe0], R24 ;  /* 0x0000e01801007387 */ /* 0x0001e20000100a00 */
[----:B------:R2:W-:Y:S03]  /*18cf0*/  STL.64 [R1+0xe8], R26 ;  /* 0x0000e81a01007387 */ /* 0x0005e60000100a00 */
[----:B0-----:R-:W2:Y:S02]  /*18d00*/  LDL.LU.64 R24, [R1+0x18b0] ;  /* 0x0018b00001187983 */ /* 0x001ea40000300a00 */
[C---:B--2---:R-:W-:Y:S02]  /*18d10*/  HMMA.16816.F32.BF16 R24, R8.reuse, R24, R20 ;  /* 0x000000180818723c */ /* 0x044fe40000041814 */
[----:B------:R-:W2:Y:S01]  /*18d20*/  LDL.LU.64 R22, [R1+0x18a8] ;  /* 0x0018a80001167983 */ /* 0x000ea20000300a00 */
[----:B------:R-:W3:Y:S11]  /*18d30*/  LDL.LU.64 R20, [R1+0x18a0] ;  /* 0x0018a00001147983 */ /* 0x000ef60000300a00 */
[----:B------:R-:W-:Y:S09]  /*18d40*/  @!UPT UIADD3 URZ, URZ, URZ, URZ ;  /* 0x0000003f3f3ff290 */ /* 0x000ff2000fffe03f */
[----:B------:R-:W-:Y:S01]  /*18d50*/  STL.64 [R1+0x110], R24 ;  /* 0x0001101801007387 */ /* 0x000fe20000100a00 */
[----:B------:R0:W-:Y:S03]  /*18d60*/  STL.64 [R1+0x118], R26 ;  /* 0x0001181a01007387 */ /* 0x0001e60000100a00 */
[----:B0-----:R-:W3:Y:S01]  /*18d70*/  LDL.LU.64 R26, [R1+0x1898] ;  /* 0x00189800011a7983 */ /* 0x001ee20000300a00 */
[----:B------:R-:W3:Y:S02]  /*18d80*/  LDL.LU.64 R24, [R1+0x1890] ;  /* 0x0018900001187983 */ /* 0x000ee40000300a00 */
[C---:B---3--:R-:W-:Y:S11]  /*18d90*/  HMMA.16816.F32.BF16 R24, R8.reuse, R20, R24 ;  /* 0x000000140818723c */ /* 0x048ff60000041818 */
[----:B------:R-:W-:Y:S11]  /*18da0*/  @!UPT UIADD3 URZ, URZ, URZ, URZ ;  /* 0x0000003f3f3ff290 */ /* 0x000ff6000fffe03f */
[----:B------:R-:W-:Y:S01]  /*18db0*/  @!UPT UIADD3 URZ, URZ, URZ, URZ ;  /* 0x0000003f3f3ff290 */ /* 0x000fe2000fffe03f */
[----:B------:R-:W-:Y:S01]  /*18dc0*/  STL.64 [R1+0x150], R24 ;  /* 0x0001501801007387 */ /* 0x000fe20000100a00 */
[----:B------:R0:W-:Y:S03]  /*18dd0*/  STL.64 [R1+0x158], R26 ;  /* 0x0001581a01007387 */ /* 0x0001e60000100a00 */
[----:B0-----:R-:W3:Y:S01]  /*18de0*/  LDL.LU.64 R26, [R1+0x1888] ;  /* 0x00188800011a7983 */ /* 0x001ee20000300a00 */
[----:B------:R-:W3:Y:S02]  /*18df0*/  LDL.LU.64 R24, [R1+0x1880] ;  /* 0x0018800001187983 */ /* 0x000ee40000300a00 */
[----:B--2---:R0:W-:Y:S02]  /*18e00*/  STL.64 [R1+0x1858], R22 ;  /* 0x0018581601007387 */ /* 0x0041e40000100a00 */
[----:B------:R-:W2:Y:S01]  /*18e10*/  LDL.LU R20, [R1+0x90] ;  /* 0x0000900001147983 */ /* 0x000ea20000300800 */
[----:B------:R-:W2:Y:S04]  /*18e20*/  LDL.LU R21, [R1+0x94] ;  /* 0x0000940001157983 */ /* 0x000ea80000300800 */
[----:B0-----:R-:W4:Y:S01]  /*18e30*/  LDL.LU R22, [R1+0x98] ;  /* 0x0000980001167983 */ /* 0x001f220000300800 */
[----:B------:R-:W4:Y:S01]  /*18e40*/  LDL.LU R23, [R1+0x9c] ;  /* 0x00009c0001177983 */ /* 0x000f220000300800 */
[----:B---3--:R-:W-:Y:S02]  /*18e50*/  HMMA.16816.F32.BF16 R8, R8, R4, R24 ;  /* 0x000000040808723c */ /* 0x008fe40000041818 */
[----:B----4-:R-:W-:Y:S01]  /*18e60*/  STL.64 [R1+0x1868], R22 ;  /* 0x0018681601007387 */ /* 0x010fe20000100a00 */
[----:B--2---:R0:W-:Y:S03]  /*18e70*/  STL.64 [R1+0x1860], R20 ;  /* 0x0018601401007387 */ /* 0x0041e60000100a00 */
[----:B0-----:R-:W2:Y:S01]  /*18e80*/  LDL.LU R20, [R1+0xa0] ;  /* 0x0000a00001147983 */ /* 0x001ea20000300800 */
[----:B------:R-:W2:Y:S02]  /*18e90*/  LDL.LU R21, [R1+0xa4] ;  /* 0x0000a40001157983 */ /* 0x000ea40000300800 */
[----:B------:R-:W2:Y:S02]  /*18ea0*/  LDL.LU R22, [R1+0xa8] ;  /* 0x0000a80001167983 */ /* 0x000ea40000300800 */
[----:B------:R-:W2:Y:S01]  /*18eb0*/  LDL.LU R23, [R1+0xac] ;  /* 0x0000ac0001177983 */ /* 0x000ea20000300800 */
[----:B------:R-:W2:Y:S01]  /*18ec0*/  LDL.LU.64 R26, [R1+0x1878] ;  /* 0x00187800011a7983 */ /* 0x000ea20000300a00 */
[----:B------:R-:W2:Y:S10]  /*18ed0*/  LDL.LU.64 R24, [R1+0x1870] ;  /* 0x0018700001187983 */ /* 0x000eb40000300a00 */
[----:B------:R0:W-:Y:S02]  /*18ee0*/  STL [R1+0x144], R9 ;  /* 0x0001440901007387 */ /* 0x0001e40000100800 */
[----:B------:R1:W-:Y:S02]  /*18ef0*/  STL.64 [R1+0x148], R10 ;  /* 0x0001480a01007387 */ /* 0x0003e40000100a00 */
[----:B------:R-:W-:-:S02]  /*18f00*/  IMAD.MOV.U32 R15, RZ, RZ, R8 ;  /* 0x000000ffff0f7224 */ /* 0x000fc400078e0008 */
[----:B------:R-:W3:Y:S04]  /*18f10*/  LDL.LU R8, [R1+0x80] ;  /* 0x0000800001087983 */ /* 0x000ee80000300800 */
[----:B0-----:R-:W3:Y:S01]  /*18f20*/  LDL.LU R9, [R1+0x84] ;  /* 0x0000840001097983 */ /* 0x001ee20000300800 */
[----:B-1----:R-:W3:Y:S02]  /*18f30*/  LDL.LU R10, [R1+0x88] ;  /* 0x00008800010a7983 */ /* 0x002ee40000300800 */
[----:B------:R-:W3:Y:S02]  /*18f40*/  LDL.LU R11, [R1+0x8c] ;  /* 0x00008c00010b7983 */ /* 0x000ee40000300800 */
[----:B------:R0:W-:Y:S01]  /*18f50*/  STL.64 [R1+0x17b8], R14 ;  /* 0x0017b80e01007387 */ /* 0x0001e20000100a00 */
[----:B------:R-:W-:Y:S04]  /*18f60*/  STL.64 [R1+0x17b0], R12 ;  /* 0x0017b00c01007387 */ /* 0x000fe80000100a00 */
[----:B0-----:R-:W4:Y:S01]  /*18f70*/  LDL.LU.64 R14, [R1+0x38] ;  /* 0x00003800010e7983 */ /* 0x001f220000300a00 */
[C---:B--2---:R-:W-:Y:S11]  /*18f80*/  HMMA.16816.F32.BF16 R20, R24.reuse, R18, R20 ;  /* 0x000000121814723c */ /* 0x044ff60000041814 */
[----:B------:R-:W-:Y:S11]  /*18f90*/  @!UPT UIADD3 URZ, URZ, URZ, URZ ;  /* 0x0000003f3f3ff290 */ /* 0x000ff6000fffe03f */
[----:B------:R-:W-:Y:S01]  /*18fa0*/  @!UPT UIADD3 URZ, URZ, URZ, URZ ;  /* 0x0000003f3f3ff290 */ /* 0x000fe2000fffe03f */
[----:B------:R-:W-:Y:S01]  /*18fb0*/  STL.64 [R1+0x130], R20 ;  /* 0x0001301401007387 */ /* 0x000fe20000100a00 */
[----:B------:R0:W-:Y:S03]  /*18fc0*/  STL.64 [R1+0x138], R22 ;  /* 0x0001381601007387 */ /* 0x0001e60000100a00 */
[----:B0-----:R-:W4:Y:S01]  /*18fd0*/  LDL.LU.64 R22, [R1+0x1868] ;  /* 0x0018680001167983 */ /* 0x001f220000300a00 */
[----:B------:R-:W4:Y:S02]  /*18fe0*/  LDL.LU.64 R20, [R1+0x1860] ;  /* 0x0018600001147983 */ /* 0x000f240000300a00 */
[C---:B----4-:R-:W-:Y:S11]  /*18ff0*/  HMMA.16816.F32.BF16 R20, R24.reuse, R14, R20 ;  /* 0x0000000e1814723c */ /* 0x050ff60000041814 */
[----:B------:R-:W-:Y:S11]  /*19000*/  @!UPT UIADD3 URZ, URZ, URZ, URZ ;  /* 0x0000003f3f3ff290 */ /* 0x000ff6000fffe03f */
[----:B------:R-:W-:Y:S01]  /*19010*/  @!UPT UIADD3 URZ, URZ, URZ, URZ ;  /* 0x0000003f3f3ff290 */ /* 0x000fe2000fffe03f */
[----:B------:R-:W-:Y:S01]  /*19020*/  STL.64 [R1+0x1a0], R20 ;  /* 0x0001a01401007387 */ /* 0x000fe20000100a00 */
[----:B------:R0:W-:Y:S03]  /*19030*/  STL.64 [R1+0x1a8], R22 ;  /* 0x0001a81601007387 */ /* 0x0001e60000100a00 */
[----:B0-----:R-:W3:Y:S02]  /*19040*/  LDL.LU.64 R22, [R1+0x1858] ;  /* 0x0018580001167983 */ /* 0x001ee40000300a00 */
[C---:B---3--:R-:W-:Y:S11]  /*19050*/  HMMA.16816.F32.BF16 R8, R24.reuse, R22, R8 ;  /* 0x000000161808723c */ /* 0x048ff60000041808 */
[----:B------:R-:W-:Y:S11]  /*19060*/  @!UPT UIADD3 URZ, URZ, URZ, URZ ;  /* 0x0000003f3f3ff290 */ /* 0x000ff6000fffe03f */
[----:B------:R-:W-:Y:S01]  /*19070*/  @!UPT UIADD3 URZ, URZ, URZ, URZ ;  /* 0x0000003f3f3ff290 */ /* 0x000fe2000fffe03f */
[----:B------:R0:W-:Y:S01]  /*19080*/  STL.64 [R1+0x1e0], R8 ;  /* 0x0001e00801007387 */ /* 0x0001e20000100a00 */
[----:B------:R-:W-:Y:S02]  /*19090*/  STL.64 [R1+0x1e8], R10 ;  /* 0x0001e80a01007387 */ /* 0x000fe40000100a00 */
[----:B0-----:R-:W-:Y:S02]  /*190a0*/  IMAD.MOV.U32 R9, RZ, RZ, R22 ;  /* 0x000000ffff097224 */ /* 0x001fe400078e0016 */
[----:B------:R-:W-:Y:S02]  /*190b0*/  IMAD.MOV.U32 R8, RZ, RZ, R23 ;  /* 0x000000ffff087224 */ /* 0x000fe400078e0017 */
[----:B------:R-:W2:Y:S01]  /*190c0*/  LDL.LU.64 R22, [R1+0x1850] ;  /* 0x0018500001167983 */ /* 0x000ea20000300a00 */
[----:B------:R-:W2:Y:S02]  /*190d0*/  LDL.LU.64 R20, [R1+0x1848] ;  /* 0x0018480001147983 */ /* 0x000ea40000300a00 */
[----:B--2---:R-:W-:Y:S01]  /*190e0*/  HMMA.16816.F32.BF16 R24, R24, R6, R20 ;  /* 0x000000061818723c */ /* 0x004fe20000041814 */
[----:B------:R-:W2:Y:S01]  /*190f0*/  LDL.LU.64 R22, [R1+0x1840] ;  /* 0x0018400001167983 */ /* 0x000ea20000300a00 */
[----:B------:R-:W2:Y:S02]  /*19100*/  LDL.LU.64 R20, [R1+0x1838] ;  /* 0x0018380001147983 */ /* 0x000ea40000300a00 */
[----:B------:R-:W2:Y:S02]  /*19110*/  LDL.LU.64 R6, [R1+0x1830] ;  /* 0x0018300001067983 */ /* 0x000ea40000300a00 */
[----:B------:R-:W2:Y:S11]  /*19120*/  LDL.LU.64 R4, [R1+0x1828] ;  /* 0x0018280001047983 */ /* 0x000eb60000300a00 */
[----:B------:R-:W-:Y:S06]  /*19130*/  @!UPT UIADD3 URZ, URZ, URZ, URZ ;  /* 0x0000003f3f3ff290 */ /* 0x000fec000fffe03f */
[----:B------:R-:W-:Y:S01]  /*19140*/  STL.64 [R1+0x190], R24 ;  /* 0x0001901801007387 */ /* 0x000fe20000100a00 */
[----:B------:R0:W-:Y:S02]  /*19150*/  STL.64 [R1+0x198], R26 ;  /* 0x0001981a01007387 */ /* 0x0001e40000100a00 */
[----:B0-----:R-:W-:Y:S02]  /*19160*/  IMAD.MOV.U32 R26, RZ, RZ, R9 ;  /* 0x000000ffff1a7224 */ /* 0x001fe400078e0009 */
[----:B------:R-:W-:Y:S02]  /*19170*/  IMAD.MOV.U32 R27, RZ, RZ, R8 ;  /* 0x000000ffff1b7224 */ /* 0x000fe400078e0008 */
[----:B------:R-:W0:Y:S04]  /*19180*/  LDSM.16.MT88.4 R8, [R3+0x1080] ;  /* 0x001080000308783b */ /* 0x000e280000004200 */
[----:B0-----:R0:W-:Y:S01]  /*19190*/  STL.64 [R1+0x17a0], R10 ;  /* 0x0017a00a01007387 */ /* 0x0011e20000100a00 */
[----:B------:R-:W-:Y:S03]  /*191a0*/  STL.64 [R1+0x1798], R8 ;  /* 0x0017980801007387 */ /* 0x000fe60000100a00 */
[----:B0-----:R-:W3:Y:S01]  /*191b0*/  LDL.LU.64 R10, [R1+0x18] ;  /* 0x00001800010a7983 */ /* 0x001ee20000300a00 */
[C---:B--2---:R-:W-:Y:S03]  /*191c0*/  HMMA.16816.F32.BF16 R16, R4.reuse, R18, R20 ;  /* 0x000000120410723c */ /* 0x044fe60000041814 */
[----:B------:R-:W2:Y:S01]  /*191d0*/  LDL.LU.64 R22, [R1+0x1820] ;  /* 0x0018200001167983 */ /* 0x000ea20000300a00 */
[----:B------:R-:W4:Y:S11]  /*191e0*/  LDL.LU.64 R20, [R1+0x1818] ;  /* 0x0018180001147983 */ /* 0x000f360000300a00 */
[----:B------:R-:W-:Y:S08]  /*191f0*/  @!UPT UIADD3 URZ, URZ, URZ, URZ ;  /* 0x0000003f3f3ff290 */ /* 0x000ff0000fffe03f */
[----:B------:R-:W-:Y:S01]  /*19200*/  STL.64 [R1+0x1d0], R16 ;  /* 0x0001d01001007387 */ /* 0x000fe20000100a00 */
[----:B------:R0:W-:Y:S03]  /*19210*/  STL.64 [R1+0x1d8], R18 ;  /* 0x0001d81201007387 */ /* 0x0001e60000100a00 */
[----:B0-----:R-:W2:Y:S01]  /*19220*/  LDL.LU.64 R18, [R1+0x1810] ;  /* 0x0018100001127983 */ /* 0x001ea20000300a00 */
[----:B------:R-:W2:Y:S02]  /*19230*/  LDL.LU.64 R16, [R1+0x1808] ;  /* 0x0018080001107983 */ /* 0x000ea40000300a00 */
[C---:B--2---:R-:W-:Y:S11]  /*19240*/  HMMA.16816.F32.BF16 R16, R4.reuse, R14, R16 ;  /* 0x0000000e0410723c */ /* 0x044ff60000041810 */
[----:B------:R-:W-:Y:S11]  /*19250*/  @!UPT UIADD3 URZ, URZ, URZ, URZ ;  /* 0x0000003f3f3ff290 */ /* 0x000ff6000fffe03f */
[----:B------:R-:W-:Y:S01]  /*19260*/  @!UPT UIADD3 URZ, URZ, URZ, URZ ;  /* 0x0000003f3f3ff290 */ /* 0x000fe2000fffe03f */
[----:B------:R-:W-:Y:S01]  /*19270*/  STL.64 [R1+0x1c0], R16 ;  /* 0x0001c01001007387 */ /* 0x000fe20000100a00 */
[----:B------:R0:W-:Y:S03]  /*19280*/  STL.64 [R1+0x1c8], R18 ;  /* 0x0001c81201007387 */ /* 0x0001e60000100a00 */
[----:B0-----:R-:W2:Y:S01]  /*19290*/  LDL.LU.64 R18, [R1+0x1800] ;  /* 0x0018000001127983 */ /* 0x001ea20000300a00 */
[----:B------:R-:W2:Y:S02]  /*192a0*/  LDL.LU.64 R16, [R1+0x17f8] ;  /* 0x0017f80001107983 */ /* 0x000ea40000300a00 */
[----:B------:R0:W-:Y:S02]  /*192b0*/  STL.64 [R1+0x17c8], R14 ;  /* 0x0017c80e01007387 */ /* 0x0001e40000100a00 */
[----:B0-----:R-:W3:Y:S01]  /*192c0*/  LDL.LU.64 R14, [R1+0x8] ;  /* 0x00000800010e7983 */ /* 0x001ee20000300a00 */
[C---:B--2---:R-:W-:Y:S03]  /*192d0*/  HMMA.16816.F32.BF16 R24, R4.reuse, R26, R16 ;  /* 0x0000001a0418723c */ /* 0x044fe60000041810 */
[----:B------:R-:W3:Y:S01]  /*192e0*/  LDL.LU.64 R18, [R1+0x17f0] ;  /* 0x0017f00001127983 */ /* 0x000ee20000300a00 */
[----:B------:R-:W3:Y:S04]  /*192f0*/  LDL.LU.64 R16, [R1+0x17e8] ;  /* 0x0017e80001107983 */ /* 0x000ee80000300a00 */
[----:B---3--:R-:W-:Y:S01]  /*19300*/  HMMA.16816.F32.BF16 R16, R4, R10, R16 ;  /* 0x0000000a0410723c */ /* 0x008fe20000041810 */
[----:B------:R-:W2:Y:S11]  /*19310*/  LDL.LU R4, [R1+0xb0] ;  /* 0x0000b00001047983 */ /* 0x000eb60000300800 */
[----:B------:R-:W-:Y:S03]  /*19320*/  @!UPT UIADD3 URZ, URZ, URZ, URZ ;  /* 0x0000003f3f3ff290 */ /* 0x000fe6000fffe03f */
[----:B------:R-:W-:Y:S02]  /*19330*/  STL.64 [R1+0x1b0], R24 ;  /* 0x0001b01801007387 */ /* 0x000fe40000100a00 */
[----:B------:R-:W-:Y:S02]  /*19340*/  STL.64 [R1+0x1b8], R26 ;  /* 0x0001b81a01007387 */ /* 0x000fe40000100a00 */
[----:B------:R-:W-:-:S04]  /*19350*/  IMAD.MOV.U32 R6, RZ, RZ, R28 ;  /* 0x000000ffff067224 */ /* 0x000fc800078e001c */
[----:B------:R-:W-:Y:S01]  /*19360*/  STL.64 [R1+0x160], R16 ;  /* 0x0001601001007387 */ /* 0x000fe20000100a00 */
[----:B------:R0:W-:Y:S02]  /*19370*/  STL.64 [R1+0x168], R18 ;  /* 0x0001681201007387 */ /* 0x0001e40000100a00 */
[----:B------:R-:W3:Y:S01]  /*19380*/  LDL.LU R28, [R1+0x17e0] ;  /* 0x0017e000011c7983 */ /* 0x000ee20000300800 */
[----:B0-----:R-:W2:Y:S01]  /*19390*/  LDL.LU.64 R18, [R1+0x28] ;  /* 0x0000280001127983 */ /* 0x001ea20000300a00 */
[----:B------:R-:W-:Y:S02]  /*193a0*/  IMAD.MOV.U32 R5, RZ, RZ, R29 ;  /* 0x000000ffff057224 */ /* 0x000fe400078e001d */
[----:B------:R-:W0:Y:S02]  /*193b0*/  S2R R29, SR_TID.X ;  /* 0x00000000001d7919 */ /* 0x000e240000002100 */
[----:B------:R-:W-:Y:S02]  /*193c0*/  IMAD.MOV.U32 R7, RZ, RZ, R23 ;  /* 0x000000ffff077224 */ /* 0x000fe400078e0017 */
[----:B------:R-:W1:Y:S01]  /*193d0*/  S2R R23, SR_TID.X ;  /* 0x0000000000177919 */ /* 0x000e620000002100 */
[----:B0-----:R-:W-:Y:S01]  /*193e0*/  LOP3.LUT R29, R29, 0x7, RZ, 0xc0, !PT ;  /* 0x000000071d1d7812 */ /* 0x001fe200078ec0ff */
[----:B-1----:R-:W-:-:S04]  /*193f0*/  IMAD.SHL.U32 R23, R23, 0x2, RZ ;  /* 0x0000000217177824 */ /* 0x002fc800078e00ff */
[----:B------:R-:W-:-:S05]  /*19400*/  IMAD R29, R29, 0x110, RZ ;  /* 0x000001101d1d7824 */ /* 0x000fca00078e02ff */
[----:B------:R-:W-:-:S04]  /*19410*/  LOP3.LUT R9, R29, 0x30, R23, 0x78, !PT ;  /* 0x000000301d097812 */ /* 0x000fc800078e7817 */
[----:B------:R-:W-:Y:S01]  /*19420*/  LOP3.LUT R9, R9, 0x40, RZ, 0x3c, !PT ;  /* 0x0000004009097812 */ /* 0x000fe200078e3cff */
[----:B---3--:R-:W0:Y:S04]  /*19430*/  LDSM.16.MT88.4 R24, [R28+0x2000] ;  /* 0x002000001c18783b */ /* 0x008e280000004200 */
[----:B--2---:R1:W-:Y:S01]  /*19440*/  STL.64 [R1+0x17c0], R18 ;  /* 0x0017c01201007387 */ /* 0x0043e20000100a00 */
[----:B------:R-:W2:Y:S02]  /*19450*/  LDL.LU R16, [R1+0xc0] ;  /* 0x0000c00001107983 */ /* 0x000ea40000300800 */
[----:B------:R-:W2:Y:S01]  /*19460*/  LDL.LU R17, [R1+0xc4] ;  /* 0x0000c40001117983 */ /* 0x000ea20000300800 */
[----:B-1----:R-:W2:Y:S01]  /*19470*/  LDL.LU R18, [R1+0xc8] ;  /* 0x0000c80001127983 */ /* 0x002ea20000300800 */
[----:B------:R-:W-:-:S03]  /*19480*/  IMAD.MOV.U32 R19, RZ, RZ, R22 ;  /* 0x000000ffff137224 */ /* 0x000fc600078e0016 */
[----:B0-----:R-:W-:Y:S01]  /*19490*/  STL.64 [R1+0x1750], R26 ;  /* 0x0017501a01007387 */ /* 0x001fe20000100a00 */
[----:B------:R4:W-:Y:S02]  /*194a0*/  STL.64 [R1+0x1748], R24 ;  /* 0x0017481801007387 */ /* 0x0009e40000100a00 */
[----:B----4-:R-:W-:Y:S02]  /*194b0*/  IMAD.MOV.U32 R24, RZ, RZ, R21 ;  /* 0x000000ffff187224 */ /* 0x010fe400078e0015 */
[----:B------:R-:W-:Y:S02]  /*194c0*/  IMAD.MOV.U32 R25, RZ, RZ, R20 ;  /* 0x000000ffff197224 */ /* 0x000fe400078e0014 */
[----:B------:R-:W0:Y:S04]  /*194d0*/  LDSM.16.M88.4 R20, [R9+0x8000] ;  /* 0x008000000914783b */ /* 0x000e280000000200 */
[----:B0-----:R-:W-:Y:S01]  /*194e0*/  STL.64 [R1+0xa0], R20 ;  /* 0x0000a01401007387 */ /* 0x001fe20000100a00 */
[----:B------:R0:W-:Y:S03]  /*194f0*/  STL.64 [R1+0xa8], R22 ;  /* 0x0000a81601007387 */ /* 0x0001e60000100a00 */
[----:B0-----:R-:W3:Y:S01]  /*19500*/  LDL.LU.64 R22, [R1+0x17d8] ;  /* 0x0017d80001167983 */ /* 0x001ee20000300a00 */
[----:B------:R-:W3:Y:S02]  /*19510*/  LDL.LU.64 R20, [R1+0x17d0] ;  /* 0x0017d00001147983 */ /* 0x000ee40000300a00 */
[C---:B---3--:R-:W-:Y:S11]  /*19520*/  HMMA.16816.F32.BF16 R4, R20.reuse, R14, R4 ;  /* 0x0000000e1404723c */ /* 0x048ff60000041804 */
[----:B------:R-:W-:Y:S11]  /*19530*/  @!UPT UIADD3 URZ, URZ, URZ, URZ ;  /* 0x0000003f3f3ff290 */ /* 0x000ff6000fffe03f */
[----:B------:R-:W-:Y:S01]  /*19540*/  @!UPT UIADD3 URZ, URZ, URZ, URZ ;  /* 0x0000003f3f3ff290 */ /* 0x000fe2000fffe03f */
[----:B------:R0:W-:Y:S02]  /*19550*/  STL.64 [R1+0x180], R4 ;  /* 0x0001800401007387 */ /* 0x0001e40000100a00 */
[----:B0-----:R-:W-:Y:S02]  /*19560*/  IMAD.MOV.U32 R5, RZ, RZ, R14 ;  /* 0x000000ffff057224 */ /* 0x001fe400078e000e */
[----:B------:R-:W-:Y:S02]  /*19570*/  IMAD.MOV.U32 R4, RZ, RZ, R15 ;  /* 0x000000ffff047224 */ /* 0x000fe400078e000f */
[----:B------:R-:W0:Y:S04]  /*19580*/  LDSM.16.M88.4 R12, [R9+0x8800] ;  /* 0x00880000090c783b */ /* 0x000e280000000200 */
[----:B------:R-:W-:Y:S04]  /*19590*/  STL.64 [R1+0x188], R6 ;  /* 0x0001880601007387 */ /* 0x000fe80000100a00 */
[----:B0-----:R-:W-:Y:S01]  /*195a0*/  STL.64 [R1+0x90], R12 ;  /* 0x0000900c01007387 */ /* 0x001fe20000100a00 */
[----:B------:R0:W-:Y:S03]  /*195b0*/  STL.64 [R1+0x98], R14 ;  /* 0x0000980e01007387 */ /* 0x0001e60000100a00 */
[----:B0-----:R-:W2:Y:S02]  /*195c0*/  LDL.LU.64 R14, [R1+0x17c8] ;  /* 0x0017c800010e7983 */ /* 0x001ea40000300a00 */
[----:B--2---:R-:W-:Y:S01]  /*195d0*/  HMMA.16816.F32.BF16 R16, R20, R14, R16 ;  /* 0x0000000e1410723c */ /* 0x004fe20000041810 */
[----:B------:R-:W-:-:S02]  /*195e0*/  IMAD.MOV.U32 R7, RZ, RZ, R14 ;  /* 0x000000ffff077224 */ /* 0x000fc400078e000e */
[----:B------:R-:W-:Y:S02]  /*195f0*/  IMAD.MOV.U32 R6, RZ, RZ, R15 ;  /* 0x000000ffff067224 */ /* 0x000fe400078e000f */
[----:B------:R-:W0:Y:S11]  /*19600*/  LDSM.16.M88.4 R12, [R9+0x9000] ;  /* 0x00900000090c783b */ /* 0x000e360000000200 */
[----:B------:R-:W-:Y:S07]  /*19610*/  @!UPT UIADD3 URZ, URZ, URZ, URZ ;  /* 0x0000003f3f3ff290 */ /* 0x000fee000fffe03f */
[----:B------:R-:W-:Y:S01]  /*19620*/  STL.64 [R1+0x170], R16 ;  /* 0x0001701001007387 */ /* 0x000fe20000100a00 */
[----:B------:R1:W-:Y:S03]  /*19630*/  STL.64 [R1+0x178], R18 ;  /* 0x0001781201007387 */ /* 0x0003e60000100a00 */
[----:B-1----:R-:W2:Y:S04]  /*19640*/  LDL.LU.64 R18, [R1+0x17c0] ;  /* 0x0017c00001127983 */ /* 0x002ea80000300a00 */
[----:B0-----:R-:W-:Y:S01]  /*19650*/  STL.64 [R1+0x40], R12 ;  /* 0x0000400c01007387 */ /* 0x001fe20000100a00 */
[----:B------:R-:W-:Y:S02]  /*19660*/  IMAD.MOV.U32 R29, RZ, RZ, R14 ;  /* 0x000000ffff1d7224 */ /* 0x000fe400078e000e */
[----:B------:R0:W-:Y:S02]  /*19670*/  STL.64 [R1+0x48], R14 ;  /* 0x0000480e01007387 */ /* 0x0001e40000100a00 */
[----:B------:R-:W-:-:S02]  /*19680*/  IMAD.MOV.U32 R28, RZ, RZ, R15 ;  /* 0x000000ffff1c7224 */ /* 0x000fc400078e000f */
[----:B0-----:R-:W3:Y:S01]  /*19690*/  LDL.LU.64 R14, [R1+0x17b8] ;  /* 0x0017b800010e7983 */ /* 0x001ee20000300a00 */
[----:B------:R-:W-:Y:S02]  /*196a0*/  IMAD.MOV.U32 R26, RZ, RZ, R2 ;  /* 0x000000ffff1a7224 */ /* 0x000fe400078e0002 */
[----:B------:R-:W-:Y:S02]  /*196b0*/  IMAD.MOV.U32 R27, RZ, RZ, R0 ;  /* 0x000000ffff1b7224 */ /* 0x000fe400078e0000 */
[----:B------:R-:W4:Y:S01]  /*196c0*/  LDL.LU.64 R12, [R1+0x17b0] ;  /* 0x0017b000010c7983 */ /* 0x000f220000300a00 */
[----:B------:R-:W-:Y:S01]  /*196d0*/  STL [R1+0x166c], R28 ;  /* 0x00166c1c01007387 */ /* 0x000fe20000100800 */
[----:B------:R-:W-:Y:S03]  /*196e0*/  STL [R1+0x1668], R29 ;  /* 0x0016681d01007387 */ /* 0x000fe60000100800 */
[----:B--2---:R-:W-:Y:S01]  /*196f0*/  HMMA.16816.F32.BF16 R24, R20, R18, R24 ;  /* 0x000000121418723c */ /* 0x004fe20000041818 */
[----:B------:R-:W-:-:S02]  /*19700*/  IMAD.MOV.U32 R2, RZ, RZ, R18 ;  /* 0x000000ffff027224 */ /* 0x000fc400078e0012 */
[----:B------:R-:W-:Y:S02]  /*19710*/  IMAD.MOV.U32 R0, RZ, RZ, R19 ;  /* 0x000000ffff007224 */ /* 0x000fe400078e0013 */
[----:B------:R-:W0:Y:S11]  /*19720*/  LDSM.16.M88.4 R16, [R9+0x9800] ;  /* 0x009800000910783b */ /* 0x000e360000000200 */
[----:B------:R-:W-:Y:S07]  /*19730*/  @!UPT UIADD3 URZ, URZ, URZ, URZ ;  /* 0x0000003f3f3ff290 */ /* 0x000fee000fffe03f */
[----:B------:R3:W-:Y:S01]  /*19740*/  STL.64 [R1+0x120], R24 ;  /* 0x0001201801007387 */ /* 0x0007e20000100a00 */
[----:B------:R1:W-:Y:S02]  /*19750*/  STL.64 [R1+0x128], R26 ;  /* 0x0001281a01007387 */ /* 0x0003e40000100a00 */
[----:B---3--:R-:W-:Y:S02]  /*19760*/  IMAD.MOV.U32 R24, RZ, RZ, R15 ;  /* 0x000000ffff187224 */ /* 0x008fe400078e000f */
[----:B------:R-:W4:Y:S04]  /*19770*/  LDL.LU R15, [R1+0x17a8] ;  /* 0x0017a800010f7983 */ /* 0x000f280000300800 */
[----:B0-----:R-:W-:Y:S01]  /*19780*/  STL.64 [R1+0xb0], R16 ;  /* 0x0000b01001007387 */ /* 0x001fe20000100a00 */
[----:B------:R4:W-:Y:S02]  /*19790*/  STL.64 [R1+0xb8], R18 ;  /* 0x0000b81201007387 */ /* 0x0009e40000100a00 */
[----:B------:R-:W2:Y:S02]  /*197a0*/  LDL.LU R25, [R1+0x144] ;  /* 0x0001440001197983 */ /* 0x000ea40000300800 */
[----:B-1----:R-:W3:Y:S01]  /*197b0*/  LDL.LU R26, [R1+0x148] ;  /* 0x00014800011a7983 */ /* 0x002ee20000300800 */
[----:B------:R-:W3:Y:S01]  /*197c0*/  LDL.LU R27, [R1+0x14c] ;  /* 0x00014c00011b7983 */ /* 0x000ee20000300800 */
[----:B----4-:R-:W-:Y:S03]  /*197d0*/  HMMA.16816.F32.BF16 R16, R20, R10, R12 ;  /* 0x0000000a1410723c */ /* 0x010fe6000004180c */
[----:B---3--:R0:W-:Y:S01]  /*197e0*/  STL.64 [R1+0x1760], R26 ;  /* 0x0017601a01007387 */ /* 0x0081e20000100a00 */
[----:B--2---:R-:W-:Y:S03]  /*197f0*/  STL.64 [R1+0x1758], R24 ;  /* 0x0017581801007387 */ /* 0x004fe60000100a00 */
[----:B------:R-:W-:-:S02]  /*19800*/  IMAD.MOV.U32 R13, RZ, RZ, R10 ;  /* 0x000000ffff0d7224 */ /* 0x000fc400078e000a */
[----:B------:R-:W-:Y:S02]  /*19810*/  IMAD.MOV.U32 R12, RZ, RZ, R11 ;  /* 0x000000ffff0c7224 */ /* 0x000fe400078e000b */
[----:B0-----:R-:W-:Y:S02]  /*19820*/  IMAD.MOV.U32 R26, RZ, RZ, R2 ;  /* 0x000000ffff1a7224 */ /* 0x001fe400078e0002 */
[----:B------:R-:W-:-:S05]  /*19830*/  IMAD.MOV.U32 R27, RZ, RZ, R0 ;  /* 0x000000ffff1b7224 */ /* 0x000fca00078e0000 */
[----:B------:R0:W-:Y:S01]  /*19840*/  STL.64 [R1+0x1778], R26 ;  /* 0x0017781a01007387 */ /* 0x0001e20000100a00 */
[----:B------:R-:W2:Y:S02]  /*19850*/  LDL.LU.64 R10, [R1+0x17a0] ;  /* 0x0017a000010a7983 */ /* 0x000ea40000300a00 */
[----:B------:R-:W2:Y:S02]  /*19860*/  LDL.LU.64 R8, [R1+0x1798] ;  /* 0x0017980001087983 */ /* 0x000ea40000300a00 */
[----:B------:R-:W-:Y:S02]  /*19870*/  STL.64 [R1+0x100], R16 ;  /* 0x0001001001007387 */ /* 0x000fe40000100a00 */
[----:B0-----:R-:W-:Y:S02]  /*19880*/  IMAD.MOV.U32 R26, RZ, RZ, R7 ;  /* 0x000000ffff1a7224 */ /* 0x001fe400078e0007 */
[----:B------:R-:W-:-:S05]  /*19890*/  IMAD.MOV.U32 R27, RZ, RZ, R6 ;  /* 0x000000ffff1b7224 */ /* 0x000fca00078e0006 */
[----:B------:R0:W-:Y:S01]  /*198a0*/  STL.64 [R1+0x1790], R26 ;  /* 0x0017901a01007387 */ /* 0x0001e20000100a00 */
[----:B------:R-:W2:Y:S02]  /*198b0*/  LDL.LU R24, [R1+0xe0] ;  /* 0x0000e00001187983 */ /* 0x000ea40000300800 */
[----:B------:R-:W2:Y:S01]  /*198c0*/  LDL.LU R25, [R1+0xe4] ;  /* 0x0000e40001197983 */ /* 0x000ea20000300800 */
[----:B0-----:R-:W2:Y:S01]  /*198d0*/  LDL.LU R26, [R1+0xe8] ;  /* 0x0000e800011a7983 */ /* 0x001ea20000300800 */
[----:B------:R-:W2:Y:S02]  /*198e0*/  LDL.LU R27, [R1+0xec] ;  /* 0x0000ec00011b7983 */ /* 0x000ea40000300800 */
[----:B------:R-:W3:Y:S02]  /*198f0*/  LDL R23, [R1+0x1f4] ;  /* 0x0001f40001177983 */ /* 0x000ee40000100800 */
[----:B------:R-:W-:Y:S02]  /*19900*/  IMAD.MOV.U32 R0, RZ, RZ, R19 ;  /* 0x000000ffff007224 */ /* 0x000fe400078e0013 */
[----:B------:R-:W-:-:S02]  /*19910*/  IMAD.MOV.U32 R2, RZ, RZ, R18 ;  /* 0x000000ffff027224 */ /* 0x000fc400078e0012 */
[----:B------:R-:W-:Y:S02]  /*19920*/  IMAD.MOV.U32 R14, RZ, RZ, R5 ;  /* 0x000000ffff0e7224 */ /* 0x000fe400078e0005 */
[----:B------:R-:W-:Y:S01]  /*19930*/  IMAD.MOV.U32 R15, RZ, RZ, R4 ;  /* 0x000000ffff0f7224 */ /* 0x000fe200078e0004 */
[----:B------:R-:W-:Y:S04]  /*19940*/  LDSM.16.MT88.4 R16, [R3+0x2000] ;  /* 0x002000000310783b */ /* 0x000fe80000004200 */
[----:B------:R-:W-:Y:S01]  /*19950*/  STL [R1+0x16f4], R0 ;  /* 0x0016f40001007387 */ /* 0x000fe20000100800 */
[----:B------:R-:W-:Y:S03]  /*19960*/  STL [R1+0x16f0], R2 ;  /* 0x0016f00201007387 */ /* 0x000fe60000100800 */
[----:B---3--:R-:W-:Y:S01]  /*19970*/  STL [R1+0x1740], R23 ;  /* 0x0017401701007387 */ /* 0x008fe20000100800 */
[----:B------:R-:W3:Y:S02]  /*19980*/  LDL.LU R20, [R1+0x130] ;  /* 0x0001300001147983 */ /* 0x000ee40000300800 */
[----:B------:R-:W3:Y:S01]  /*19990*/  LDL.LU R21, [R1+0x134] ;  /* 0x0001340001157983 */ /* 0x000ee20000300800 */
[----:B------:R0:W1:Y:S01]  /*199a0*/  LDSM.16.MT88.4 R4, [R23+0x2080] ;  /* 0x002080001704783b */ /* 0x0000620000004200 */
[----:B------:R-:W4:Y:S03]  /*199b0*/  LDL.LU R22, [R1+0x138] ;  /* 0x0001380001167983 */ /* 0x000f260000300800 */
[----:B0-----:R-:W4:Y:S04]  /*199c0*/  LDL.LU R23, [R1+0x13c] ;  /* 0x00013c0001177983 */ /* 0x001f280000300800 */
[----:B----4-:R-:W-:Y:S01]  /*199d0*/  STL.64 [R1+0x1770], R22 ;  /* 0x0017701601007387 */ /* 0x010fe20000100a00 */
[----:B---3--:R0:W-:Y:S03]  /*199e0*/  STL.64 [R1+0x1768], R20 ;  /* 0x0017681401007387 */ /* 0x0081e60000100a00 */
[----:B0-----:R-:W3:Y:S01]  /*199f0*/  LDL.LU R20, [R1+0x150] ;  /* 0x0001500001147983 */ /* 0x001ee20000300800 */
[----:B------:R-:W3:Y:S02]  /*19a00*/  LDL.LU R21, [R1+0x154] ;  /* 0x0001540001157983 */ /* 0x000ee40000300800 */
[----:B------:R-:W4:Y:S02]  /*19a10*/  LDL.LU R22, [R1+0x158] ;  /* 0x0001580001167983 */ /* 0x000f240000300800 */
[----:B------:R-:W4:Y:S02]  /*19a20*/  LDL.LU R23, [R1+0x15c] ;  /* 0x00015c0001177983 */ /* 0x000f240000300800 */
[----:B----4-:R-:W-:Y:S01]  /*19a30*/  STL.64 [R1+0x1788], R22 ;  /* 0x0017881601007387 */ /* 0x010fe20000100a00 */
[----:B---3--:R0:W-:Y:S03]  /*19a40*/  STL.64 [R1+0x1780], R20 ;  /* 0x0017801401007387 */ /* 0x0081e60000100a00 */
[----:B0-----:R-:W3:Y:S01]  /*19a50*/  LDL.LU R20, [R1+0x110] ;  /* 0x0001100001147983 */ /* 0x001ee20000300800 */
[----:B------:R-:W3:Y:S02]  /*19a60*/  LDL.LU R21, [R1+0x114] ;  /* 0x0001140001157983 */ /* 0x000ee40000300800 */
[----:B------:R-:W3:Y:S02]  /*19a70*/  LDL.LU R22, [R1+0x118] ;  /* 0x0001180001167983 */ /* 0x000ee40000300800 */
[----:B------:R-:W3:Y:S01]  /*19a80*/  LDL.LU R23, [R1+0x11c] ;  /* 0x00011c0001177983 */ /* 0x000ee20000300800 */
[----:B-1----:R-:W-:Y:S01]  /*19a90*/  STL.64 [R1+0x1738], R6 ;  /* 0x0017380601007387 */ /* 0x002fe20000100a00 */
[----:B------:R0:W-:Y:S03]  /*19aa0*/  STL.64 [R1+0x1730], R4 ;  /* 0x0017300401007387 */ /* 0x0001e60000100a00 */
[----:B0-----:R-:W4:Y:S01]  /*19ab0*/  LDL.LU R4, [R1+0x1a0] ;  /* 0x0001a00001047983 */ /* 0x001f220000300800 */
[----:B------:R-:W4:Y:S02]  /*19ac0*/  LDL.LU R5, [R1+0x1a4] ;  /* 0x0001a40001057983 */ /* 0x000f240000300800 */
[----:B------:R-:W4:Y:S02]  /*19ad0*/  LDL.LU R6, [R1+0x1a8] ;  /* 0x0001a80001067983 */ /* 0x000f240000300800 */
[----:B------:R-:W4:Y:S01]  /*19ae0*/  LDL.LU R7, [R1+0x1ac] ;  /* 0x0001ac0001077983 */ /* 0x000f220000300800 */
[----:B------:R0:W-:Y:S01]  /*19af0*/  STL.64 [R1+0x16e8], R18 ;  /* 0x0016e81201007387 */ /* 0x0001e20000100a00 */
[----:B------:R-:W-:Y:S02]  /*19b00*/  STL.64 [R1+0x16e0], R16 ;  /* 0x0016e01001007387 */ /* 0x000fe40000100a00 */
[----:B0-----:R-:W-:-:S02]  /*19b10*/  IMAD.MOV.U32 R18, RZ, RZ, R13 ;  /* 0x000000ffff127224 */ /* 0x001fc400078e000d */
[----:B------:R-:W-:Y:S02]  /*19b20*/  IMAD.MOV.U32 R19, RZ, RZ, R12 ;  /* 0x000000ffff137224 */ /* 0x000fe400078e000c */
[C---:B--2---:R-:W-:Y:S01]  /*19b30*/  HMMA.16816.F32.BF16 R12, R8.reuse, R14, R24 ;  /* 0x0000000e080c723c */ /* 0x044fe20000041818 */
[----:B------:R-:W3:Y:S11]  /*19b40*/  LDL.LU.64 R26, [R1+0x1790] ;  /* 0x00179000011a7983 */ /* 0x000ef60000300a00 */
[----:B------:R-:W-:Y:S11]  /*19b50*/  @!UPT UIADD3 URZ, URZ, URZ, URZ ;  /* 0x0000003f3f3ff290 */ /* 0x000ff6000fffe03f */
[----:B------:R-:W-:Y:S01]  /*19b60*/  STL.64 [R1+0xf0], R12 ;  /* 0x0000f00c01007387 */ /* 0x000fe20000100a00 */
[----:B------:R-:W-:Y:S02]  /*19b70*/  STL.64 [R1+0xf8], R14 ;  /* 0x0000f80e01007387 */ /* 0x000fe40000100a00 */
[----:B------:R-:W0:Y:S02]  /*19b80*/  LDSM.16.MT88.4 R12, [R3+0x2080] ;  /* 0x00208000030c783b */ /* 0x000e240000004200 */
[----:B0-----:R-:W-:Y:S02]  /*19b90*/  STL [R1+0x167c], R12 ;  /* 0x00167c0c01007387 */ /* 0x001fe40000100800 */
[----:B------:R0:W-:Y:S02]  /*19ba0*/  STL [R1+0x1678], R13 ;  /* 0x0016780d01007387 */ /* 0x0001e40000100800 */
[----:B------:R-:W-:Y:S02]  /*19bb0*/  STL [R1+0x1674], R14 ;  /* 0x0016740e01007387 */ /* 0x000fe40000100800 */
[----:B------:R-:W-:Y:S01]  /*19bc0*/  STL [R1+0x1670], R15 ;  /* 0x0016700f01007387 */ /* 0x000fe20000100800 */
[----:B0-----:R-:W4:Y:S01]  /*19bd0*/  LDL.64 R12, [R1+0x90] ;  /* 0x00009000010c7983 */ /* 0x001f220000100a00 */
[C---:B---3--:R-:W-:Y:S03]  /*19be0*/  HMMA.16816.F32.BF16 R24, R8.reuse, R26, R20 ;  /* 0x0000001a0818723c */ /* 0x048fe60000041814 */
[----:B------:R-:W2:Y:S01]  /*19bf0*/  LDL.LU.64 R22, [R1+0x1788] ;  /* 0x0017880001167983 */ /* 0x000ea20000300a00 */
[----:B------:R-:W2:Y:S11]  /*19c00*/  LDL.LU.64 R20, [R1+0x1780] ;  /* 0x0017800001147983 */ /* 0x000eb60000300a00 */
[----:B------:R-:W-:Y:S08]  /*19c10*/  @!UPT UIADD3 URZ, URZ, URZ, URZ ;  /* 0x0000003f3f3ff290 */ /* 0x000ff0000fffe03f */
[----:B------:R-:W-:Y:S01]  /*19c20*/  STL.64 [R1+0xe0], R24 ;  /* 0x0000e01801007387 */ /* 0x000fe20000100a00 */
[----:B------:R0:W-:Y:S03]  /*19c30*/  STL.64 [R1+0xe8], R26 ;  /* 0x0000e81a01007387 */ /* 0x0001e60000100a00 */
[----:B0-----:R-:W2:Y:S02]  /*19c40*/  LDL.LU.64 R26, [R1+0x1778] ;  /* 0x00177800011a7983 */ /* 0x001ea40000300a00 */
[C---:B--2---:R-:W-:Y:S02]  /*19c50*/  HMMA.16816.F32.BF16 R24, R8.reuse, R26, R20 ;  /* 0x0000001a0818723c */ /* 0x044fe40000041814 */
[----:B------:R-:W2:Y:S01]  /*19c60*/  LDL.LU.64 R22, [R1+0x1770] ;  /* 0x0017700001167983 */ /* 0x000ea20000300a00 */
[----:B------:R-:W2:Y:S11]  /*19c70*/  LDL.LU.64 R20, [R1+0x1768] ;  /* 0x0017680001147983 */ /* 0x000eb60000300a00 */
[----:B------:R-:W-:Y:S09]  /*19c80*/  @!UPT UIADD3 URZ, URZ, URZ, URZ ;  /* 0x0000003f3f3ff290 */ /* 0x000ff2000fffe03f */
[----:B------:R-:W-:Y:S01]  /*19c90*/  STL.64 [R1+0xd0], R24 ;  /* 0x0000d01801007387 */ /* 0x000fe20000100a00 */
[----:B------:R0:W-:Y:S03]  /*19ca0*/  STL.64 [R1+0xd8], R26 ;  /* 0x0000d81a01007387 */ /* 0x0001e60000100a00 */
[----:B0-----:R-:W3:Y:S01]  /*19cb0*/  LDL.LU.64 R26, [R1+0x1760] ;  /* 0x00176000011a7983 */ /* 0x001ee20000300a00 */
[----:B------:R-:W3:Y:S02]  /*19cc0*/  LDL.LU.64 R24, [R1+0x1758] ;  /* 0x0017580001187983 */ /* 0x000ee40000300a00 */
[----:B---3--:R-:W-:Y:S01]  /*19cd0*/  HMMA.16816.F32.BF16 R16, R8, R18, R24 ;  /* 0x000000120810723c */ /* 0x008fe20000041818 */
[----:B------:R-:W2:Y:S01]  /*19ce0*/  LDL.LU.64 R26, [R1+0x1750] ;  /* 0x00175000011a7983 */ /* 0x000ea20000300a00 */
[----:B------:R-:W2:Y:S02]  /*19cf0*/  LDL.LU.64 R24, [R1+0x1748] ;  /* 0x0017480001187983 */ /* 0x000ea40000300a00 */
[----:B------:R-:W2:Y:S11]  /*19d00*/  LDL R8, [R1+0xa0] ;  /* 0x0000a00001087983 */ /* 0x000eb60000100800 */
[----:B------:R-:W-:Y:S08]  /*19d10*/  @!UPT UIADD3 URZ, URZ, URZ, URZ ;  /* 0x0000003f3f3ff290 */ /* 0x000ff0000fffe03f */
[----:B------:R0:W-:Y:S01]  /*19d20*/  STL.64 [R1+0xc0], R16 ;  /* 0x0000c01001007387 */ /* 0x0001e20000100a00 */
[----:B------:R1:W-:Y:S02]  /*19d30*/  STL.64 [R1+0xc8], R18 ;  /* 0x0000c81201007387 */ /* 0x0003e40000100a00 */
[----:B------:R-:W2:Y:S01]  /*19d40*/  LDL R9, [R1+0xa4] ;  /* 0x0000a40001097983 */ /* 0x000ea20000100800 */
[----:B0-----:R-:W3:Y:S01]  /*19d50*/  LDL.LU R16, [R1+0x190] ;  /* 0x0001900001107983 */ /* 0x001ee20000300800 */
[----:B------:R-:W3:Y:S02]  /*19d60*/  LDL.LU R17, [R1+0x194] ;  /* 0x0001940001117983 */ /* 0x000ee40000300800 */
[----:B-1----:R-:W3:Y:S02]  /*19d70*/  LDL.LU R18, [R1+0x198] ;  /* 0x0001980001127983 */ /* 0x002ee40000300800 */
[----:B------:R-:W3:Y:S01]  /*19d80*/  LDL.LU R19, [R1+0x19c] ;  /* 0x00019c0001137983 */ /* 0x000ee20000300800 */
[C---:B--2---:R-:W-:Y:S01]  /*19d90*/  HMMA.16816.F32.BF16 R8, R24.reuse, R8, R20 ;  /* 0x000000081808723c */ /* 0x044fe20000041814 */
[----:B------:R-:W2:Y:S07]  /*19da0*/  LDL.LU R23, [R1+0x1740] ;  /* 0x0017400001177983 */ /* 0x000eae0000300800 */
[----:B----4-:R-:W-:Y:S11]  /*19db0*/  HMMA.16816.F32.BF16 R4, R24, R12, R4 ;  /* 0x0000000c1804723c */ /* 0x010ff60000041804 */
[----:B------:R-:W-:Y:S04]  /*19dc0*/  @!UPT UIADD3 URZ, URZ, URZ, URZ ;  /* 0x0000003f3f3ff290 */ /* 0x000fe8000fffe03f */
[----:B------:R-:W-:Y:S01]  /*19dd0*/  STL.64 [R1+0x80], R8 ;  /* 0x0000800801007387 */ /* 0x000fe20000100a00 */
[----:B------:R-:W-:Y:S02]  /*19de0*/  IMAD.MOV.U32 R28, RZ, RZ, R10 ;  /* 0x000000ffff1c7224 */ /* 0x000fe400078e000a */
[----:B------:R-:W-:-:S06]  /*19df0*/  IMAD.MOV.U32 R29, RZ, RZ, R11 ;  /* 0x000000ffff1d7224 */ /* 0x000fcc00078e000b */
[----:B------:R-:W-:Y:S02]  /*19e00*/  IMAD.MOV.U32 R15, RZ, RZ, R7 ;  /* 0x000000ffff0f7224 */ /* 0x000fe400078e0007 */
[----:B------:R-:W-:Y:S01]  /*19e10*/  IMAD.MOV.U32 R0, RZ, RZ, R13 ;  /* 0x000000ffff007224 */ /* 0x000fe200078e000d */
[----:B------:R-:W-:Y:S01]  /*19e20*/  STL [R1+0x1684], R29 ;  /* 0x0016841d01007387 */ /* 0x000fe20000100800 */
[----:B------:R-:W-:Y:S02]  /*19e30*/  STL [R1+0x1680], R28 ;  /* 0x0016801c01007387 */ /* 0x000fe40000100800 */
[----:B------:R-:W-:Y:S02]  /*19e40*/  IMAD.MOV.U32 R14, RZ, RZ, R6 ;  /* 0x000000ffff0e7224 */ /* 0x000fe400078e0006 */
[----:B------:R-:W-:Y:S02]  /*19e50*/  IMAD.MOV.U32 R2, RZ, RZ, R12 ;  /* 0x000000ffff027224 */ /* 0x000fe400078e000c */
[----:B------:R-:W-:-:S02]  /*19e60*/  IMAD.MOV.U32 R13, RZ, RZ, R5 ;  /* 0x000000ffff0d7224 */ /* 0x000fc400078e0005 */
[----:B------:R-:W-:Y:S01]  /*19e70*/  IMAD.MOV.U32 R12, RZ, RZ, R4 ;  /* 0x000000ffff0c7224 */ /* 0x000fe200078e0004 */
[----:B--2---:R-:W0:Y:S02]  /*19e80*/  LDSM.16.MT88.4 R8, [R23+0x3000] ;  /* 0x003000001708783b */ /* 0x004e240000004200 */
[----:B------:R-:W1:Y:S02]  /*19e90*/  LDSM.16.MT88.4 R20, [R23+0x3080] ;  /* 0x003080001714783b */ /* 0x000e640000004200 */
[----:B0-----:R-:W-:Y:S02]  /*19ea0*/  STL.64 [R1+0x1630], R10 ;  /* 0x0016300a01007387 */ /* 0x001fe40000100a00 */
[----:B------:R0:W-:Y:S02]  /*19eb0*/  STL.64 [R1+0x1628], R8 ;  /* 0x0016280801007387 */ /* 0x0001e40000100a00 */
[----:B0-----:R-:W2:Y:S04]  /*19ec0*/  LDL R8, [R1+0x40] ;  /* 0x0000400001087983 */ /* 0x001ea80000100800 */
[----:B------:R-:W2:Y:S01]  /*19ed0*/  LDL R9, [R1+0x44] ;  /* 0x0000440001097983 */ /* 0x000ea20000100800 */
[----:B------:R-:W4:Y:S02]  /*19ee0*/  LDL.LU.64 R6, [R1+0x1738] ;  /* 0x0017380001067983 */ /* 0x000f240000300a00 */
[----:B------:R-:W4:Y:S02]  /*19ef0*/  LDL.LU.64 R4, [R1+0x1730] ;  /* 0x0017300001047983 */ /* 0x000f240000300a00 */
[----:B------:R-:W-:Y:S01]  /*19f00*/  STL [R1+0x1694], R15 ;  /* 0x0016940f01007387 */ /* 0x000fe20000100800 */
[----:B------:R-:W-:Y:S01]  /*19f10*/  STL [R1+0x1690], R14 ;  /* 0x0016900e01007387 */ /* 0x000fe20000100800 */
[----:B------:R-:W-:Y:S02]  /*19f20*/  STL [R1+0x168c], R13 ;  /* 0x00168c0d01007387 */ /* 0x000fe40000100800 */
[----:B------:R0:W-:Y:S02]  /*19f30*/  STL [R1+0x1688], R12 ;  /* 0x0016880c01007387 */ /* 0x0001e40000100800 */
[----:B0-----:R-:W2:Y:S01]  /*19f40*/  LDL.LU R12, [R1+0x1e0] ;  /* 0x0001e000010c7983 */ /* 0x001ea20000300800 */
[----:B------:R-:W2:Y:S02]  /*19f50*/  LDL.LU R13, [R1+0x1e4] ;  /* 0x0001e400010d7983 */ /* 0x000ea40000300800 */
[----:B------:R-:W2:Y:S02]  /*19f60*/  LDL.LU R14, [R1+0x1e8] ;  /* 0x0001e800010e7983 */ /* 0x000ea40000300800 */
[----:B------:R-:W2:Y:S01]  /*19f70*/  LDL.LU R15, [R1+0x1ec] ;  /* 0x0001ec00010f7983 */ /* 0x000ea20000300800 */
[----:B-1----:R-:W-:Y:S01]  /*19f80*/  STL.64 [R1+0x15e0], R22 ;  /* 0x0015e01601007387 */ /* 0x002fe20000100a00 */
[----:B------:R0:W-:Y:S03]  /*19f90*/  STL.64 [R1+0x15d8], R20 ;  /* 0x0015d81401007387 */ /* 0x0001e60000100a00 */
[----:B0-----:R-:W3:Y:S01]  /*19fa0*/  LDL.LU R20, [R1+0xb0] ;  /* 0x0000b00001147983 */ /* 0x001ee20000300800 */
[----:B------:R-:W3:Y:S02]  /*19fb0*/  LDL.LU R21, [R1+0xb4] ;  /* 0x0000b40001157983 */ /* 0x000ee40000300800 */
[----:B------:R-:W3:Y:S02]  /*19fc0*/  LDL R22, [R1+0xb8] ;  /* 0x0000b80001167983 */ /* 0x000ee40000100800 */
[----:B------:R-:W3:Y:S01]  /*19fd0*/  LDL R23, [R1+0xbc] ;  /* 0x0000bc0001177983 */ /* 0x000ee20000100800 */
[C---:B--2---:R-:W-:Y:S11]  /*19fe0*/  HMMA.16816.F32.BF16 R8, R24.reuse, R8, R12 ;  /* 0x000000081808723c */ /* 0x044ff6000004180c */
[----:B------:R-:W-:Y:S11]  /*19ff0*/  @!UPT UIADD3 URZ, URZ, URZ, URZ ;  /* 0x0000003f3f3ff290 */ /* 0x000ff6000fffe03f */
[----:B------:R-:W-:Y:S02]  /*1a000*/  @!UPT UIADD3 URZ, URZ, URZ, URZ ;  /* 0x0000003f3f3ff290 */ /* 0x000fe4000fffe03f */
[----:B------:R-:W-:Y:S02]  /*1a010*/  IMAD.MOV.U32 R28, RZ, RZ, R11 ;  /* 0x000000ffff1c7224 */ /* 0x000fe400078e000b */
[----:B------:R-:W-:Y:S01]  /*1a020*/  IMAD.MOV.U32 R29, RZ, RZ, R10 ;  /* 0x000000ffff1d7224 */ /* 0x000fe200078e000a */
[----:B------:R0:W-:Y:S02]  /*1a030*/  STL.64 [R1+0x60], R8 ;  /* 0x0000600801007387 */ /* 0x0001e40000100a00 */
[----:B------:R-:W-:Y:S02]  /*1a040*/  STL [R1+0x169c], R28 ;  /* 0x00169c1c01007387 */ /* 0x000fe40000100800 */
[----:B------:R-:W-:Y:S01]  /*1a050*/  STL [R1+0x1698], R29 ;  /* 0x0016981d01007387 */ /* 0x000fe20000100800 */
[----:B---3--:R-:W-:Y:S02]  /*1a060*/  STL.64 [R1+0x1700], R22 ;  /* 0x0017001601007387 */ /* 0x008fe40000100a00 */
[----:B------:R1:W-:Y:S01]  /*1a070*/  STL.64 [R1+0x16f8], R20 ;  /* 0x0016f81401007387 */ /* 0x0003e20000100a00 */
[----:B0-----:R-:W-:Y:S07]  /*1a080*/  HMMA.16816.F32.BF16 R8, R24, R20, R16 ;  /* 0x000000141808723c */ /* 0x001fee0000041810 */
[----:B-1----:R-:W-:-:S02]  /*1a090*/  IMAD.MOV.U32 R20, RZ, RZ, R2 ;  /* 0x000000ffff147224 */ /* 0x002fc400078e0002 */
[----:B------:R-:W-:-:S05]  /*1a0a0*/  IMAD.MOV.U32 R21, RZ, RZ, R0 ;  /* 0x000000ffff157224 */ /* 0x000fca00078e0000 */
[----:B------:R0:W-:Y:S04]  /*1a0b0*/  STL.64 [R1+0x1718], R20 ;  /* 0x0017181401007387 */ /* 0x0001e80000100a00 */
[----:B0-----:R-:W4:Y:S01]  /*1a0c0*/  LDL.LU R20, [R1+0x1d0] ;  /* 0x0001d00001147983 */ /* 0x001f220000300800 */
[----:B------:R-:W4:Y:S02]  /*1a0d0*/  LDL.LU R21, [R1+0x1d4] ;  /* 0x0001d40001157983 */ /* 0x000f240000300800 */
[----:B------:R-:W4:Y:S02]  /*1a0e0*/  LDL.LU R22, [R1+0x1d8] ;  /* 0x0001d80001167983 */ /* 0x000f240000300800 */
[----:B------:R-:W4:Y:S01]  /*1a0f0*/  LDL.LU R23, [R1+0x1dc] ;  /* 0x0001dc0001177983 */ /* 0x000f220000300800 */
[----:B------:R-:W2:Y:S01]  /*1a100*/  LDL.LU R24, [R1+0x1b0] ;  /* 0x0001b00001187983 */ /* 0x000ea20000300800 */
[----:B------:R-:W2:Y:S02]  /*1a110*/  LDL.LU R25, [R1+0x1b4] ;  /* 0x0001b40001197983 */ /* 0x000ea40000300800 */
[----:B------:R-:W3:Y:S02]  /*1a120*/  LDL.LU R26, [R1+0x1b8] ;  /* 0x0001b800011a7983 */ /* 0x000ee40000300800 */
[----:B------:R-:W3:Y:S02]  /*1a130*/  LDL.LU R27, [R1+0x1bc] ;  /* 0x0001bc00011b7983 */ /* 0x000ee40000300800 */
[----:B------:R-:W-:-:S02]  /*1a140*/  IMAD.MOV.U32 R15, RZ, RZ, R8 ;  /* 0x000000ffff0f7224 */ /* 0x000fc400078e0008 */
[----:B------:R-:W-:Y:S02]  /*1a150*/  IMAD.MOV.U32 R14, RZ, RZ, R9 ;  /* 0x000000ffff0e7224 */ /* 0x000fe400078e0009 */
[----:B------:R-:W-:Y:S02]  /*1a160*/  IMAD.MOV.U32 R13, RZ, RZ, R10 ;  /* 0x000000ffff0d7224 */ /* 0x000fe400078e000a */
[----:B------:R-:W-:Y:S02]  /*1a170*/  IMAD.MOV.U32 R12, RZ, RZ, R11 ;  /* 0x000000ffff0c7224 */ /* 0x000fe400078e000b */
[----:B------:R-:W0:Y:S04]  /*1a180*/  LDSM.16.MT88.4 R8, [R3+0x3000] ;  /* 0x003000000308783b */ /* 0x000e280000004200 */
[----:B---3--:R-:W-:Y:S01]  /*1a190*/  STL.64 [R1+0x1710], R26 ;  /* 0x0017101a01007387 */ /* 0x008fe20000100a00 */
[----:B--2---:R1:W-:Y:S03]  /*1a1a0*/  STL.64 [R1+0x1708], R24 ;  /* 0x0017081801007387 */ /* 0x0043e60000100a00 */
[----:B-1----:R-:W2:Y:S01]  /*1a1b0*/  LDL.LU R24, [R1+0x1c0] ;  /* 0x0001c00001187983 */ /* 0x002ea20000300800 */
[----:B------:R-:W2:Y:S02]  /*1a1c0*/  LDL.LU R25, [R1+0x1c4] ;  /* 0x0001c40001197983 */ /* 0x000ea40000300800 */
[----:B------:R-:W3:Y:S02]  /*1a1d0*/  LDL.LU R26, [R1+0x1c8] ;  /* 0x0001c800011a7983 */ /* 0x000ee40000300800 */
[----:B------:R-:W3:Y:S02]  /*1a1e0*/  LDL.LU R27, [R1+0x1cc] ;  /* 0x0001cc00011b7983 */ /* 0x000ee40000300800 */
[----:B---3--:R-:W-:Y:S01]  /*1a1f0*/  STL.64 [R1+0x1728], R26 ;  /* 0x0017281a01007387 */ /* 0x008fe20000100a00 */
[----:B--2---:R1:W-:Y:S03]  /*1a200*/  STL.64 [R1+0x1720], R24 ;  /* 0x0017201801007387 */ /* 0x0043e60000100a00 */
[----:B-1----:R-:W4:Y:S01]  /*1a210*/  LDL.LU.64 R24, [R1+0xa0] ;  /* 0x0000a00001187983 */ /* 0x002f220000300a00 */
[----:B------:R-:W2:Y:S02]  /*1a220*/  LDL.LU R16, [R1+0x160] ;  /* 0x0001600001107983 */ /* 0x000ea40000300800 */
[----:B------:R-:W2:Y:S02]  /*1a230*/  LDL.LU R17, [R1+0x164] ;  /* 0x0001640001117983 */ /* 0x000ea40000300800 */
[----:B------:R-:W2:Y:S01]  /*1a240*/  LDL.LU R18, [R1+0x168] ;  /* 0x0001680001127983 */ /* 0x000ea20000300800 */
[----:B------:R-:W2:Y:S01]  /*1a250*/  LDL.LU R19, [R1+0x16c] ;  /* 0x00016c0001137983 */ /* 0x000ea20000300800 */
[----:B------:R-:W-:Y:S02]  /*1a260*/  STL [R1+0x16a4], R14 ;  /* 0x0016a40e01007387 */ /* 0x000fe40000100800 */
[----:B------:R-:W-:Y:S02]  /*1a270*/  STL [R1+0x16a0], R15 ;  /* 0x0016a00f01007387 */ /* 0x000fe40000100800 */
[----:B0-----:R0:W-:Y:S01]  /*1a280*/  STL.64 [R1], R8 ;  /* 0x0000000801007387 */ /* 0x0011e20000100a00 */
[----:B------:R1:W-:Y:S04]  /*1a290*/  STL.64 [R1+0x8], R10 ;  /* 0x0000080a01007387 */ /* 0x0003e80000100a00 */
[----:B0-----:R-:W3:Y:S01]  /*1a2a0*/  LDL.LU R8, [R1+0x170] ;  /* 0x0001700001087983 */ /* 0x001ee20000300800 */
[----:B------:R-:W3:Y:S02]  /*1a2b0*/  LDL.LU R9, [R1+0x174] ;  /* 0x0001740001097983 */ /* 0x000ee40000300800 */
[----:B-1----:R-:W2:Y:S02]  /*1a2c0*/  LDL.LU R10, [R1+0x178] ;  /* 0x00017800010a7983 */ /* 0x002ea40000300800 */
[----:B------:R-:W2:Y:S01]  /*1a2d0*/  LDL.LU R11, [R1+0x17c] ;  /* 0x00017c00010b7983 */ /* 0x000ea20000300800 */
[----:B----4-:R-:W-:Y:S01]  /*1a2e0*/  HMMA.16816.F32.BF16 R20, R4, R24, R20 ;  /* 0x000000180414723c */ /* 0x010fe20000041814 */
[----:B------:R-:W-:-:S02]  /*1a2f0*/  IMAD.MOV.U32 R0, RZ, RZ, R24 ;  /* 0x000000ffff007224 */ /* 0x000fc400078e0018 */
[----:B------:R-:W-:Y:S01]  /*1a300*/  IMAD.MOV.U32 R2, RZ, RZ, R25 ;  /* 0x000000ffff027224 */ /* 0x000fe200078e0019 */
[----:B--2---:R-:W-:Y:S01]  /*1a310*/  STL.64 [R1+0x16d8], R10 ;  /* 0x0016d80a01007387 */ /* 0x004fe20000100a00 */
[----:B---3--:R0:W-:Y:S11]  /*1a320*/  STL.64 [R1+0x16d0], R8 ;  /* 0x0016d00801007387 */ /* 0x0081f60000100a00 */
[----:B------:R-:W-:Y:S08]  /*1a330*/  @!UPT UIADD3 URZ, URZ, URZ, URZ ;  /* 0x0000003f3f3ff290 */ /* 0x000ff0000fffe03f */
[----:B------:R-:W-:Y:S02]  /*1a340*/  IMAD.MOV.U32 R14, RZ, RZ, R20 ;  /* 0x000000ffff0e7224 */ /* 0x000fe400078e0014 */
[----:B------:R-:W-:Y:S01]  /*1a350*/  IMAD.MOV.U32 R15, RZ, RZ, R21 ;  /* 0x000000ffff0f7224 */ /* 0x000fe200078e0015 */
[----:B0-----:R-:W2:Y:S01]  /*1a360*/  LDL.LU R8, [R1+0x180] ;  /* 0x0001800001087983 */ /* 0x001ea20000300800 */
[----:B------:R-:W2:Y:S02]  /*1a370*/  LDL.LU R9, [R1+0x184] ;  /* 0x0001840001097983 */ /* 0x000ea40000300800 */
[----:B------:R-:W2:Y:S02]  /*1a380*/  LDL.LU R10, [R1+0x188] ;  /* 0x00018800010a7983 */ /* 0x000ea40000300800 */
[----:B------:R-:W2:Y:S01]  /*1a390*/  LDL.LU R11, [R1+0x18c] ;  /* 0x00018c00010b7983 */ /* 0x000ea20000300800 */
[----:B------:R-:W3:Y:S01]  /*1a3a0*/  LDL.LU.64 R26, [R1+0x1728] ;  /* 0x00172800011a7983 */ /* 0x000ee20000300a00 */
[----:B------:R-:W3:Y:S02]  /*1a3b0*/  LDL.LU.64 R24, [R1+0x1720] ;  /* 0x0017200001187983 */ /* 0x000ee40000300a00 */
[----:B------:R-:W3:Y:S02]  /*1a3c0*/  LDL.LU.64 R20, [R1+0x1718] ;  /* 0x0017180001147983 */ /* 0x000ee40000300a00 */
[----:B------:R-:W-:Y:S02]  /*1a3d0*/  STL.64 [R1+0x16b0], R14 ;  /* 0x0016b00e01007387 */ /* 0x000fe40000100a00 */
[----:B------:R-:W-:-:S02]  /*1a3e0*/  IMAD.MOV.U32 R28, RZ, RZ, R22 ;  /* 0x000000ffff1c7224 */ /* 0x000fc400078e0016 */
[----:B------:R-:W-:Y:S01]  /*1a3f0*/  IMAD.MOV.U32 R29, RZ, RZ, R23 ;  /* 0x000000ffff1d7224 */ /* 0x000fe200078e0017 */
[----:B------:R0:W-:Y:S04]  /*1a400*/  STL.64 [R1+0x16a8], R12 ;  /* 0x0016a80c01007387 */ /* 0x0001e80000100a00 */
[----:B0-----:R-:W4:Y:S01]  /*1a410*/  LDL.LU.64 R12, [R1+0x40] ;  /* 0x00004000010c7983 */ /* 0x001f220000300a00 */
[C---:B---3--:R-:W-:Y:S03]  /*1a420*/  HMMA.16816.F32.BF16 R20, R4.reuse, R20, R24 ;  /* 0x000000140414723c */ /* 0x048fe60000041818 */
[----:B------:R-:W3:Y:S01]  /*1a430*/  LDL.LU.64 R26, [R1+0x1710] ;  /* 0x00171000011a7983 */ /* 0x000ee20000300a00 */
[----:B------:R-:W3:Y:S11]  /*1a440*/  LDL.LU.64 R24, [R1+0x1708] ;  /* 0x0017080001187983 */ /* 0x000ef60000300a00 */
[----:B------:R-:W-:Y:S08]  /*1a450*/  @!UPT UIADD3 URZ, URZ, URZ, URZ ;  /* 0x0000003f3f3ff290 */ /* 0x000ff0000fffe03f */
[----:B------:R-:W-:Y:S01]  /*1a460*/  STL.64 [R1+0x20], R20 ;  /* 0x0000201401007387 */ /* 0x000fe20000100a00 */
[----:B------:R0:W-:Y:S03]  /*1a470*/  STL.64 [R1+0x28], R22 ;  /* 0x0000281601007387 */ /* 0x0001e60000100a00 */
[----:B0-----:R-:W2:Y:S01]  /*1a480*/  LDL.LU.64 R22, [R1+0x1700] ;  /* 0x0017000001167983 */ /* 0x001ea20000300a00 */
[----:B------:R-:W2:Y:S02]  /*1a490*/  LDL.LU.64 R20, [R1+0x16f8] ;  /* 0x0016f80001147983 */ /* 0x000ea40000300a00 */
[----:B----4-:R0:W-:Y:S01]  /*1a4a0*/  STL.64 [R1+0x16c8], R12 ;  /* 0x0016c80c01007387 */ /* 0x0101e20000100a00 */
[C---:B---3--:R-:W-:Y:S01]  /*1a4b0*/  HMMA.16816.F32.BF16 R24, R4.reuse, R12, R24 ;  /* 0x0000000c0418723c */ /* 0x048fe20000041818 */
[----:B0-----:R-:W3:Y:S11]  /*1a4c0*/  LDL.LU.64 R12, [R1+0x90] ;  /* 0x00009000010c7983 */ /* 0x001ef60000300a00 */
[----:B------:R-:W-:Y:S11]  /*1a4d0*/  @!UPT UIADD3 URZ, URZ, URZ, URZ ;  /* 0x0000003f3f3ff290 */ /* 0x000ff6000fffe03f */
[----:B------:R-:W-:Y:S01]  /*1a4e0*/  STL.64 [R1+0x15c0], R26 ;  /* 0x0015c01a01007387 */ /* 0x000fe20000100a00 */
[----:B------:R0:W-:Y:S02]  /*1a4f0*/  STL.64 [R1+0x15b8], R24 ;  /* 0x0015b81801007387 */ /* 0x0001e40000100a00 */
[----:B0-----:R-:W-:Y:S02]  /*1a500*/  IMAD.MOV.U32 R24, RZ, RZ, R0 ;  /* 0x000000ffff187224 */ /* 0x001fe400078e0000 */
[----:B------:R-:W-:Y:S01]  /*1a510*/  IMAD.MOV.U32 R25, RZ, RZ, R2 ;  /* 0x000000ffff197224 */ /* 0x000fe200078e0002 */
[----:B------:R-:W4:Y:S01]  /*1a520*/  LDL.LU R0, [R1+0x16f4] ;  /* 0x0016f40001007983 */ /* 0x000f220000300800 */
[----:B------:R-:W3:Y:S02]  /*1a530*/  LDL.LU R2, [R1+0x16f0] ;  /* 0x0016f00001027983 */ /* 0x000ee40000300800 */
[----:B------:R-:W3:Y:S02]  /*1a540*/  LDL R26, [R1+0xa8] ;  /* 0x0000a800011a7983 */ /* 0x000ee40000100800 */
[----:B------:R-:W3:Y:S01]  /*1a550*/  LDL R27, [R1+0xac] ;  /* 0x0000ac00011b7983 */ /* 0x000ee20000100800 */
[----:B--2---:R-:W-:Y:S01]  /*1a560*/  HMMA.16816.F32.BF16 R4, R4, R20, R16 ;  /* 0x000000140404723c */ /* 0x004fe20000041810 */
[----:B------:R-:W2:Y:S01]  /*1a570*/  LDL.LU.64 R18, [R1+0x16e8] ;  /* 0x0016e80001127983 */ /* 0x000ea20000300a00 */
[----:B------:R-:W2:Y:S02]  /*1a580*/  LDL.LU.64 R16, [R1+0x16e0] ;  /* 0x0016e00001107983 */ /* 0x000ea40000300a00 */
[----:B------:R-:W-:Y:S02]  /*1a590*/  STL.64 [R1+0x16c0], R22 ;  /* 0x0016c01601007387 */ /* 0x000fe40000100a00 */
[----:B------:R0:W-:Y:S02]  /*1a5a0*/  STL.64 [R1+0x16b8], R20 ;  /* 0x0016b81401007387 */ /* 0x0001e40000100a00 */
[----:B0-----:R-:W4:Y:S01]  /*1a5b0*/  LDL.LU R20, [R1+0x120] ;  /* 0x0001200001147983 */ /* 0x001f220000300800 */
[----:B------:R-:W4:Y:S02]  /*1a5c0*/  LDL.LU R21, [R1+0x124] ;  /* 0x0001240001157983 */ /* 0x000f240000300800 */
[----:B------:R-:W4:Y:S02]  /*1a5d0*/  LDL.LU R22, [R1+0x128] ;  /* 0x0001280001167983 */ /* 0x000f240000300800 */
[----:B------:R-:W4:Y:S10]  /*1a5e0*/  LDL.LU R23, [R1+0x12c] ;  /* 0x00012c0001177983 */ /* 0x000f340000300800 */
[----:B------:R-:W-:Y:S01]  /*1a5f0*/  STL.64 [R1+0x15d0], R6 ;  /* 0x0015d00601007387 */ /* 0x000fe20000100a00 */
[----:B------:R0:W-:Y:S03]  /*1a600*/  STL.64 [R1+0x15c8], R4 ;  /* 0x0015c80401007387 */ /* 0x0001e60000100a00 */
[----:B0-----:R-:W4:Y:S01]  /*1a610*/  LDL.LU R4, [R1+0x100] ;  /* 0x0001000001047983 */ /* 0x001f220000300800 */
[----:B------:R-:W4:Y:S01]  /*1a620*/  LDL.LU R5, [R1+0x104] ;  /* 0x0001040001057983 */ /* 0x000f220000300800 */
[----:B--2---:R-:W-:Y:S01]  /*1a630*/  HMMA.16816.F32.BF16 R8, R16, R24, R8 ;  /* 0x000000181008723c */ /* 0x004fe20000041808 */
[----:B---3--:R-:W-:-:S02]  /*1a640*/  IMAD.MOV.U32 R6, RZ, RZ, R2 ;  /* 0x000000ffff067224 */ /* 0x008fc400078e0002 */
[----:B----4-:R-:W-:Y:S11]  /*1a650*/  IMAD.MOV.U32 R7, RZ, RZ, R0 ;  /* 0x000000ffff077224 */ /* 0x010ff600078e0000 */
[----:B------:R-:W-:Y:S09]  /*1a660*/  @!UPT UIADD3 URZ, URZ, URZ, URZ ;  /* 0x0000003f3f3ff290 */ /* 0x000ff2000fffe03f */
[----:B------:R0:W-:Y:S01]  /*1a670*/  STL.64 [R1+0x110], R8 ;  /* 0x0001100801007387 */ /* 0x0001e20000100a00 */
[----:B------:R-:W-:Y:S02]  /*1a680*/  IMAD.MOV.U32 R2, RZ, RZ, R10 ;  /* 0x000000ffff027224 */ /* 0x000fe400078e000a */
[----:B------:R-:W-:Y:S02]  /*1a690*/  IMAD.MOV.U32 R0, RZ, RZ, R11 ;  /* 0x000000ffff007224 */ /* 0x000fe400078e000b */
[----:B------:R-:W2:Y:S04]  /*1a6a0*/  LDL.LU.64 R10, [R1+0x16d8] ;  /* 0x0016d800010a7983 */ /* 0x000ea80000300a00 */
[----:B0-----:R-:W2:Y:S02]  /*1a6b0*/  LDL.LU.64 R8, [R1+0x16d0] ;  /* 0x0016d00001087983 */ /* 0x001ea40000300a00 */
[C---:B--2---:R-:W-:Y:S11]  /*1a6c0*/  HMMA.16816.F32.BF16 R8, R16.reuse, R12, R8 ;  /* 0x0000000c1008723c */ /* 0x044ff60000041808 */
[----:B------:R-:W-:Y:S11]  /*1a6d0*/  @!UPT UIADD3 URZ, URZ, URZ, URZ ;  /* 0x0000003f3f3ff290 */ /* 0x000ff6000fffe03f */
[----:B------:R-:W-:Y:S01]  /*1a6e0*/  @!UPT UIADD3 URZ, URZ, URZ, URZ ;  /* 0x0000003f3f3ff290 */ /* 0x000fe2000fffe03f */
[----:B------:R0:W-:Y:S01]  /*1a6f0*/  STL.64 [R1+0x150], R8 ;  /* 0x0001500801007387 */ /* 0x0001e20000100a00 */
[----:B------:R-:W-:Y:S02]  /*1a700*/  STL.64 [R1+0x158], R10 ;  /* 0x0001580a01007387 */ /* 0x000fe40000100a00 */
[----:B0-----:R-:W-:Y:S02]  /*1a710*/  IMAD.MOV.U32 R9, RZ, RZ, R12 ;  /* 0x000000ffff097224 */ /* 0x001fe400078e000c */
[----:B------:R-:W-:Y:S02]  /*1a720*/  IMAD.MOV.U32 R8, RZ, RZ, R13 ;  /* 0x000000ffff087224 */ /* 0x000fe400078e000d */
[----:B------:R-:W2:Y:S02]  /*1a730*/  LDL.LU.64 R12, [R1+0x16c8] ;  /* 0x0016c800010c7983 */ /* 0x000ea40000300a00 */
[----:B--2---:R-:W-:Y:S11]  /*1a740*/  HMMA.16816.F32.BF16 R20, R16, R12, R20 ;  /* 0x0000000c1014723c */ /* 0x004ff60000041814 */
[----:B------:R-:W-:Y:S11]  /*1a750*/  @!UPT UIADD3 URZ, URZ, URZ, URZ ;  /* 0x0000003f3f3ff290 */ /* 0x000ff6000fffe03f */
[----:B------:R-:W-:Y:S01]  /*1a760*/  @!UPT UIADD3 URZ, URZ, URZ, URZ ;  /* 0x0000003f3f3ff290 */ /* 0x000fe2000fffe03f */
[----:B------:R-:W-:Y:S01]  /*1a770*/  STL.64 [R1+0x160], R20 ;  /* 0x0001601401007387 */ /* 0x000fe20000100a00 */
[----:B------:R0:W-:Y:S03]  /*1a780*/  STL.64 [R1+0x168], R22 ;  /* 0x0001681601007387 */ /* 0x0001e60000100a00 */
[----:B0-----:R-:W2:Y:S01]  /*1a790*/  LDL.LU.64 R22, [R1+0x16c0] ;  /* 0x0016c00001167983 */ /* 0x001ea20000300a00 */
[----:B------:R-:W3:Y:S02]  /*1a7a0*/  LDL.LU.64 R20, [R1+0x16b8] ;  /* 0x0016b80001147983 */ /* 0x000ee40000300a00 */
[----:B------:R-:W4:Y:S02]  /*1a7b0*/  LDL.LU.64 R14, [R1+0x16b0] ;  /* 0x0016b000010e7983 */ /* 0x000f240000300a00 */
[----:B------:R-:W-:Y:S02]  /*1a7c0*/  IMAD.MOV.U32 R11, RZ, RZ, R12 ;  /* 0x000000ffff0b7224 */ /* 0x000fe400078e000c */
[----:B------:R-:W-:-:S02]  /*1a7d0*/  IMAD.MOV.U32 R10, RZ, RZ, R13 ;  /* 0x000000ffff0a7224 */ /* 0x000fc400078e000d */
[----:B------:R-:W4:Y:S01]  /*1a7e0*/  LDL.LU.64 R12, [R1+0x16a8] ;  /* 0x0016a800010c7983 */ /* 0x000f220000300a00 */
[----:B---3--:R-:W-:Y:S03]  /*1a7f0*/  HMMA.16816.F32.BF16 R4, R16, R20, R4 ;  /* 0x000000141004723c */ /* 0x008fe60000041804 */
[----:B--2---:R-:W-:Y:S01]  /*1a800*/  STL.64 [R1+0x1640], R22 ;  /* 0x0016401601007387 */ /* 0x004fe20000100a00 */
[----:B------:R-:W-:Y:S03]  /*1a810*/  STL.64 [R1+0x1638], R20 ;  /* 0x0016381401007387 */ /* 0x000fe60000100a00 */
[----:B------:R-:W-:Y:S02]  /*1a820*/  IMAD.MOV.U32 R16, RZ, RZ, R11 ;  /* 0x000000ffff107224 */ /* 0x000fe400078e000b */
[----:B------:R-:W-:Y:S11]  /*1a830*/  IMAD.MOV.U32 R17, RZ, RZ, R10 ;  /* 0x000000ffff117224 */ /* 0x000ff600078e000a */
[----:B------:R-:W-:Y:S03]  /*1a840*/  @!UPT UIADD3 URZ, URZ, URZ, URZ ;  /* 0x0000003f3f3ff290 */ /* 0x000fe6000fffe03f */
[----:B------:R4:W-:Y:S01]  /*1a850*/  STL.64 [R1+0x140], R4 ;  /* 0x0001400401007387 */ /* 0x0009e20000100a00 */
[----:B------:R0:W-:Y:S02]  /*1a860*/  STL.64 [R1+0x148], R6 ;  /* 0x0001480601007387 */ /* 0x0001e40000100a00 */
[----:B----4-:R-:W-:Y:S02]  /*1a870*/  IMAD.MOV.U32 R4, RZ, RZ, R14 ;  /* 0x000000ffff047224 */ /* 0x010fe400078e000e */
[----:B------:R-:W-:Y:S01]  /*1a880*/  IMAD.MOV.U32 R5, RZ, RZ, R15 ;  /* 0x000000ffff057224 */ /* 0x000fe200078e000f */
[----:B------:R-:W2:Y:S01]  /*1a890*/  LDL.LU R14, [R1+0x16a4] ;  /* 0x0016a400010e7983 */ /* 0x000ea20000300800 */
[----:B------:R-:W3:Y:S02]  /*1a8a0*/  LDL.LU R15, [R1+0x16a0] ;  /* 0x0016a000010f7983 */ /* 0x000ee40000300800 */
[----:B0-----:R-:W-:Y:S02]  /*1a8b0*/  IMAD.MOV.U32 R6, RZ, RZ, R28 ;  /* 0x000000ffff067224 */ /* 0x001fe400078e001c */
[----:B------:R-:W-:Y:S01]  /*1a8c0*/  IMAD.MOV.U32 R7, RZ, RZ, R29 ;  /* 0x000000ffff077224 */ /* 0x000fe200078e001d */
[----:B------:R-:W4:Y:S01]  /*1a8d0*/  LDL.LU R28, [R1+0x169c] ;  /* 0x00169c00011c7983 */ /* 0x000f220000300800 */
[----:B------:R-:W2:Y:S02]  /*1a8e0*/  LDL.LU R29, [R1+0x1698] ;  /* 0x00169800011d7983 */ /* 0x000ea40000300800 */
[----:B------:R0:W-:Y:S02]  /*1a8f0*/  STL.64 [R1+0x1648], R16 ;  /* 0x0016481001007387 */ /* 0x0001e40000100a00 */
[----:B0-----:R-:W-:-:S02]  /*1a900*/  IMAD.MOV.U32 R16, RZ, RZ, R9 ;  /* 0x000000ffff107224 */ /* 0x001fc400078e0009 */
[----:B------:R-:W-:-:S05]  /*1a910*/  IMAD.MOV.U32 R17, RZ, RZ, R8 ;  /* 0x000000ffff117224 */ /* 0x000fca00078e0008 */
[----:B------:R0:W-:Y:S01]  /*1a920*/  STL.64 [R1+0x1660], R16 ;  /* 0x0016601001007387 */ /* 0x0001e20000100a00 */
[----:B------:R-:W2:Y:S02]  /*1a930*/  LDL.LU R20, [R1+0xd0] ;  /* 0x0000d00001147983 */ /* 0x000ea40000300800 */
[----:B------:R-:W2:Y:S02]  /*1a940*/  LDL.LU R21, [R1+0xd4] ;  /* 0x0000d40001157983 */ /* 0x000ea40000300800 */
[----:B------:R-:W2:Y:S01]  /*1a950*/  LDL.LU R22, [R1+0xd8] ;  /* 0x0000d80001167983 */ /* 0x000ea20000300800 */
[----:B------:R-:W2:Y:S04]  /*1a960*/  LDL.LU R23, [R1+0xdc] ;  /* 0x0000dc0001177983 */ /* 0x000ea80000300800 */
[----:B0-----:R-:W3:Y:S01]  /*1a970*/  LDL.LU R16, [R1+0xf0] ;  /* 0x0000f00001107983 */ /* 0x001ee20000300800 */
[----:B------:R-:W3:Y:S02]  /*1a980*/  LDL.LU R17, [R1+0xf4] ;  /* 0x0000f40001117983 */ /* 0x000ee40000300800 */
[----:B------:R-:W3:Y:S02]  /*1a990*/  LDL.LU R18, [R1+0xf8] ;  /* 0x0000f80001127983 */ /* 0x000ee40000300800 */
[----:B------:R-:W3:Y:S01]  /*1a9a0*/  LDL.LU R19, [R1+0xfc] ;  /* 0x0000fc0001137983 */ /* 0x000ee20000300800 */
[----:B--2---:R-:W-:Y:S01]  /*1a9b0*/  STL.64 [R1+0x1658], R22 ;  /* 0x0016581601007387 */ /* 0x004fe20000100a00 */
[----:B------:R0:W-:Y:S03]  /*1a9c0*/  STL.64 [R1+0x1650], R20 ;  /* 0x0016501401007387 */ /* 0x0001e60000100a00 */
        /* <DEDUP_REMOVED lines=8> */
[----:B------:R0:W-:Y:S01]  /*1aa50*/  STL.64 [R1+0x15f0], R6 ;  /* 0x0015f00601007387 */ /* 0x0001e20000100a00 */
[----:B------:R3:W-:Y:S02]  /*1aa60*/  STL.64 [R1+0x15e8], R4 ;  /* 0x0015e80401007387 */ /* 0x0007e40000100a00 */
[----:B0-----:R-:W-:-:S02]  /*1aa70*/  IMAD.MOV.U32 R6, RZ, RZ, R13 ;  /* 0x000000ffff067224 */ /* 0x001fc400078e000d */
[----:B---3--:R-:W-:Y:S02]  /*1aa80*/  IMAD.MOV.U32 R4, RZ, RZ, R15 ;  /* 0x000000ffff047224 */ /* 0x008fe400078e000f */
[----:B------:R-:W-:Y:S01]  /*1aa90*/  IMAD.MOV.U32 R7, RZ, RZ, R12 ;  /* 0x000000ffff077224 */ /* 0x000fe200078e000c */
[----:B------:R-:W3:Y:S01]  /*1aaa0*/  LDL.LU R15, [R1+0x1694] ;  /* 0x00169400010f7983 */ /* 0x000ee20000300800 */
[----:B------:R-:W-:Y:S02]  /*1aab0*/  IMAD.MOV.U32 R5, RZ, RZ, R14 ;  /* 0x000000ffff057224 */ /* 0x000fe400078e000e */
[----:B------:R-:W2:Y:S02]  /*1aac0*/  LDL.LU R14, [R1+0x1690] ;  /* 0x00169000010e7983 */ /* 0x000ea40000300800 */
[----:B------:R-:W2:Y:S01]  /*1aad0*/  LDL.LU R13, [R1+0x168c] ;  /* 0x00168c00010d7983 */ /* 0x000ea20000300800 */
[----:B------:R-:W2:Y:S01]  /*1aae0*/  LDL.LU R12, [R1+0x1688] ;  /* 0x00168800010c7983 */ /* 0x000ea20000300800 */
[----:B------:R-:W-:Y:S02]  /*1aaf0*/  STL.64 [R1+0x1600], R6 ;  /* 0x0016000601007387 */ /* 0x000fe40000100a00 */
[----:B------:R0:W-:Y:S02]  /*1ab00*/  STL.64 [R1+0x15f8], R4 ;  /* 0x0015f80401007387 */ /* 0x0001e40000100a00 */
[----:B0-----:R-:W2:Y:S01]  /*1ab10*/  LDL.LU R4, [R1+0x60] ;  /* 0x0000600001047983 */ /* 0x001ea20000300800 */
[----:B------:R-:W2:Y:S02]  /*1ab20*/  LDL.LU R5, [R1+0x64] ;  /* 0x0000640001057983 */ /* 0x000ea40000300800 */
[----:B------:R-:W-:-:S02]  /*1ab30*/  IMAD.MOV.U32 R6, RZ, RZ, R29 ;  /* 0x000000ffff067224 */ /* 0x000fc400078e001d */
[----:B----4-:R-:W-:Y:S01]  /*1ab40*/  IMAD.MOV.U32 R7, RZ, RZ, R28 ;  /* 0x000000ffff077224 */ /* 0x010fe200078e001c */
[----:B------:R-:W4:Y:S01]  /*1ab50*/  LDL.LU R29, [R1+0x1684] ;  /* 0x00168400011d7983 */ /* 0x000f220000300800 */
[----:B------:R-:W4:Y:S03]  /*1ab60*/  LDL.LU R28, [R1+0x1680] ;  /* 0x00168000011c7983 */ /* 0x000f260000300800 */
[----:B------:R3:W-:Y:S02]  /*1ab70*/  STL.64 [R1+0x1610], R6 ;  /* 0x0016100601007387 */ /* 0x0007e40000100a00 */
[----:B---3--:R-:W-:Y:S02]  /*1ab80*/  IMAD.MOV.U32 R7, RZ, RZ, R15 ;  /* 0x000000ffff077224 */ /* 0x008fe400078e000f */
[----:B--2---:R-:W-:Y:S01]  /*1ab90*/  IMAD.MOV.U32 R6, RZ, RZ, R14 ;  /* 0x000000ffff067224 */ /* 0x004fe200078e000e */
[----:B------:R0:W-:Y:S02]  /*1aba0*/  STL.64 [R1+0x1608], R4 ;  /* 0x0016080401007387 */ /* 0x0001e40000100a00 */
[----:B0-----:R-:W-:-:S02]  /*1abb0*/  IMAD.MOV.U32 R4, RZ, RZ, R12 ;  /* 0x000000ffff047224 */ /* 0x001fc400078e000c */
[----:B------:R-:W-:Y:S01]  /*1abc0*/  IMAD.MOV.U32 R5, RZ, RZ, R13 ;  /* 0x000000ffff057224 */ /* 0x000fe200078e000d */
[----:B------:R-:W2:Y:S01]  /*1abd0*/  LDL.LU R12, [R1+0x167c] ;  /* 0x00167c00010c7983 */ /* 0x000ea20000300800 */
[----:B------:R-:W2:Y:S02]  /*1abe0*/  LDL.LU R13, [R1+0x1678] ;  /* 0x00167800010d7983 */ /* 0x000ea40000300800 */
[----:B------:R-:W2:Y:S02]  /*1abf0*/  LDL.LU R14, [R1+0x1674] ;  /* 0x00167400010e7983 */ /* 0x000ea40000300800 */
[----:B------:R-:W2:Y:S01]  /*1ac00*/  LDL.LU R15, [R1+0x1670] ;  /* 0x00167000010f7983 */ /* 0x000ea20000300800 */
[----:B------:R4:W-:Y:S01]  /*1ac10*/  STL.64 [R1+0x1620], R6 ;  /* 0x0016200601007387 */ /* 0x0009e20000100a00 */
[----:B------:R0:W-:Y:S02]  /*1ac20*/  STL.64 [R1+0x1618], R4 ;  /* 0x0016180401007387 */ /* 0x0001e40000100a00 */
[----:B----4-:R-:W-:Y:S01]  /*1ac30*/  IMAD.MOV.U32 R6, RZ, RZ, R28 ;  /* 0x000000ffff067224 */ /* 0x010fe200078e001c */
[----:B0-----:R-:W3:Y:S01]  /*1ac40*/  LDL.LU R4, [R1+0x80] ;  /* 0x0000800001047983 */ /* 0x001ee20000300800 */
[----:B------:R-:W3:Y:S02]  /*1ac50*/  LDL.LU R5, [R1+0x84] ;  /* 0x0000840001057983 */ /* 0x000ee40000300800 */
[----:B------:R-:W4:Y:S02]  /*1ac60*/  LDL.LU R28, [R1+0x166c] ;  /* 0x00166c00011c7983 */ /* 0x000f240000300800 */
[----:B------:R-:W-:-:S02]  /*1ac70*/  IMAD.MOV.U32 R7, RZ, RZ, R29 ;  /* 0x000000ffff077224 */ /* 0x000fc400078e001d */
[----:B------:R-:W3:Y:S01]  /*1ac80*/  LDL.LU R29, [R1+0x1668] ;  /* 0x00166800011d7983 */ /* 0x000ee20000300800 */
[C---:B--2---:R-:W-:Y:S11]  /*1ac90*/  HMMA.16816.F32.BF16 R16, R12.reuse, R24, R16 ;  /* 0x000000180c10723c */ /* 0x044ff60000041810 */
[----:B------:R-:W-:Y:S11]  /*1aca0*/  @!UPT UIADD3 URZ, URZ, URZ, URZ ;  /* 0x0000003f3f3ff290 */ /* 0x000ff6000fffe03f */
[----:B------:R-:W-:Y:S01]  /*1acb0*/  @!UPT UIADD3 URZ, URZ, URZ, URZ ;  /* 0x0000003f3f3ff290 */ /* 0x000fe2000fffe03f */
[----:B------:R0:W-:Y:S01]  /*1acc0*/  STL.64 [R1+0x120], R16 ;  /* 0x0001201001007387 */ /* 0x0001e20000100a00 */
[----:B------:R1:W-:Y:S03]  /*1acd0*/  STL.64 [R1+0x128], R18 ;  /* 0x0001281201007387 */ /* 0x0003e60000100a00 */
[----:B0-----:R-:W1:Y:S02]  /*1ace0*/  LDL.LU.64 R16, [R1+0x1660] ;  /* 0x0016600001107983 */ /* 0x001e640000300a00 */
[C---:B-1----:R-:W-:Y:S02]  /*1acf0*/  HMMA.16816.F32.BF16 R16, R12.reuse, R16, R20 ;  /* 0x000000100c10723c */ /* 0x042fe40000041814 */
[----:B------:R-:W2:Y:S01]  /*1ad00*/  LDL.LU.64 R22, [R1+0x1658] ;  /* 0x0016580001167983 */ /* 0x000ea20000300a00 */
[----:B------:R-:W2:Y:S11]  /*1ad10*/  LDL.LU.64 R20, [R1+0x1650] ;  /* 0x0016500001147983 */ /* 0x000eb60000300a00 */
[----:B------:R-:W-:Y:S09]  /*1ad20*/  @!UPT UIADD3 URZ, URZ, URZ, URZ ;  /* 0x0000003f3f3ff290 */ /* 0x000ff2000fffe03f */
[----:B------:R0:W-:Y:S01]  /*1ad30*/  STL.64 [R1+0x100], R16 ;  /* 0x0001001001007387 */ /* 0x0001e20000100a00 */
[----:B------:R2:W-:Y:S03]  /*1ad40*/  STL.64 [R1+0x108], R18 ;  /* 0x0001081201007387 */ /* 0x0005e60000100a00 */
[----:B0-----:R-:W2:Y:S02]  /*1ad50*/  LDL.LU.64 R16, [R1+0x1648] ;  /* 0x0016480001107983 */ /* 0x001ea40000300a00 */
[C---:B--2---:R-:W-:Y:S02]  /*1ad60*/  HMMA.16816.F32.BF16 R16, R12.reuse, R16, R20 ;  /* 0x000000100c10723c */ /* 0x044fe40000041814 */
[----:B------:R-:W0:Y:S11]  /*1ad70*/  LDSM.16.MT88.4 R20, [R3+0x3080] ;  /* 0x003080000314783b */ /* 0x000e360000004200 */
[----:B------:R-:W-:Y:S10]  /*1ad80*/  @!UPT UIADD3 URZ, URZ, URZ, URZ ;  /* 0x0000003f3f3ff290 */ /* 0x000ff4000fffe03f */
[----:B------:R1:W-:Y:S01]  /*1ad90*/  STL.64 [R1+0x1558], R18 ;  /* 0x0015581201007387 */ /* 0x0003e20000100a00 */
[----:B------:R-:W-:Y:S03]  /*1ada0*/  STL.64 [R1+0x1550], R16 ;  /* 0x0015501001007387 */ /* 0x000fe60000100a00 */
[----:B-1----:R-:W2:Y:S01]  /*1adb0*/  LDL.LU R18, [R1+0x98] ;  /* 0x0000980001127983 */ /* 0x002ea20000300800 */
[----:B------:R-:W2:Y:S03]  /*1adc0*/  LDL.LU R19, [R1+0x9c] ;  /* 0x00009c0001137983 */ /* 0x000ea60000300800 */
[----:B0-----:R-:W-:Y:S01]  /*1add0*/  STL.64 [R1+0x10], R20 ;  /* 0x0000101401007387 */ /* 0x001fe20000100a00 */
[----:B------:R0:W-:Y:S03]  /*1ade0*/  STL.64 [R1+0x18], R22 ;  /* 0x0000181601007387 */ /* 0x0001e60000100a00 */
[----:B0-----:R-:W2:Y:S01]  /*1adf0*/  LDL.LU.64 R22, [R1+0x1640] ;  /* 0x0016400001167983 */ /* 0x001ea20000300a00 */
[----:B------:R-:W2:Y:S02]  /*1ae00*/  LDL.LU.64 R20, [R1+0x1638] ;  /* 0x0016380001147983 */ /* 0x000ea40000300a00 */
[----:B--2---:R-:W-:Y:S01]  /*1ae10*/  HMMA.16816.F32.BF16 R12, R12, R20, R8 ;  /* 0x000000140c0c723c */ /* 0x004fe20000041808 */
[----:B------:R-:W2:Y:S01]  /*1ae20*/  LDL.LU.64 R10, [R1+0x1630] ;  /* 0x00163000010a7983 */ /* 0x000ea20000300a00 */
[----:B------:R-:W2:Y:S11]  /*1ae30*/  LDL.LU.64 R8, [R1+0x1628] ;  /* 0x0016280001087983 */ /* 0x000eb60000300a00 */
[----:B------:R-:W-:Y:S10]  /*1ae40*/  @!UPT UIADD3 URZ, URZ, URZ, URZ ;  /* 0x0000003f3f3ff290 */ /* 0x000ff4000fffe03f */
[----:B------:R-:W-:Y:S01]  /*1ae50*/  STL.64 [R1+0xc0], R12 ;  /* 0x0000c00c01007387 */ /* 0x000fe20000100a00 */
[----:B------:R3:W-:Y:S02]  /*1ae60*/  STL.64 [R1+0xc8], R14 ;  /* 0x0000c80e01007387 */ /* 0x0007e40000100a00 */
[----:B---3--:R-:W-:Y:S02]  /*1ae70*/  IMAD.MOV.U32 R14, RZ, RZ, R29 ;  /* 0x000000ffff0e7224 */ /* 0x008fe400078e001d */
[----:B----4-:R-:W-:Y:S01]  /*1ae80*/  IMAD.MOV.U32 R15, RZ, RZ, R28 ;  /* 0x000000ffff0f7224 */ /* 0x010fe200078e001c */
[C---:B--2---:R-:W-:Y:S11]  /*1ae90*/  HMMA.16816.F32.BF16 R4, R8.reuse, R26, R4 ;  /* 0x0000001a0804723c */ /* 0x044ff60000041804 */
[----:B------:R-:W-:Y:S11]  /*1aea0*/  @!UPT UIADD3 URZ, URZ, URZ, URZ ;  /* 0x0000003f3f3ff290 */ /* 0x000ff6000fffe03f */
[----:B------:R-:W-:Y:S01]  /*1aeb0*/  @!UPT UIADD3 URZ, URZ, URZ, URZ ;  /* 0x0000003f3f3ff290 */ /* 0x000fe2000fffe03f */
[----:B------:R0:W-:Y:S01]  /*1aec0*/  STL.64 [R1+0xd0], R4 ;  /* 0x0000d00401007387 */ /* 0x0001e20000100a00 */
[----:B------:R-:W-:Y:S02]  /*1aed0*/  IMAD.MOV.U32 R29, RZ, RZ, R6 ;  /* 0x000000ffff1d7224 */ /* 0x000fe400078e0006 */
[----:B------:R-:W-:Y:S02]  /*1aee0*/  IMAD.MOV.U32 R28, RZ, RZ, R7 ;  /* 0x000000ffff1c7224 */ /* 0x000fe400078e0007 */
[----:B------:R-:W2:Y:S04]  /*1aef0*/  LDL.LU.64 R6, [R1+0x1620] ;  /* 0x0016200001067983 */ /* 0x000ea80000300a00 */
[----:B0-----:R-:W2:Y:S01]  /*1af00*/  LDL.LU.64 R4, [R1+0x1618] ;  /* 0x0016180001047983 */ /* 0x001ea20000300a00 */
[----:B------:R-:W-:Y:S02]  /*1af10*/  STL [R1+0x1544], R28 ;  /* 0x0015441c01007387 */ /* 0x000fe40000100800 */
[----:B------:R-:W-:Y:S01]  /*1af20*/  STL [R1+0x1540], R29 ;  /* 0x0015401d01007387 */ /* 0x000fe20000100800 */
[C---:B--2---:R-:W-:Y:S11]  /*1af30*/  HMMA.16816.F32.BF16 R4, R8.reuse, R18, R4 ;  /* 0x000000120804723c */ /* 0x044ff60000041804 */
[----:B------:R-:W-:Y:S11]  /*1af40*/  @!UPT UIADD3 URZ, URZ, URZ, URZ ;  /* 0x0000003f3f3ff290 */ /* 0x000ff6000fffe03f */
[----:B------:R-:W-:Y:S01]  /*1af50*/  @!UPT UIADD3 URZ, URZ, URZ, URZ ;  /* 0x0000003f3f3ff290 */ /* 0x000fe2000fffe03f */
[----:B------:R-:W-:Y:S01]  /*1af60*/  STL.64 [R1+0x190], R4 ;  /* 0x0001900401007387 */ /* 0x000fe20000100a00 */
[----:B------:R0:W-:Y:S03]  /*1af70*/  STL.64 [R1+0x198], R6 ;  /* 0x0001980601007387 */ /* 0x0001e60000100a00 */
[----:B0-----:R-:W2:Y:S01]  /*1af80*/  LDL.LU.64 R6, [R1+0x1610] ;  /* 0x0016100001067983 */ /* 0x001ea20000300a00 */
[----:B------:R-:W2:Y:S02]  /*1af90*/  LDL.LU.64 R4, [R1+0x1608] ;  /* 0x0016080001047983 */ /* 0x000ea40000300a00 */
[C---:B--2---:R-:W-:Y:S01]  /*1afa0*/  HMMA.16816.F32.BF16 R12, R8.reuse, R14, R4 ;  /* 0x0000000e080c723c */ /* 0x044fe20000041804 */
[----:B------:R-:W2:Y:S01]  /*1afb0*/  LDL.LU.64 R6, [R1+0x1600] ;  /* 0x0016000001067983 */ /* 0x000ea20000300a00 */
[----:B------:R-:W2:Y:S11]  /*1afc0*/  LDL.LU.64 R4, [R1+0x15f8] ;  /* 0x0015f80001047983 */ /* 0x000eb60000300a00 */
[----:B------:R-:W-:Y:S10]  /*1afd0*/  @!UPT UIADD3 URZ, URZ, URZ, URZ ;  /* 0x0000003f3f3ff290 */ /* 0x000ff4000fffe03f */
[----:B------:R0:W-:Y:S01]  /*1afe0*/  STL.64 [R1+0x180], R12 ;  /* 0x0001800c01007387 */ /* 0x0001e20000100a00 */
[----:B------:R-:W-:Y:S02]  /*1aff0*/  IMAD.MOV.U32 R28, RZ, RZ, R14 ;  /* 0x000000ffff1c7224 */ /* 0x000fe400078e000e */
[----:B------:R-:W-:Y:S01]  /*1b000*/  IMAD.MOV.U32 R29, RZ, RZ, R15 ;  /* 0x000000ffff1d7224 */ /* 0x000fe200078e000f */
[----:B0-----:R-:W3:Y:S01]  /*1b010*/  LDL.LU.64 R12, [R1] ;  /* 0x00000000010c7983 */ /* 0x001ee20000300a00 */
[----:B------:R-:W4:Y:S01]  /*1b020*/  LDL.LU.64 R14, [R1+0x8] ;  /* 0x00000800010e7983 */ /* 0x000f220000300a00 */
[----:B--2---:R-:W-:Y:S02]  /*1b030*/  HMMA.16816.F32.BF16 R8, R8, R22, R4 ;  /* 0x000000160808723c */ /* 0x004fe40000041804 */
[----:B----4-:R0:W-:Y:S01]  /*1b040*/  STL.64 [R1+0x15b0], R14 ;  /* 0x0015b00e01007387 */ /* 0x0101e20000100a00 */
[----:B---3--:R-:W-:Y:S03]  /*1b050*/  STL.64 [R1+0x15a8], R12 ;  /* 0x0015a80c01007387 */ /* 0x008fe60000100a00 */
[----:B0-----:R-:W2:Y:S01]  /*1b060*/  LDL.LU.64 R14, [R1+0x48] ;  /* 0x00004800010e7983 */ /* 0x001ea20000300a00 */
[----:B------:R0:W-:Y:S03]  /*1b070*/  STL [R1+0x1548], R28 ;  /* 0x0015481c01007387 */ /* 0x0001e60000100800 */
[----:B0-----:R-:W3:Y:S01]  /*1b080*/  LDL R28, [R1+0x1f4] ;  /* 0x0001f400011c7983 */ /* 0x001ee20000100800 */
[----:B------:R-:W4:Y:S02]  /*1b090*/  LDL.LU.64 R6, [R1+0x15f0] ;  /* 0x0015f00001067983 */ /* 0x000f240000300a00 */
[----:B------:R-:W4:Y:S02]  /*1b0a0*/  LDL.LU.64 R4, [R1+0x15e8] ;  /* 0x0015e80001047983 */ /* 0x000f240000300a00 */
[----:B------:R-:W4:Y:S01]  /*1b0b0*/  LDL.LU.64 R22, [R1+0x15e0] ;  /* 0x0015e00001167983 */ /* 0x000f220000300a00 */
[----:B------:R-:W4:Y:S07]  /*1b0c0*/  LDL.LU.64 R20, [R1+0x15d8] ;  /* 0x0015d80001147983 */ /* 0x000f2e0000300a00 */
[----:B------:R0:W-:Y:S02]  /*1b0d0*/  STL.64 [R1+0x170], R8 ;  /* 0x0001700801007387 */ /* 0x0001e40000100a00 */
[----:B------:R1:W-:Y:S01]  /*1b0e0*/  STL.64 [R1+0x178], R10 ;  /* 0x0001780a01007387 */ /* 0x0003e20000100a00 */
[----:B0-----:R-:W2:Y:S01]  /*1b0f0*/  LDL.LU R8, [R1+0x20] ;  /* 0x0000200001087983 */ /* 0x001ea20000300800 */
[----:B------:R-:W2:Y:S02]  /*1b100*/  LDL.LU R9, [R1+0x24] ;  /* 0x0000240001097983 */ /* 0x000ea40000300800 */
[----:B-1----:R-:W2:Y:S02]  /*1b110*/  LDL.LU R10, [R1+0x28] ;  /* 0x00002800010a7983 */ /* 0x002ea40000300800 */
[----:B------:R-:W2:Y:S01]  /*1b120*/  LDL.LU R11, [R1+0x2c] ;  /* 0x00002c00010b7983 */ /* 0x000ea20000300800 */
[C---:B----4-:R-:W-:Y:S01]  /*1b130*/  HMMA.16816.F32.BF16 R24, R20.reuse, R26, R4 ;  /* 0x0000001a1418723c */ /* 0x050fe20000041804 */
[----:B------:R-:W4:Y:S01]  /*1b140*/  LDL.LU.64 R6, [R1+0x15d0] ;  /* 0x0015d00001067983 */ /* 0x000f220000300a00 */
[----:B------:R-:W4:Y:S11]  /*1b150*/  LDL.LU.64 R4, [R1+0x15c8] ;  /* 0x0015c80001047983 */ /* 0x000f360000300a00 */
[----:B------:R-:W-:Y:S10]  /*1b160*/  @!UPT UIADD3 URZ, URZ, URZ, URZ ;  /* 0x0000003f3f3ff290 */ /* 0x000ff4000fffe03f */
[----:B------:R-:W-:Y:S01]  /*1b170*/  STL.64 [R1+0x130], R24 ;  /* 0x0001301801007387 */ /* 0x000fe20000100a00 */
[----:B------:R0:W-:Y:S03]  /*1b180*/  STL.64 [R1+0x138], R26 ;  /* 0x0001381a01007387 */ /* 0x0001e60000100a00 */
[----:B0-----:R-:W3:Y:S01]  /*1b190*/  LDL.LU.64 R26, [R1+0x15c0] ;  /* 0x0015c000011a7983 */ /* 0x001ee20000300a00 */
[----:B------:R-:W3:Y:S01]  /*1b1a0*/  LDL.LU.64 R24, [R1+0x15b8] ;  /* 0x0015b80001187983 */ /* 0x000ee20000300a00 */
[C---:B--2---:R-:W-:Y:S11]  /*1b1b0*/  HMMA.16816.F32.BF16 R8, R20.reuse, R18, R8 ;  /* 0x000000121408723c */ /* 0x044ff60000041808 */
[----:B------:R-:W-:Y:S11]  /*1b1c0*/  @!UPT UIADD3 URZ, URZ, URZ, URZ ;  /* 0x0000003f3f3ff290 */ /* 0x000ff6000fffe03f */
[----:B------:R-:W-:Y:S01]  /*1b1d0*/  @!UPT UIADD3 URZ, URZ, URZ, URZ ;  /* 0x0000003f3f3ff290 */ /* 0x000fe2000fffe03f */
[----:B------:R-:W-:Y:S01]  /*1b1e0*/  STL.64 [R1+0x30], R8 ;  /* 0x0000300801007387 */ /* 0x000fe20000100a00 */
[----:B------:R-:W-:Y:S01]  /*1b1f0*/  STL.64 [R1+0x38], R10 ;  /* 0x0000380a01007387 */ /* 0x000fe20000100a00 */
[C---:B---3--:R-:W-:Y:S11]  /*1b200*/  HMMA.16816.F32.BF16 R24, R20.reuse, R14, R24 ;  /* 0x0000000e1418723c */ /* 0x048ff60000041818 */
[----:B------:R-:W-:Y:S11]  /*1b210*/  @!UPT UIADD3 URZ, URZ, URZ, URZ ;  /* 0x0000003f3f3ff290 */ /* 0x000ff6000fffe03f */
[----:B------:R-:W-:Y:S01]  /*1b220*/  @!UPT UIADD3 URZ, URZ, URZ, URZ ;  /* 0x0000003f3f3ff290 */ /* 0x000fe2000fffe03f */
[----:B------:R-:W-:Y:S01]  /*1b230*/  STL.64 [R1+0x20], R24 ;  /* 0x0000201801007387 */ /* 0x000fe20000100a00 */
[----:B------:R0:W-:Y:S03]  /*1b240*/  STL.64 [R1+0x28], R26 ;  /* 0x0000281a01007387 */ /* 0x0001e60000100a00 */
[----:B0-----:R-:W4:Y:S01]  /*1b250*/  LDL.LU.64 R26, [R1+0xb8] ;  /* 0x0000b800011a7983 */ /* 0x001f220000300a00 */
[----:B------:R-:W-:Y:S02]  /*1b260*/  IMAD.MOV.U32 R9, RZ, RZ, R14 ;  /* 0x000000ffff097224 */ /* 0x000fe400078e000e */
[----:B------:R-:W-:Y:S01]  /*1b270*/  IMAD.MOV.U32 R8, RZ, RZ, R15 ;  /* 0x000000ffff087224 */ /* 0x000fe200078e000f */
[----:B------:R-:W0:Y:S04]  /*1b280*/  S2R R17, SR_TID.X ;  /* 0x0000000000117919 */ /* 0x000e280000002100 */
[----:B------:R-:W1:Y:S01]  /*1b290*/  S2R R16, SR_TID.X ;  /* 0x0000000000107919 */ /* 0x000e620000002100 */
[----:B----4-:R-:W-:Y:S03]  /*1b2a0*/  HMMA.16816.F32.BF16 R12, R20, R26, R4 ;  /* 0x0000001a140c723c */ /* 0x010fe60000041804 */
[----:B------:R-:W2:Y:S04]  /*1b2b0*/  LDL.LU.64 R6, [R1+0xa8] ;  /* 0x0000a80001067983 */ /* 0x000ea80000300a00 */
[----:B------:R-:W-:-:S02]  /*1b2c0*/  IMAD.MOV.U32 R5, RZ, RZ, R26 ;  /* 0x000000ffff057224 */ /* 0x000fc400078e001a */
[----:B------:R-:W-:Y:S02]  /*1b2d0*/  IMAD.MOV.U32 R4, RZ, RZ, R27 ;  /* 0x000000ffff047224 */ /* 0x000fe400078e001b */
[----:B------:R-:W3:Y:S11]  /*1b2e0*/  LDSM.16.MT88.4 R24, [R28+0x4000] ;  /* 0x004000001c18783b */ /* 0x000ef60000004200 */
[----:B------:R-:W-:Y:S02]  /*1b2f0*/  @!UPT UIADD3 URZ, URZ, URZ, URZ ;  /* 0x0000003f3f3ff290 */ /* 0x000fe4000fffe03f */
[----:B------:R-:W-:Y:S02]  /*1b300*/  IMAD.MOV.U32 R23, RZ, RZ, R12 ;  /* 0x000000ffff177224 */ /* 0x000fe400078e000c */
[----:B------:R-:W-:Y:S02]  /*1b310*/  IMAD.MOV.U32 R22, RZ, RZ, R13 ;  /* 0x000000ffff167224 */ /* 0x000fe400078e000d */
[----:B------:R-:W-:Y:S02]  /*1b320*/  IMAD.MOV.U32 R21, RZ, RZ, R14 ;  /* 0x000000ffff157224 */ /* 0x000fe400078e000e */
[----:B------:R-:W-:Y:S01]  /*1b330*/  IMAD.MOV.U32 R20, RZ, RZ, R15 ;  /* 0x000000ffff147224 */ /* 0x000fe200078e000f */
[----:B------:R-:W-:Y:S04]  /*1b340*/  STL.64 [R1+0x1528], R22 ;  /* 0x0015281601007387 */ /* 0x000fe80000100a00 */
[----:B------:R-:W-:Y:S01]  /*1b350*/  STL.64 [R1+0x1520], R20 ;  /* 0x0015201401007387 */ /* 0x000fe20000100a00 */
[----:B---3--:R-:W-:Y:S01]  /*1b360*/  STL.64 [R1+0x1538], R26 ;  /* 0x0015381a01007387 */ /* 0x008fe20000100a00 */
[----:B------:R3:W-:Y:S03]  /*1b370*/  STL.64 [R1+0x1530], R24 ;  /* 0x0015301801007387 */ /* 0x0007e60000100a00 */
[----:B---3--:R-:W3:Y:S01]  /*1b380*/  LDL.LU.64 R24, [R1+0x10] ;  /* 0x0000100001187983 */ /* 0x008ee20000300a00 */
[----:B------:R-:W4:Y:S01]  /*1b390*/  LDL.LU.64 R26, [R1+0x18] ;  /* 0x00001800011a7983 */ /* 0x000f220000300a00 */
[----:B0-----:R-:W-:Y:S01]  /*1b3a0*/  LOP3.LUT R17, R17, 0x7, RZ, 0xc0, !PT ;  /* 0x0000000711117812 */ /* 0x001fe200078ec0ff */
[----:B-1----:R-:W-:-:S04]  /*1b3b0*/  IMAD.SHL.U32 R16, R16, 0x2, RZ ;  /* 0x0000000210107824 */ /* 0x002fc800078e00ff */
[----:B------:R-:W-:-:S05]  /*1b3c0*/  IMAD R17, R17, 0x110, RZ ;  /* 0x0000011011117824 */ /* 0x000fca00078e02ff */
[----:B------:R-:W-:-:S05]  /*1b3d0*/  LOP3.LUT R17, R17, 0x30, R16, 0x78, !PT ;  /* 0x0000003011117812 */ /* 0x000fca00078e7810 */
[----:B------:R-:W0:Y:S02]  /*1b3e0*/  LDSM.16.M88.4 R12, [R17+0x8080] ;  /* 0x00808000110c783b */ /* 0x000e240000000200 */
[----:B0-----:R-:W-:Y:S02]  /*1b3f0*/  IMAD.MOV.U32 R21, RZ, RZ, R12 ;  /* 0x000000ffff157224 */ /* 0x001fe400078e000c */
[----:B------:R-:W-:Y:S02]  /*1b400*/  IMAD.MOV.U32 R20, RZ, RZ, R13 ;  /* 0x000000ffff147224 */ /* 0x000fe400078e000d */
[----:B------:R-:W-:Y:S02]  /*1b410*/  IMAD.MOV.U32 R22, RZ, RZ, R5 ;  /* 0x000000ffff167224 */ /* 0x000fe400078e0005 */
[----:B------:R-:W-:Y:S01]  /*1b420*/  IMAD.MOV.U32 R23, RZ, RZ, R4 ;  /* 0x000000ffff177224 */ /* 0x000fe200078e0004 */
[----:B----4-:R-:W-:Y:S01]  /*1b430*/  STL.64 [R1+0x1580], R26 ;  /* 0x0015801a01007387 */ /* 0x010fe20000100a00 */
[----:B---3--:R0:W-:Y:S03]  /*1b440*/  STL.64 [R1+0x1578], R24 ;  /* 0x0015781801007387 */ /* 0x0081e60000100a00 */
[----:B0-----:R-:W2:Y:S01]  /*1b450*/  LDL.LU R24, [R1+0x110] ;  /* 0x0001100001187983 */ /* 0x001ea20000300800 */
[----:B------:R-:W2:Y:S02]  /*1b460*/  LDL.LU R25, [R1+0x114] ;  /* 0x0001140001197983 */ /* 0x000ea40000300800 */
[----:B------:R-:W-:Y:S02]  /*1b470*/  STL.64 [R1+0x50], R12 ;  /* 0x0000500c01007387 */ /* 0x000fe40000100a00 */
[----:B------:R0:W-:Y:S02]  /*1b480*/  STL.64 [R1+0x58], R14 ;  /* 0x0000580e01007387 */ /* 0x0001e40000100a00 */
[----:B0-----:R-:W2:Y:S01]  /*1b490*/  LDL.LU.64 R14, [R1+0x15b0] ;  /* 0x0015b000010e7983 */ /* 0x001ea20000300a00 */
[----:B------:R-:W2:Y:S02]  /*1b4a0*/  LDL.LU.64 R12, [R1+0x15a8] ;  /* 0x0015a800010c7983 */ /* 0x000ea40000300a00 */
[----:B------:R-:W-:Y:S02]  /*1b4b0*/  STL.64 [R1+0x1590], R22 ;  /* 0x0015901601007387 */ /* 0x000fe40000100a00 */
[----:B------:R-:W-:Y:S02]  /*1b4c0*/  STL.64 [R1+0x1588], R20 ;  /* 0x0015881401007387 */ /* 0x000fe40000100a00 */
[----:B------:R-:W0:Y:S04]  /*1b4d0*/  LDSM.16.M88.4 R20, [R17+0x8880] ;  /* 0x008880001114783b */ /* 0x000e280000000200 */
[----:B0-----:R-:W-:Y:S01]  /*1b4e0*/  STL.64 [R1+0x60], R20 ;  /* 0x0000601401007387 */ /* 0x001fe20000100a00 */
[----:B------:R-:W-:Y:S02]  /*1b4f0*/  STL.64 [R1+0x68], R22 ;  /* 0x0000681601007387 */ /* 0x000fe40000100a00 */
[----:B------:R-:W0:Y:S04]  /*1b500*/  LDSM.16.M88.4 R20, [R17+0x9080] ;  /* 0x009080001114783b */ /* 0x000e280000000200 */
[----:B------:R-:W-:-:S02]  /*1b510*/  IMAD.MOV.U32 R26, RZ, RZ, R2 ;  /* 0x000000ffff1a7224 */ /* 0x000fc400078e0002 */
[----:B------:R-:W-:Y:S01]  /*1b520*/  IMAD.MOV.U32 R27, RZ, RZ, R0 ;  /* 0x000000ffff1b7224 */ /* 0x000fe200078e0000 */
[----:B0-----:R-:W-:Y:S01]  /*1b530*/  STL.64 [R1+0x80], R20 ;  /* 0x0000801401007387 */ /* 0x001fe20000100a00 */
[----:B------:R-:W-:Y:S02]  /*1b540*/  IMAD.MOV.U32 R2, RZ, RZ, R20 ;  /* 0x000000ffff027224 */ /* 0x000fe400078e0014 */
[----:B------:R-:W-:Y:S02]  /*1b550*/  STL.64 [R1+0x88], R22 ;  /* 0x0000881601007387 */ /* 0x000fe40000100a00 */
[----:B------:R-:W-:Y:S02]  /*1b560*/  IMAD.MOV.U32 R0, RZ, RZ, R21 ;  /* 0x000000ffff007224 */ /* 0x000fe400078e0015 */
[----:B------:R-:W0:Y:S04]  /*1b570*/  LDSM.16.M88.4 R20, [R17+0x9880] ;  /* 0x009880001114783b */ /* 0x000e280000000200 */
[----:B0-----:R-:W-:Y:S01]  /*1b580*/  STL.64 [R1+0x70], R20 ;  /* 0x0000701401007387 */ /* 0x001fe20000100a00 */
[----:B------:R2:W-:Y:S02]  /*1b590*/  STL.64 [R1+0x78], R22 ;  /* 0x0000781601007387 */ /* 0x0005e40000100a00 */
[----:B--2---:R-:W-:Y:S11]  /*1b5a0*/  HMMA.16816.F32.BF16 R20, R12, R6, R24 ;  /* 0x000000060c14723c */ /* 0x004ff60000041818 */
[----:B------:R-:W-:Y:S11]  /*1b5b0*/  @!UPT UIADD3 URZ, URZ, URZ, URZ ;  /* 0x0000003f3f3ff290 */ /* 0x000ff6000fffe03f */
[----:B------:R-:W-:Y:S01]  /*1b5c0*/  @!UPT UIADD3 URZ, URZ, URZ, URZ ;  /* 0x0000003f3f3ff290 */ /* 0x000fe2000fffe03f */
[----:B------:R-:W-:Y:S01]  /*1b5d0*/  STL.64 [R1+0xf0], R20 ;  /* 0x0000f01401007387 */ /* 0x000fe20000100a00 */
[----:B------:R-:W-:Y:S02]  /*1b5e0*/  STL.64 [R1+0xf8], R22 ;  /* 0x0000f81601007387 */ /* 0x000fe40000100a00 */
[----:B------:R-:W2:Y:S02]  /*1b5f0*/  LDL.LU R24, [R1+0x140] ;  /* 0x0001400001187983 */ /* 0x000ea40000300800 */
[----:B------:R-:W2:Y:S01]  /*1b600*/  LDL.LU R25, [R1+0x144] ;  /* 0x0001440001197983 */ /* 0x000ea20000300800 */
[----:B------:R-:W3:Y:S01]  /*1b610*/  LDL.LU R26, [R1+0x148] ;  /* 0x00014800011a7983 */ /* 0x000ee20000300800 */
[----:B------:R-:W3:Y:S02]  /*1b620*/  LDL.LU R27, [R1+0x14c] ;  /* 0x00014c00011b7983 */ /* 0x000ee40000300800 */
[----:B------:R-:W-:Y:S02]  /*1b630*/  IMAD.MOV.U32 R17, RZ, RZ, R6 ;  /* 0x000000ffff117224 */ /* 0x000fe400078e0006 */
[----:B------:R-:W-:-:S02]  /*1b640*/  IMAD.MOV.U32 R16, RZ, RZ, R7 ;  /* 0x000000ffff107224 */ /* 0x000fc400078e0007 */
[----:B------:R-:W0:Y:S04]  /*1b650*/  LDSM.16.MT88.4 R4, [R28+0x4080] ;  /* 0x004080001c04783b */ /* 0x000e280000004200 */
[----:B---3--:R-:W-:Y:S01]  /*1b660*/  STL.64 [R1+0x15a0], R26 ;  /* 0x0015a01a01007387 */ /* 0x008fe20000100a00 */
[----:B--2---:R1:W-:Y:S03]  /*1b670*/  STL.64 [R1+0x1598], R24 ;  /* 0x0015981801007387 */ /* 0x0043e60000100a00 */
[----:B-1----:R-:W2:Y:S01]  /*1b680*/  LDL.LU R24, [R1+0x150] ;  /* 0x0001500001187983 */ /* 0x002ea20000300800 */
[----:B------:R-:W2:Y:S02]  /*1b690*/  LDL.LU R25, [R1+0x154] ;  /* 0x0001540001197983 */ /* 0x000ea40000300800 */
[----:B------:R-:W2:Y:S02]  /*1b6a0*/  LDL.LU R26, [R1+0x158] ;  /* 0x00015800011a7983 */ /* 0x000ea40000300800 */
[----:B------:R-:W2:Y:S01]  /*1b6b0*/  LDL.LU R27, [R1+0x15c] ;  /* 0x00015c00011b7983 */ /* 0x000ea20000300800 */
[----:B------:R-:W3:Y:S01]  /*1b6c0*/  LDL.LU R20, [R1+0x160] ;  /* 0x0001600001147983 */ /* 0x000ee20000300800 */
[----:B------:R-:W3:Y:S02]  /*1b6d0*/  LDL.LU R21, [R1+0x164] ;  /* 0x0001640001157983 */ /* 0x000ee40000300800 */
[----:B------:R-:W3:Y:S02]  /*1b6e0*/  LDL.LU R22, [R1+0x168] ;  /* 0x0001680001167983 */ /* 0x000ee40000300800 */
[----:B------:R-:W3:Y:S01]  /*1b6f0*/  LDL.LU R23, [R1+0x16c] ;  /* 0x00016c0001177983 */ /* 0x000ee20000300800 */
[----:B0-----:R0:W-:Y:S02]  /*1b700*/  STL.64 [R1+0x14e0], R6 ;  /* 0x0014e00601007387 */ /* 0x0011e40000100a00 */
[----:B0-----:R-:W-:-:S02]  /*1b710*/  IMAD.MOV.U32 R6, RZ, RZ, R9 ;  /* 0x000000ffff067224 */ /* 0x001fc400078e0009 */
[----:B------:R-:W-:Y:S02]  /*1b720*/  IMAD.MOV.U32 R7, RZ, RZ, R8 ;  /* 0x000000ffff077224 */ /* 0x000fe400078e0008 */
[----:B------:R-:W0:Y:S04]  /*1b730*/  LDSM.16.MT88.4 R8, [R3+0x4000] ;  /* 0x004000000308783b */ /* 0x000e280000004200 */
[----:B------:R-:W-:Y:S04]  /*1b740*/  STL.64 [R1+0x14d8], R4 ;  /* 0x0014d80401007387 */ /* 0x000fe80000100a00 */
[----:B0-----:R0:W-:Y:S01]  /*1b750*/  STL [R1+0x1484], R8 ;  /* 0x0014840801007387 */ /* 0x0011e20000100800 */
[----:B------:R1:W-:Y:S02]  /*1b760*/  STL [R1+0x1480], R9 ;  /* 0x0014800901007387 */ /* 0x0003e40000100800 */
[----:B------:R4:W-:Y:S02]  /*1b770*/  STL [R1+0x147c], R10 ;  /* 0x00147c0a01007387 */ /* 0x0009e40000100800 */
[----:B------:R4:W-:Y:S01]  /*1b780*/  STL [R1+0x1478], R11 ;  /* 0x0014780b01007387 */ /* 0x0009e20000100800 */
[----:B0-----:R-:W3:Y:S01]  /*1b790*/  LDL.LU R8, [R1+0x100] ;  /* 0x0001000001087983 */ /* 0x001ee20000300800 */
[----:B-1----:R-:W3:Y:S02]  /*1b7a0*/  LDL.LU R9, [R1+0x104] ;  /* 0x0001040001097983 */ /* 0x002ee40000300800 */
[----:B----4-:R-:W4:Y:S02]  /*1b7b0*/  LDL.LU R10, [R1+0x108] ;  /* 0x00010800010a7983 */ /* 0x010f240000300800 */
[----:B------:R-:W4:Y:S02]  /*1b7c0*/  LDL.LU R11, [R1+0x10c] ;  /* 0x00010c00010b7983 */ /* 0x000f240000300800 */
[----:B------:R-:W-:-:S02]  /*1b7d0*/  IMAD.MOV.U32 R5, RZ, RZ, R14 ;  /* 0x000000ffff057224 */ /* 0x000fc400078e000e */
[----:B------:R-:W-:Y:S01]  /*1b7e0*/  IMAD.MOV.U32 R4, RZ, RZ, R15 ;  /* 0x000000ffff047224 */ /* 0x000fe200078e000f */
[----:B--2---:R-:W-:Y:S01]  /*1b7f0*/  HMMA.16816.F32.BF16 R24, R12, R18, R24 ;  /* 0x000000120c18723c */ /* 0x004fe20000041818 */
[----:B----4-:R-:W-:Y:S01]  /*1b800*/  STL.64 [R1+0x1568], R10 ;  /* 0x0015680a01007387 */ /* 0x010fe20000100a00 */
[----:B---3--:R0:W-:Y:S02]  /*1b810*/  STL.64 [R1+0x1560], R8 ;  /* 0x0015600801007387 */ /* 0x0081e40000100a00 */
[----:B0-----:R-:W-:Y:S02]  /*1b820*/  IMAD.MOV.U32 R9, RZ, RZ, R12 ;  /* 0x000000ffff097224 */ /* 0x001fe400078e000c */
[----:B------:R-:W-:Y:S02]  /*1b830*/  IMAD.MOV.U32 R8, RZ, RZ, R13 ;  /* 0x000000ffff087224 */ /* 0x000fe400078e000d */
[----:B------:R-:W0:Y:S11]  /*1b840*/  LDSM.16.MT88.4 R12, [R3+0x4080] ;  /* 0x00408000030c783b */ /* 0x000e360000004200 */
[----:B------:R-:W-:Y:S04]  /*1b850*/  @!UPT UIADD3 URZ, URZ, URZ, URZ ;  /* 0x0000003f3f3ff290 */ /* 0x000fe8000fffe03f */
[----:B------:R-:W-:Y:S01]  /*1b860*/  STL.64 [R1+0x150], R24 ;  /* 0x0001501801007387 */ /* 0x000fe20000100a00 */
[----:B------:R1:W-:Y:S02]  /*1b870*/  STL.64 [R1+0x158], R26 ;  /* 0x0001581a01007387 */ /* 0x0003e40000100a00 */
[----:B------:R-:W-:Y:S02]  /*1b880*/  IMAD.MOV.U32 R11, RZ, RZ, R16 ;  /* 0x000000ffff0b7224 */ /* 0x000fe400078e0010 */
[----:B------:R-:W-:Y:S01]  /*1b890*/  IMAD.MOV.U32 R10, RZ, RZ, R17 ;  /* 0x000000ffff0a7224 */ /* 0x000fe200078e0011 */
[----:B-1----:R-:W2:Y:S01]  /*1b8a0*/  LDL.LU.64 R26, [R1+0x15a0] ;  /* 0x0015a000011a7983 */ /* 0x002ea20000300a00 */
[----:B------:R-:W2:Y:S02]  /*1b8b0*/  LDL.LU.64 R24, [R1+0x1598] ;  /* 0x0015980001187983 */ /* 0x000ea40000300a00 */
[----:B------:R1:W-:Y:S02]  /*1b8c0*/  STL.64 [R1+0x1570], R18 ;  /* 0x0015701201007387 */ /* 0x0003e40000100a00 */
[----:B------:R-:W3:Y:S01]  /*1b8d0*/  LDL.LU R16, [R1+0x120] ;  /* 0x0001200001107983 */ /* 0x000ee20000300800 */
[----:B------:R-:W3:Y:S04]  /*1b8e0*/  LDL.LU R17, [R1+0x124] ;  /* 0x0001240001117983 */ /* 0x000ee80000300800 */
[----:B-1----:R-:W3:Y:S01]  /*1b8f0*/  LDL.LU R18, [R1+0x128] ;  /* 0x0001280001127983 */ /* 0x002ee20000300800 */
[----:B------:R-:W3:Y:S03]  /*1b900*/  LDL.LU R19, [R1+0x12c] ;  /* 0x00012c0001137983 */ /* 0x000ee60000300800 */
[----:B0-----:R0:W-:Y:S01]  /*1b910*/  STL.64 [R1+0x1438], R14 ;  /* 0x0014380e01007387 */ /* 0x0011e20000100a00 */
[----:B------:R1:W-:Y:S02]  /*1b920*/  STL.64 [R1+0x1430], R12 ;  /* 0x0014300c01007387 */ /* 0x0003e40000100a00 */
[----:B0-----:R-:W-:-:S02]  /*1b930*/  IMAD.MOV.U32 R14, RZ, RZ, R5 ;  /* 0x000000ffff0e7224 */ /* 0x001fc400078e0005 */
[----:B-1----:R-:W-:Y:S02]  /*1b940*/  IMAD.MOV.U32 R12, RZ, RZ, R9 ;  /* 0x000000ffff0c7224 */ /* 0x002fe400078e0009 */
[----:B------:R-:W-:Y:S02]  /*1b950*/  IMAD.MOV.U32 R13, RZ, RZ, R8 ;  /* 0x000000ffff0d7224 */ /* 0x000fe400078e0008 */
[----:B------:R-:W-:-:S07]  /*1b960*/  IMAD.MOV.U32 R15, RZ, RZ, R4 ;  /* 0x000000ffff0f7224 */ /* 0x000fce00078e0004 */
[C---:B------:R-:W-:Y:S11]  /*1b970*/  HMMA.16816.F32.BF16 R20, R12.reuse, R6, R20 ;  /* 0x000000060c14723c */ /* 0x040ff60000041814 */
[----:B------:R-:W-:Y:S11]  /*1b980*/  @!UPT UIADD3 URZ, URZ, URZ, URZ ;  /* 0x0000003f3f3ff290 */ /* 0x000ff6000fffe03f */
[----:B------:R-:W-:Y:S01]  /*1b990*/  @!UPT UIADD3 URZ, URZ, URZ, URZ ;  /* 0x0000003f3f3ff290 */ /* 0x000fe2000fffe03f */
[----:B------:R-:W-:Y:S01]  /*1b9a0*/  STL.64 [R1+0x160], R20 ;  /* 0x0001601401007387 */ /* 0x000fe20000100a00 */
[----:B------:R0:W-:Y:S03]  /*1b9b0*/  STL.64 [R1+0x168], R22 ;  /* 0x0001681601007387 */ /* 0x0001e60000100a00 */
[----:B0-----:R-:W2:Y:S01]  /*1b9c0*/  LDL.LU.64 R22, [R1+0x1590] ;  /* 0x0015900001167983 */ /* 0x001ea20000300a00 */
[----:B------:R-:W4:Y:S01]  /*1b9d0*/  LDL.LU.64 R20, [R1+0x1588] ;  /* 0x0015880001147983 */ /* 0x000f220000300a00 */
[----:B--2---:R-:W-:Y:S02]  /*1b9e0*/  HMMA.16816.F32.BF16 R12, R12, R22, R24 ;  /* 0x000000160c0c723c */ /* 0x004fe40000041818 */
[----:B------:R-:W3:Y:S01]  /*1b9f0*/  LDL.LU.64 R26, [R1+0x1580] ;  /* 0x00158000011a7983 */ /* 0x000ee20000300a00 */
[----:B------:R-:W3:Y:S11]  /*1ba00*/  LDL.LU.64 R24, [R1+0x1578] ;  /* 0x0015780001187983 */ /* 0x000ef60000300a00 */
[----:B------:R-:W-:Y:S09]  /*1ba10*/  @!UPT UIADD3 URZ, URZ, URZ, URZ ;  /* 0x0000003f3f3ff290 */ /* 0x000ff2000fffe03f */
[----:B------:R-:W-:Y:S01]  /*1ba20*/  STL.64 [R1+0x1448], R14 ;  /* 0x0014480e01007387 */ /* 0x000fe20000100a00 */
[----:B------:R0:W-:Y:S02]  /*1ba30*/  STL.64 [R1+0x1440], R12 ;  /* 0x0014400c01007387 */ /* 0x0001e40000100a00 */
[----:B0-----:R-:W-:Y:S02]  /*1ba40*/  IMAD.MOV.U32 R12, RZ, RZ, R2 ;  /* 0x000000ffff0c7224 */ /* 0x001fe400078e0002 */
[----:B------:R-:W-:Y:S01]  /*1ba50*/  IMAD.MOV.U32 R13, RZ, RZ, R0 ;  /* 0x000000ffff0d7224 */ /* 0x000fe200078e0000 */
[C---:B---3--:R-:W-:Y:S01]  /*1ba60*/  HMMA.16816.F32.BF16 R8, R24.reuse, R10, R16 ;  /* 0x0000000a1808723c */ /* 0x048fe20000041810 */
[----:B------:R-:W2:Y:S11]  /*1ba70*/  LDL.LU.64 R18, [R1+0x1570] ;  /* 0x0015700001127983 */ /* 0x000eb60000300a00 */
[----:B------:R-:W-:Y:S11]  /*1ba80*/  @!UPT UIADD3 URZ, URZ, URZ, URZ ;  /* 0x0000003f3f3ff290 */ /* 0x000ff6000fffe03f */
[----:B------:R-:W-:Y:S01]  /*1ba90*/  @!UPT UIADD3 URZ, URZ, URZ, URZ ;  /* 0x0000003f3f3ff290 */ /* 0x000fe2000fffe03f */
[----:B------:R-:W-:Y:S02]  /*1baa0*/  IMAD.MOV.U32 R2, RZ, RZ, R10 ;  /* 0x000000ffff027224 */ /* 0x000fe400078e000a */
[----:B------:R-:W-:Y:S02]  /*1bab0*/  IMAD.MOV.U32 R0, RZ, RZ, R11 ;  /* 0x000000ffff007224 */ /* 0x000fe400078e000b */
[----:B------:R-:W-:Y:S02]  /*1bac0*/  IMAD.MOV.U32 R15, RZ, RZ, R8 ;  /* 0x000000ffff0f7224 */ /* 0x000fe400078e0008 */
[----:B------:R-:W-:Y:S01]  /*1bad0*/  IMAD.MOV.U32 R14, RZ, RZ, R9 ;  /* 0x000000ffff0e7224 */ /* 0x000fe200078e0009 */
[----:B------:R-:W2:Y:S01]  /*1bae0*/  LDL.LU.64 R10, [R1+0x1568] ;  /* 0x00156800010a7983 */ /* 0x000ea20000300a00 */
[----:B------:R-:W2:Y:S02]  /*1baf0*/  LDL.LU.64 R8, [R1+0x1560] ;  /* 0x0015600001087983 */ /* 0x000ea40000300a00 */
[----:B------:R-:W-:Y:S02]  /*1bb00*/  STL [R1+0x14a4], R0 ;  /* 0x0014a40001007387 */ /* 0x000fe40000100800 */
[----:B------:R-:W-:Y:S01]  /*1bb10*/  STL [R1+0x14a0], R2 ;  /* 0x0014a00201007387 */ /* 0x000fe20000100800 */
[----:B------:R-:W-:Y:S01]  /*1bb20*/  STL [R1+0x148c], R14 ;  /* 0x00148c0e01007387 */ /* 0x000fe20000100800 */
[----:B------:R-:W-:Y:S01]  /*1bb30*/  STL [R1+0x1488], R15 ;  /* 0x0014880f01007387 */ /* 0x000fe20000100800 */
[----:B--2---:R-:W-:Y:S11]  /*1bb40*/  HMMA.16816.F32.BF16 R16, R24, R18, R8 ;  /* 0x000000121810723c */ /* 0x004ff60000041808 */
[----:B------:R-:W-:Y:S11]  /*1bb50*/  @!UPT UIADD3 URZ, URZ, URZ, URZ ;  /* 0x0000003f3f3ff290 */ /* 0x000ff6000fffe03f */
[----:B------:R-:W-:Y:S01]  /*1bb60*/  @!UPT UIADD3 URZ, URZ, URZ, URZ ;  /* 0x0000003f3f3ff290 */ /* 0x000fe2000fffe03f */
[----:B------:R0:W-:Y:S01]  /*1bb70*/  STL.64 [R1+0x118], R18 ;  /* 0x0001181201007387 */ /* 0x0001e20000100a00 */
[----:B------:R-:W-:Y:S02]  /*1bb80*/  IMAD.MOV.U32 R10, RZ, RZ, R16 ;  /* 0x000000ffff0a7224 */ /* 0x000fe400078e0010 */
[----:B------:R-:W-:Y:S01]  /*1bb90*/  IMAD.MOV.U32 R11, RZ, RZ, R17 ;  /* 0x000000ffff0b7224 */ /* 0x000fe200078e0011 */
[----:B0-----:R-:W2:Y:S01]  /*1bba0*/  LDL.LU.64 R18, [R1+0x1558] ;  /* 0x0015580001127983 */ /* 0x001ea20000300a00 */
[----:B------:R-:W2:Y:S02]  /*1bbb0*/  LDL.LU.64 R16, [R1+0x1550] ;  /* 0x0015500001107983 */ /* 0x000ea40000300a00 */
[----:B------:R-:W-:Y:S02]  /*1bbc0*/  IMAD.MOV.U32 R4, RZ, RZ, R25 ;  /* 0x000000ffff047224 */ /* 0x000fe400078e0019 */
[----:B------:R-:W-:Y:S02]  /*1bbd0*/  IMAD.MOV.U32 R5, RZ, RZ, R24 ;  /* 0x000000ffff057224 */ /* 0x000fe400078e0018 */
[----:B------:R-:W-:-:S02]  /*1bbe0*/  IMAD.MOV.U32 R2, RZ, RZ, R26 ;  /* 0x000000ffff027224 */ /* 0x000fc400078e001a */
[----:B------:R-:W-:Y:S01]  /*1bbf0*/  IMAD.MOV.U32 R0, RZ, RZ, R27 ;  /* 0x000000ffff007224 */ /* 0x000fe200078e001b */
[----:B--2---:R-:W-:Y:S11]  /*1bc00*/  HMMA.16816.F32.BF16 R16, R24, R6, R16 ;  /* 0x000000061810723c */ /* 0x004ff60000041810 */
[----:B------:R-:W-:Y:S11]  /*1bc10*/  @!UPT UIADD3 URZ, URZ, URZ, URZ ;  /* 0x0000003f3f3ff290 */ /* 0x000ff6000fffe03f */
[----:B------:R-:W-:Y:S02]  /*1bc20*/  @!UPT UIADD3 URZ, URZ, URZ, URZ ;  /* 0x0000003f3f3ff290 */ /* 0x000fe4000fffe03f */
[----:B------:R-:W-:Y:S02]  /*1bc30*/  IMAD.MOV.U32 R15, RZ, RZ, R17 ;  /* 0x000000ffff0f7224 */ /* 0x000fe400078e0011 */
[----:B------:R-:W-:Y:S02]  /*1bc40*/  IMAD.MOV.U32 R14, RZ, RZ, R16 ;  /* 0x000000ffff0e7224 */ /* 0x000fe400078e0010 */
[----:B------:R-:W-:Y:S02]  /*1bc50*/  IMAD.MOV.U32 R8, RZ, RZ, R18 ;  /* 0x000000ffff087224 */ /* 0x000fe400078e0012 */
[----:B------:R-:W-:Y:S01]  /*1bc60*/  IMAD.MOV.U32 R9, RZ, RZ, R19 ;  /* 0x000000ffff097224 */ /* 0x000fe200078e0013 */
[----:B------:R-:W-:Y:S01]  /*1bc70*/  STL [R1+0x14ac], R15 ;  /* 0x0014ac0f01007387 */ /* 0x000fe20000100800 */
[----:B------:R-:W-:Y:S02]  /*1bc80*/  STL [R1+0x14a8], R14 ;  /* 0x0014a80e01007387 */ /* 0x000fe40000100800 */
[----:B------:R-:W-:Y:S02]  /*1bc90*/  STL.64 [R1+0x14f8], R12 ;  /* 0x0014f80c01007387 */ /* 0x000fe40000100a00 */
[----:B------:R-:W-:Y:S01]  /*1bca0*/  STL.64 [R1+0x1498], R10 ;  /* 0x0014980a01007387 */ /* 0x000fe20000100a00 */
[----:B------:R-:W-:Y:S02]  /*1bcb0*/  STL.64 [R1+0x1490], R8 ;  /* 0x0014900801007387 */ /* 0x000fe40000100a00 */
[----:B------:R-:W0:Y:S02]  /*1bcc0*/  LDSM.16.MT88.4 R8, [R28+0x5000] ;  /* 0x005000001c08783b */ /* 0x000e240000004200 */
[----:B------:R1:W2:Y:S04]  /*1bcd0*/  LDSM.16.MT88.4 R16, [R28+0x5080] ;  /* 0x005080001c10783b */ /* 0x0002a80000004200 */
[----:B-1----:R-:W3:Y:S04]  /*1bce0*/  LDL.LU R28, [R1+0x1548] ;  /* 0x00154800011c7983 */ /* 0x002ee80000300800 */
[----:B0-----:R0:W-:Y:S01]  /*1bcf0*/  STL.64 [R1], R8 ;  /* 0x0000000801007387 */ /* 0x0011e20000100a00 */
[----:B------:R-:W-:Y:S02]  /*1bd00*/  STL.64 [R1+0x8], R10 ;  /* 0x0000080a01007387 */ /* 0x000fe40000100a00 */
[----:B------:R-:W2:Y:S02]  /*1bd10*/  LDL.LU R24, [R1+0xc0] ;  /* 0x0000c00001187983 */ /* 0x000ea40000300800 */
[----:B------:R-:W2:Y:S01]  /*1bd20*/  LDL.LU R25, [R1+0xc4] ;  /* 0x0000c40001197983 */ /* 0x000ea20000300800 */
[----:B------:R-:W2:Y:S01]  /*1bd30*/  LDL.LU R26, [R1+0xc8] ;  /* 0x0000c800011a7983 */ /* 0x000ea20000300800 */
[----:B------:R-:W2:Y:S02]  /*1bd40*/  LDL.LU R27, [R1+0xcc] ;  /* 0x0000cc00011b7983 */ /* 0x000ea40000300800 */
[----:B0-----:R-:W-:-:S02]  /*1bd50*/  IMAD.MOV.U32 R9, RZ, RZ, R4 ;  /* 0x000000ffff097224 */ /* 0x001fc400078e0004 */
[----:B------:R-:W-:Y:S01]  /*1bd60*/  IMAD.MOV.U32 R8, RZ, RZ, R5 ;  /* 0x000000ffff087224 */ /* 0x000fe200078e0005 */
[----:B------:R-:W2:Y:S01]  /*1bd70*/  LDL.LU R4, [R1+0x170] ;  /* 0x0001700001047983 */ /* 0x000ea20000300800 */
[----:B------:R-:W2:Y:S02]  /*1bd80*/  LDL.LU R5, [R1+0x174] ;  /* 0x0001740001057983 */ /* 0x000ea40000300800 */
[----:B------:R-:W2:Y:S02]  /*1bd90*/  LDL.LU R6, [R1+0x178] ;  /* 0x0001780001067983 */ /* 0x000ea40000300800 */
[----:B------:R-:W2:Y:S02]  /*1bda0*/  LDL.LU R7, [R1+0x17c] ;  /* 0x00017c0001077983 */ /* 0x000ea40000300800 */
[----:B--2---:R-:W-:Y:S01]  /*1bdb0*/  STL.64 [R1+0x14f0], R6 ;  /* 0x0014f00601007387 */ /* 0x004fe20000100a00 */
[----:B------:R0:W-:Y:S03]  /*1bdc0*/  STL.64 [R1+0x14e8], R4 ;  /* 0x0014e80401007387 */ /* 0x0001e60000100a00 */
[----:B0-----:R-:W2:Y:S01]  /*1bdd0*/  LDL.LU R4, [R1+0x180] ;  /* 0x0001800001047983 */ /* 0x001ea20000300800 */
[----:B------:R-:W2:Y:S02]  /*1bde0*/  LDL.LU R5, [R1+0x184] ;  /* 0x0001840001057983 */ /* 0x000ea40000300800 */
[----:B---3--:R-:W-:-:S02]  /*1bdf0*/  IMAD.MOV.U32 R6, RZ, RZ, R28 ;  /* 0x000000ffff067224 */ /* 0x008fc400078e001c */
[----:B------:R-:W-:Y:S01]  /*1be00*/  IMAD.MOV.U32 R7, RZ, RZ, R29 ;  /* 0x000000ffff077224 */ /* 0x000fe200078e001d */
[----:B------:R-:W3:Y:S01]  /*1be10*/  LDL.LU R28, [R1+0x1544] ;  /* 0x00154400011c7983 */ /* 0x000ee20000300800 */
[----:B------:R-:W3:Y:S03]  /*1be20*/  LDL.LU R29, [R1+0x1540] ;  /* 0x00154000011d7983 */ /* 0x000ee60000300800 */
[----:B------:R-:W-:Y:S04]  /*1be30*/  STL.64 [R1+0x1508], R6 ;  /* 0x0015080601007387 */ /* 0x000fe80000100a00 */
[----:B--2---:R-:W-:Y:S01]  /*1be40*/  STL.64 [R1+0x1500], R4 ;  /* 0x0015000401007387 */ /* 0x004fe20000100a00 */
[----:B------:R-:W2:Y:S02]  /*1be50*/  LDL.LU R12, [R1+0x190] ;  /* 0x00019000010c7983 */ /* 0x000ea40000300800 */
[----:B------:R-:W2:Y:S02]  /*1be60*/  LDL.LU R13, [R1+0x194] ;  /* 0x00019400010d7983 */ /* 0x000ea40000300800 */
[----:B------:R-:W2:Y:S01]  /*1be70*/  LDL.LU R14, [R1+0x198] ;  /* 0x00019800010e7983 */ /* 0x000ea20000300800 */
[----:B------:R-:W2:Y:S04]  /*1be80*/  LDL.LU R15, [R1+0x19c] ;  /* 0x00019c00010f7983 */ /* 0x000ea80000300800 */
[----:B--2---:R-:W-:Y:S01]  /*1be90*/  STL.64 [R1+0x1518], R14 ;  /* 0x0015180e01007387 */ /* 0x004fe20000100a00 */
[----:B------:R0:W-:Y:S03]  /*1bea0*/  STL.64 [R1+0x1510], R12 ;  /* 0x0015100c01007387 */ /* 0x0001e60000100a00 */
[----:B0-----:R-:W2:Y:S01]  /*1beb0*/  LDL.LU R12, [R1+0xd0] ;  /* 0x0000d000010c7983 */ /* 0x001ea20000300800 */
[----:B------:R-:W2:Y:S02]  /*1bec0*/  LDL.LU R13, [R1+0xd4] ;  /* 0x0000d400010d7983 */ /* 0x000ea40000300800 */
[----:B------:R-:W-:Y:S02]  /*1bed0*/  STL.64 [R1+0x13c8], R18 ;  /* 0x0013c81201007387 */ /* 0x000fe40000100a00 */
[----:B------:R0:W-:Y:S02]  /*1bee0*/  STL.64 [R1+0x13c0], R16 ;  /* 0x0013c01001007387 */ /* 0x0001e40000100a00 */
[----:B0-----:R-:W2:Y:S01]  /*1bef0*/  LDL.LU.64 R16, [R1+0x70] ;  /* 0x0000700001107983 */ /* 0x001ea20000300a00 */
[----:B------:R-:W2:Y:S02]  /*1bf00*/  LDL.64 R18, [R1+0x78] ;  /* 0x0000780001127983 */ /* 0x000ea40000100a00 */
[----:B------:R-:W-:-:S02]  /*1bf10*/  IMAD.MOV.U32 R10, RZ, RZ, R2 ;  /* 0x000000ffff0a7224 */ /* 0x000fc400078e0002 */
[----:B------:R-:W-:Y:S02]  /*1bf20*/  IMAD.MOV.U32 R11, RZ, RZ, R0 ;  /* 0x000000ffff0b7224 */ /* 0x000fe400078e0000 */
[----:B----4-:R-:W-:Y:S02]  /*1bf30*/  IMAD.MOV.U32 R4, RZ, RZ, R21 ;  /* 0x000000ffff047224 */ /* 0x010fe400078e0015 */
[----:B------:R-:W-:-:S03]  /*1bf40*/  IMAD.MOV.U32 R5, RZ, RZ, R20 ;  /* 0x000000ffff057224 */ /* 0x000fc600078e0014 */
[----:B------:R-:W-:Y:S01]  /*1bf50*/  HMMA.16816.F32.BF16 R8, R8, R22, R24 ;  /* 0x000000160808723c */ /* 0x000fe20000041818 */
[----:B--2---:R-:W-:Y:S01]  /*1bf60*/  STL [R1+0x1404], R18 ;  /* 0x0014041201007387 */ /* 0x004fe20000100800 */
[----:B------:R-:W-:Y:S02]  /*1bf70*/  STL [R1+0x1400], R19 ;  /* 0x0014001301007387 */ /* 0x000fe40000100800 */
[----:B------:R-:W2:Y:S02]  /*1bf80*/  LDL.LU.64 R26, [R1+0x1538] ;  /* 0x00153800011a7983 */ /* 0x000ea40000300a00 */
[----:B------:R-:W2:Y:S01]  /*1bf90*/  LDL.LU.64 R24, [R1+0x1530] ;  /* 0x0015300001187983 */ /* 0x000ea20000300a00 */
[----:B------:R-:W4:Y:S01]  /*1bfa0*/  LDL.LU.64 R22, [R1+0x1528] ;  /* 0x0015280001167983 */ /* 0x000f220000300a00 */
[----:B------:R-:W2:Y:S02]  /*1bfb0*/  LDL.LU.64 R20, [R1+0x1520] ;  /* 0x0015200001147983 */ /* 0x000ea40000300a00 */
[----:B---3--:R-:W-:-:S02]  /*1bfc0*/  IMAD.MOV.U32 R14, RZ, RZ, R29 ;  /* 0x000000ffff0e7224 */ /* 0x008fc400078e001d */
[----:B------:R-:W-:Y:S11]  /*1bfd0*/  IMAD.MOV.U32 R15, RZ, RZ, R28 ;  /* 0x000000ffff0f7224 */ /* 0x000ff600078e001c */
[----:B------:R-:W-:Y:S01]  /*1bfe0*/  @!UPT UIADD3 URZ, URZ, URZ, URZ ;  /* 0x0000003f3f3ff290 */ /* 0x000fe2000fffe03f */
[----:B------:R-:W-:Y:S01]  /*1bff0*/  IMAD.MOV.U32 R29, RZ, RZ, R10 ;  /* 0x000000ffff1d7224 */ /* 0x000fe200078e000a */
[----:B------:R4:W-:Y:S01]  /*1c000*/  STL.64 [R1+0xa0], R8 ;  /* 0x0000a00801007387 */ /* 0x0009e20000100a00 */
[----:B------:R-:W-:Y:S02]  /*1c010*/  IMAD.MOV.U32 R28, RZ, RZ, R11 ;  /* 0x000000ffff1c7224 */ /* 0x000fe400078e000b */
[----:B----4-:R-:W-:Y:S02]  /*1c020*/  IMAD.MOV.U32 R8, RZ, RZ, R23 ;  /* 0x000000ffff087224 */ /* 0x010fe400078e0017 */
[----:B------:R-:W-:Y:S02]  /*1c030*/  IMAD.MOV.U32 R9, RZ, RZ, R22 ;  /* 0x000000ffff097224 */ /* 0x000fe400078e0016 */
[----:B--2---:R-:W-:Y:S02]  /*1c040*/  IMAD.MOV.U32 R10, RZ, RZ, R21 ;  /* 0x000000ffff0a7224 */ /* 0x004fe400078e0015 */
[----:B------:R-:W-:-:S02]  /*1c050*/  IMAD.MOV.U32 R11, RZ, RZ, R20 ;  /* 0x000000ffff0b7224 */ /* 0x000fc400078e0014 */
[----:B------:R-:W0:Y:S04]  /*1c060*/  LDSM.16.MT88.4 R20, [R3+0x5000] ;  /* 0x005000000314783b */ /* 0x000e280000004200 */
[----:B------:R-:W-:Y:S01]  /*1c070*/  STL.64 [R1+0x14b8], R10 ;  /* 0x0014b80a01007387 */ /* 0x000fe20000100a00 */
[----:B------:R1:W-:Y:S03]  /*1c080*/  STL.64 [R1+0x14b0], R8 ;  /* 0x0014b00801007387 */ /* 0x0003e60000100a00 */
[----:B-1----:R-:W2:Y:S01]  /*1c090*/  LDL.LU.64 R8, [R1+0x60] ;  /* 0x0000600001087983 */ /* 0x002ea20000300a00 */
[----:B------:R-:W-:Y:S03]  /*1c0a0*/  STL [R1+0x1408], R3 ;  /* 0x0014080301007387 */ /* 0x000fe60000100800 */
[----:B0-----:R-:W-:Y:S01]  /*1c0b0*/  STL.64 [R1+0x1388], R22 ;  /* 0x0013881601007387 */ /* 0x001fe20000100a00 */
[----:B------:R0:W-:Y:S03]  /*1c0c0*/  STL.64 [R1+0x1380], R20 ;  /* 0x0013801401007387 */ /* 0x0001e60000100a00 */
[----:B0-----:R-:W3:Y:S01]  /*1c0d0*/  LDL.LU R20, [R1+0x20] ;  /* 0x0000200001147983 */ /* 0x001ee20000300800 */
[----:B------:R-:W3:Y:S02]  /*1c0e0*/  LDL.LU R21, [R1+0x24] ;  /* 0x0000240001157983 */ /* 0x000ee40000300800 */
[----:B------:R-:W4:Y:S02]  /*1c0f0*/  LDL.LU R22, [R1+0x28] ;  /* 0x0000280001167983 */ /* 0x000f240000300800 */
[----:B------:R-:W4:Y:S01]  /*1c100*/  LDL.LU R23, [R1+0x2c] ;  /* 0x00002c0001177983 */ /* 0x000f220000300800 */
[C---:B------:R-:W-:Y:S01]  /*1c110*/  HMMA.16816.F32.BF16 R4, R24.reuse, R4, R12 ;  /* 0x000000041804723c */ /* 0x040fe2000004180c */
[----:B----4-:R-:W-:Y:S01]  /*1c120*/  STL.64 [R1+0x14c8], R22 ;  /* 0x0014c81601007387 */ /* 0x010fe20000100a00 */
[----:B---3--:R0:W-:Y:S03]  /*1c130*/  STL.64 [R1+0x14c0], R20 ;  /* 0x0014c01401007387 */ /* 0x0081e60000100a00 */
[----:B0-----:R-:W3:Y:S01]  /*1c140*/  LDL.LU R20, [R1+0x130] ;  /* 0x0001300001147983 */ /* 0x001ee20000300800 */
[----:B------:R-:W3:Y:S02]  /*1c150*/  LDL.LU R21, [R1+0x134] ;  /* 0x0001340001157983 */ /* 0x000ee40000300800 */
[----:B------:R-:W3:Y:S02]  /*1c160*/  LDL.LU R22, [R1+0x138] ;  /* 0x0001380001167983 */ /* 0x000ee40000300800 */
[----:B------:R-:W3:Y:S01]  /*1c170*/  LDL.LU R23, [R1+0x13c] ;  /* 0x00013c0001177983 */ /* 0x000ee20000300800 */
[----:B------:R-:W2:Y:S01]  /*1c180*/  LDL.LU.64 R14, [R1+0x1518] ;  /* 0x00151800010e7983 */ /* 0x000ea20000300a00 */
[----:B------:R-:W2:Y:S11]  /*1c190*/  LDL.LU.64 R12, [R1+0x1510] ;  /* 0x00151000010c7983 */ /* 0x000eb60000300a00 */
[----:B------:R-:W-:Y:S02]  /*1c1a0*/  STL.64 [R1+0xd0], R4 ;  /* 0x0000d00401007387 */ /* 0x000fe40000100a00 */
[----:B------:R0:W-:Y:S02]  /*1c1b0*/  STL.64 [R1+0xd8], R6 ;  /* 0x0000d80601007387 */ /* 0x0001e40000100a00 */
[----:B0-----:R-:W4:Y:S01]  /*1c1c0*/  LDL.LU.64 R6, [R1+0x1508] ;  /* 0x0015080001067983 */ /* 0x001f220000300a00 */
[----:B------:R-:W4:Y:S01]  /*1c1d0*/  LDL.LU.64 R4, [R1+0x1500] ;  /* 0x0015000001047983 */ /* 0x000f220000300a00 */
[C---:B--2---:R-:W-:Y:S11]  /*1c1e0*/  HMMA.16816.F32.BF16 R12, R24.reuse, R8, R12 ;  /* 0x00000008180c723c */ /* 0x044ff6000004180c */
[----:B------:R-:W-:Y:S11]  /*1c1f0*/  @!UPT UIADD3 URZ, URZ, URZ, URZ ;  /* 0x0000003f3f3ff290 */ /* 0x000ff6000fffe03f */
[----:B------:R-:W-:Y:S01]  /*1c200*/  @!UPT UIADD3 URZ, URZ, URZ, URZ ;  /* 0x0000003f3f3ff290 */ /* 0x000fe2000fffe03f */
[----:B------:R0:W-:Y:S01]  /*1c210*/  STL.64 [R1+0xc0], R12 ;  /* 0x0000c00c01007387 */ /* 0x0001e20000100a00 */
[----:B------:R-:W-:Y:S03]  /*1c220*/  STL.64 [R1+0xc8], R14 ;  /* 0x0000c80e01007387 */ /* 0x000fe60000100a00 */
[----:B0-----:R-:W4:Y:S01]  /*1c230*/  LDL.LU.64 R12, [R1+0x14f8] ;  /* 0x0014f800010c7983 */ /* 0x001f220000300a00 */
[----:B------:R0:W-:Y:S03]  /*1c240*/  STL.64 [R1+0x14d0], R8 ;  /* 0x0014d00801007387 */ /* 0x0001e60000100a00 */
[----:B0-----:R-:W2:Y:S01]  /*1c250*/  LDL.64 R8, [R1+0x50] ;  /* 0x0000500001087983 */ /* 0x001ea20000100a00 */
[C---:B----4-:R-:W-:Y:S11]  /*1c260*/  HMMA.16816.F32.BF16 R4, R24.reuse, R12, R4 ;  /* 0x0000000c1804723c */ /* 0x050ff60000041804 */
[----:B------:R-:W-:Y:S11]  /*1c270*/  @!UPT UIADD3 URZ, URZ, URZ, URZ ;  /* 0x0000003f3f3ff290 */ /* 0x000ff6000fffe03f */
[----:B------:R-:W-:Y:S01]  /*1c280*/  @!UPT UIADD3 URZ, URZ, URZ, URZ ;  /* 0x0000003f3f3ff290 */ /* 0x000fe2000fffe03f */
[----:B------:R-:W-:Y:S01]  /*1c290*/  STL.64 [R1+0xb0], R4 ;  /* 0x0000b00401007387 */ /* 0x000fe20000100a00 */
[----:B------:R0:W-:Y:S03]  /*1c2a0*/  STL.64 [R1+0xb8], R6 ;  /* 0x0000b80601007387 */ /* 0x0001e60000100a00 */
[----:B0-----:R-:W4:Y:S01]  /*1c2b0*/  LDL.LU.64 R6, [R1+0x14f0] ;  /* 0x0014f00001067983 */ /* 0x001f220000300a00 */
[----:B------:R-:W4:Y:S02]  /*1c2c0*/  LDL.LU.64 R4, [R1+0x14e8] ;  /* 0x0014e80001047983 */ /* 0x000f240000300a00 */
[----:B----4-:R-:W-:Y:S01]  /*1c2d0*/  HMMA.16816.F32.BF16 R24, R24, R16, R4 ;  /* 0x000000101818723c */ /* 0x010fe20000041804 */
[----:B------:R-:W3:Y:S01]  /*1c2e0*/  LDL.LU.64 R6, [R1+0x14e0] ;  /* 0x0014e00001067983 */ /* 0x000ee20000300a00 */
[----:B------:R-:W3:Y:S02]  /*1c2f0*/  LDL.LU.64 R4, [R1+0x14d8] ;  /* 0x0014d80001047983 */ /* 0x000ee40000300a00 */
[----:B--2---:R-:W-:-:S02]  /*1c300*/  IMAD.MOV.U32 R15, RZ, RZ, R8 ;  /* 0x000000ffff0f7224 */ /* 0x004fc400078e0008 */
[----:B------:R-:W-:Y:S11]  /*1c310*/  IMAD.MOV.U32 R14, RZ, RZ, R9 ;  /* 0x000000ffff0e7224 */ /* 0x000ff600078e0009 */
[----:B------:R-:W-:Y:S06]  /*1c320*/  @!UPT UIADD3 URZ, URZ, URZ, URZ ;  /* 0x0000003f3f3ff290 */ /* 0x000fec000fffe03f */
[----:B------:R0:W-:Y:S01]  /*1c330*/  STL.64 [R1+0x90], R24 ;  /* 0x0000901801007387 */ /* 0x0001e20000100a00 */
[----:B------:R1:W-:Y:S03]  /*1c340*/  STL.64 [R1+0x98], R26 ;  /* 0x0000981a01007387 */ /* 0x0003e60000100a00 */
[----:B0-----:R-:W2:Y:S01]  /*1c350*/  LDL.LU R24, [R1+0x30] ;  /* 0x0000300001187983 */ /* 0x001ea20000300800 */
[----:B------:R-:W2:Y:S02]  /*1c360*/  LDL.LU R25, [R1+0x34] ;  /* 0x0000340001197983 */ /* 0x000ea40000300800 */
[----:B-1----:R-:W2:Y:S02]  /*1c370*/  LDL.LU R26, [R1+0x38] ;  /* 0x00003800011a7983 */ /* 0x002ea40000300800 */
[----:B------:R-:W2:Y:S01]  /*1c380*/  LDL.LU R27, [R1+0x3c] ;  /* 0x00003c00011b7983 */ /* 0x000ea20000300800 */
[C---:B---3--:R-:W-:Y:S01]  /*1c390*/  HMMA.16816.F32.BF16 R20, R4.reuse, R8, R20 ;  /* 0x000000080414723c */ /* 0x048fe20000041814 */
[----:B------:R-:W2:Y:S11]  /*1c3a0*/  LDL.LU.64 R8, [R1+0x14d0] ;  /* 0x0014d00001087983 */ /* 0x000eb60000300a00 */
[----:B------:R-:W-:Y:S11]  /*1c3b0*/  @!UPT UIADD3 URZ, URZ, URZ, URZ ;  /* 0x0000003f3f3ff290 */ /* 0x000ff6000fffe03f */
[----:B------:R0:W-:Y:S01]  /*1c3c0*/  STL [R1+0x40], R20 ;  /* 0x0000401401007387 */ /* 0x0001e20000100800 */
[----:B------:R-:W-:Y:S02]  /*1c3d0*/  IMAD.MOV.U32 R18, RZ, RZ, R22 ;  /* 0x000000ffff127224 */ /* 0x000fe400078e0016 */
[----:B------:R-:W-:Y:S02]  /*1c3e0*/  IMAD.MOV.U32 R19, RZ, RZ, R23 ;  /* 0x000000ffff137224 */ /* 0x000fe400078e0017 */
[----:B------:R-:W-:Y:S01]  /*1c3f0*/  IMAD.MOV.U32 R3, RZ, RZ, R21 ;  /* 0x000000ffff037224 */ /* 0x000fe200078e0015 */
[----:B------:R-:W3:Y:S04]  /*1c400*/  LDL.LU.64 R22, [R1+0x14c8] ;  /* 0x0014c80001167983 */ /* 0x000ee80000300a00 */
[----:B0-----:R-:W3:Y:S01]  /*1c410*/  LDL.LU.64 R20, [R1+0x14c0] ;  /* 0x0014c00001147983 */ /* 0x001ee20000300a00 */
[----:B--2---:R-:W-:Y:S01]  /*1c420*/  HMMA.16816.F32.BF16 R24, R4, R8, R24 ;  /* 0x000000080418723c */ /* 0x004fe20000041818 */
[----:B------:R-:W-:-:S02]  /*1c430*/  IMAD.MOV.U32 R0, RZ, RZ, R8 ;  /* 0x000000ffff007224 */ /* 0x000fc400078e0008 */
[----:B------:R-:W-:Y:S11]  /*1c440*/  IMAD.MOV.U32 R2, RZ, RZ, R9 ;  /* 0x000000ffff027224 */ /* 0x000ff600078e0009 */
[----:B------:R-:W-:Y:S09]  /*1c450*/  @!UPT UIADD3 URZ, URZ, URZ, URZ ;  /* 0x0000003f3f3ff290 */ /* 0x000ff2000fffe03f */
[----:B------:R0:W-:Y:S01]  /*1c460*/  STL.64 [R1+0x30], R24 ;  /* 0x0000301801007387 */ /* 0x0001e20000100a00 */
[----:B------:R1:W-:Y:S02]  /*1c470*/  STL.64 [R1+0x38], R26 ;  /* 0x0000381a01007387 */ /* 0x0003e40000100a00 */
[----:B------:R-:W2:Y:S02]  /*1c480*/  LDL.LU.64 R10, [R1+0x14b8] ;  /* 0x0014b800010a7983 */ /* 0x000ea40000300a00 */
[----:B------:R-:W2:Y:S01]  /*1c490*/  LDL.LU.64 R8, [R1+0x14b0] ;  /* 0x0014b00001087983 */ /* 0x000ea20000300a00 */
[----:B------:R4:W-:Y:S04]  /*1c4a0*/  STL.64 [R1+0x1460], R12 ;  /* 0x0014600c01007387 */ /* 0x0009e80000100a00 */
[----:B0-----:R-:W2:Y:S01]  /*1c4b0*/  LDL.LU R24, [R1+0x150] ;  /* 0x0001500001187983 */ /* 0x001ea20000300800 */
[----:B------:R-:W2:Y:S02]  /*1c4c0*/  LDL.LU R25, [R1+0x154] ;  /* 0x0001540001197983 */ /* 0x000ea40000300800 */
[----:B-1----:R-:W2:Y:S02]  /*1c4d0*/  LDL.LU R26, [R1+0x158] ;  /* 0x00015800011a7983 */ /* 0x002ea40000300800 */
[----:B------:R-:W2:Y:S01]  /*1c4e0*/  LDL.LU R27, [R1+0x15c] ;  /* 0x00015c00011b7983 */ /* 0x000ea20000300800 */
[----:B---3--:R-:W-:Y:S07]  /*1c4f0*/  HMMA.16816.F32.BF16 R20, R4, R12, R20 ;  /* 0x0000000c0414723c */ /* 0x008fee0000041814 */
[----:B----4-:R-:W-:-:S02]  /*1c500*/  IMAD.MOV.U32 R12, RZ, RZ, R15 ;  /* 0x000000ffff0c7224 */ /* 0x010fc400078e000f */
[----:B------:R-:W-:Y:S01]  /*1c510*/  IMAD.MOV.U32 R13, RZ, RZ, R14 ;  /* 0x000000ffff0d7224 */ /* 0x000fe200078e000e */
[----:B--2---:R-:W-:Y:S01]  /*1c520*/  STL.64 [R1+0x1470], R26 ;  /* 0x0014701a01007387 */ /* 0x004fe20000100a00 */
[----:B------:R0:W-:Y:S02]  /*1c530*/  STL.64 [R1+0x1468], R24 ;  /* 0x0014681801007387 */ /* 0x0001e40000100a00 */
[----:B------:R-:W2:Y:S02]  /*1c540*/  LDL.LU R15, [R1+0x14ac] ;  /* 0x0014ac00010f7983 */ /* 0x000ea40000300800 */
[----:B------:R-:W3:Y:S01]  /*1c550*/  LDL.LU R14, [R1+0x14a8] ;  /* 0x0014a800010e7983 */ /* 0x000ee20000300800 */
[----:B------:R-:W-:Y:S01]  /*1c560*/  HMMA.16816.F32.BF16 R4, R4, R16, R8 ;  /* 0x000000100404723c */ /* 0x000fe20000041808 */
[----:B0-----:R-:W4:Y:S01]  /*1c570*/  LDL.LU R24, [R1+0xf0] ;  /* 0x0000f00001187983 */ /* 0x001f220000300800 */
[----:B------:R-:W4:Y:S02]  /*1c580*/  LDL.LU R25, [R1+0xf4] ;  /* 0x0000f40001197983 */ /* 0x000f240000300800 */
[----:B------:R-:W4:Y:S02]  /*1c590*/  LDL.LU R26, [R1+0xf8] ;  /* 0x0000f800011a7983 */ /* 0x000f240000300800 */
[----:B------:R-:W4:Y:S01]  /*1c5a0*/  LDL.LU R27, [R1+0xfc] ;  /* 0x0000fc00011b7983 */ /* 0x000f220000300800 */
[----:B------:R-:W-:Y:S01]  /*1c5b0*/  STL.64 [R1+0x1398], R22 ;  /* 0x0013981601007387 */ /* 0x000fe20000100a00 */
[----:B------:R0:W-:Y:S02]  /*1c5c0*/  STL.64 [R1+0x1390], R20 ;  /* 0x0013901401007387 */ /* 0x0001e40000100a00 */
[----:B0-----:R-:W-:-:S02]  /*1c5d0*/  IMAD.MOV.U32 R20, RZ, RZ, R0 ;  /* 0x000000ffff147224 */ /* 0x001fc400078e0000 */
[----:B------:R-:W-:Y:S01]  /*1c5e0*/  IMAD.MOV.U32 R21, RZ, RZ, R2 ;  /* 0x000000ffff157224 */ /* 0x000fe200078e0002 */
[----:B------:R-:W4:Y:S01]  /*1c5f0*/  LDL.LU R0, [R1+0x14a4] ;  /* 0x0014a40001007983 */ /* 0x000f220000300800 */
[----:B------:R-:W4:Y:S02]  /*1c600*/  LDL.LU R2, [R1+0x14a0] ;  /* 0x0014a00001027983 */ /* 0x000f240000300800 */
[----:B------:R-:W4:Y:S02]  /*1c610*/  LDL R22, [R1+0x68] ;  /* 0x0000680001167983 */ /* 0x000f240000100800 */
[----:B------:R-:W4:Y:S01]  /*1c620*/  LDL R23, [R1+0x6c] ;  /* 0x00006c0001177983 */ /* 0x000f220000100800 */
[----:B------:R-:W4:Y:S01]  /*1c630*/  LDL.LU.64 R10, [R1+0x1498] ;  /* 0x00149800010a7983 */ /* 0x000f220000300a00 */
[----:B------:R-:W4:Y:S02]  /*1c640*/  LDL.LU.64 R8, [R1+0x1490] ;  /* 0x0014900001087983 */ /* 0x000f240000300a00 */
[----:B------:R-:W-:Y:S02]  /*1c650*/  STL.64 [R1+0x1458], R18 ;  /* 0x0014581201007387 */ /* 0x000fe40000100a00 */
[----:B------:R0:W-:Y:S02]  /*1c660*/  STL.64 [R1+0x1450], R16 ;  /* 0x0014501001007387 */ /* 0x0001e40000100a00 */
[----:B0-----:R-:W4:Y:S01]  /*1c670*/  LDL.LU R16, [R1+0x160] ;  /* 0x0001600001107983 */ /* 0x001f220000300800 */
[----:B------:R-:W4:Y:S02]  /*1c680*/  LDL.LU R17, [R1+0x164] ;  /* 0x0001640001117983 */ /* 0x000f240000300800 */
[----:B------:R-:W4:Y:S02]  /*1c690*/  LDL.LU R18, [R1+0x168] ;  /* 0x0001680001127983 */ /* 0x000f240000300800 */
[----:B------:R-:W4:Y:S01]  /*1c6a0*/  LDL.LU R19, [R1+0x16c] ;  /* 0x00016c0001137983 */ /* 0x000f220000300800 */
[----:B------:R-:W-:Y:S01]  /*1c6b0*/  STL.64 [R1+0x13a8], R6 ;  /* 0x0013a80601007387 */ /* 0x000fe20000100a00 */
[----:B------:R2:W-:Y:S02]  /*1c6c0*/  STL.64 [R1+0x13a0], R4 ;  /* 0x0013a00401007387 */ /* 0x0005e40000100a00 */
[----:B--2---:R-:W-:-:S02]  /*1c6d0*/  IMAD.MOV.U32 R5, RZ, RZ, R15 ;  /* 0x000000ffff057224 */ /* 0x004fc400078e000f */
[----:B---3--:R-:W-:Y:S02]  /*1c6e0*/  IMAD.MOV.U32 R4, RZ, RZ, R14 ;  /* 0x000000ffff047224 */ /* 0x008fe400078e000e */
[----:B------:R-:W2:Y:S01]  /*1c6f0*/  LDL.LU R14, [R1+0x148c] ;  /* 0x00148c00010e7983 */ /* 0x000ea20000300800 */
[----:B------:R-:W3:Y:S02]  /*1c700*/  LDL.LU R15, [R1+0x1488] ;  /* 0x00148800010f7983 */ /* 0x000ee40000300800 */
[----:B----4-:R-:W-:Y:S02]  /*1c710*/  IMAD.MOV.U32 R6, RZ, RZ, R8 ;  /* 0x000000ffff067224 */ /* 0x010fe400078e0008 */
[----:B------:R-:W-:Y:S01]  /*1c720*/  IMAD.MOV.U32 R7, RZ, RZ, R9 ;  /* 0x000000ffff077224 */ /* 0x000fe200078e0009 */
[----:B------:R-:W4:Y:S01]  /*1c730*/  LDL.LU R8, [R1+0x1484] ;  /* 0x0014840001087983 */ /* 0x000f220000300800 */
[----:B------:R-:W4:Y:S03]  /*1c740*/  LDL.LU R9, [R1+0x1480] ;  /* 0x0014800001097983 */ /* 0x000f260000300800 */
[----:B------:R-:W-:Y:S01]  /*1c750*/  STL.64 [R1+0x1418], R6 ;  /* 0x0014180601007387 */ /* 0x000fe20000100a00 */
[----:B------:R0:W-:Y:S02]  /*1c760*/  STL.64 [R1+0x1410], R4 ;  /* 0x0014100401007387 */ /* 0x0001e40000100a00 */
[----:B0-----:R-:W-:-:S02]  /*1c770*/  IMAD.MOV.U32 R4, RZ, RZ, R10 ;  /* 0x000000ffff047224 */ /* 0x001fc400078e000a */
[----:B------:R-:W-:Y:S01]  /*1c780*/  IMAD.MOV.U32 R5, RZ, RZ, R11 ;  /* 0x000000ffff057224 */ /* 0x000fe200078e000b */
[----:B------:R-:W4:Y:S01]  /*1c790*/  LDL.LU R10, [R1+0x147c] ;  /* 0x00147c00010a7983 */ /* 0x000f220000300800 */
[----:B------:R-:W4:Y:S02]  /*1c7a0*/  LDL.LU R11, [R1+0x1478] ;  /* 0x00147800010b7983 */ /* 0x000f240000300800 */
[----:B------:R-:W2:Y:S02]  /*1c7b0*/  LDL.LU R6, [R1+0x118] ;  /* 0x0001180001067983 */ /* 0x000ea40000300800 */
[----:B------:R-:W2:Y:S02]  /*1c7c0*/  LDL.LU R7, [R1+0x11c] ;  /* 0x00011c0001077983 */ /* 0x000ea40000300800 */
[----:B--2---:R-:W-:Y:S01]  /*1c7d0*/  STL.64 [R1+0x1428], R6 ;  /* 0x0014280601007387 */ /* 0x004fe20000100a00 */
[----:B------:R3:W-:Y:S02]  /*1c7e0*/  STL.64 [R1+0x1420], R4 ;  /* 0x0014200401007387 */ /* 0x0007e40000100a00 */
[----:B---3--:R-:W-:-:S02]  /*1c7f0*/  IMAD.MOV.U32 R4, RZ, RZ, R15 ;  /* 0x000000ffff047224 */ /* 0x008fc400078e000f */
[----:B------:R-:W-:Y:S02]  /*1c800*/  IMAD.MOV.U32 R5, RZ, RZ, R14 ;  /* 0x000000ffff057224 */ /* 0x000fe400078e000e */
[C---:B----4-:R-:W-:Y:S01]  /*1c810*/  HMMA.16816.F32.BF16 R12, R8.reuse, R12, R24 ;  /* 0x0000000c080c723c */ /* 0x050fe20000041818 */
[----:B------:R-:W2:Y:S01]  /*1c820*/  LDL.LU.64 R26, [R1+0x1470] ;  /* 0x00147000011a7983 */ /* 0x000ea20000300a00 */
[----:B------:R-:W2:Y:S11]  /*1c830*/  LDL.LU.64 R24, [R1+0x1468] ;  /* 0x0014680001187983 */ /* 0x000eb60000300a00 */
[----:B------:R-:W-:Y:S10]  /*1c840*/  @!UPT UIADD3 URZ, URZ, URZ, URZ ;  /* 0x0000003f3f3ff290 */ /* 0x000ff4000fffe03f */
[----:B------:R0:W-:Y:S01]  /*1c850*/  STL.64 [R1+0x10], R12 ;  /* 0x0000100c01007387 */ /* 0x0001e20000100a00 */
[----:B------:R1:W-:Y:S03]  /*1c860*/  STL.64 [R1+0x18], R14 ;  /* 0x0000180e01007387 */ /* 0x0003e60000100a00 */
[----:B0-----:R-:W1:Y:S01]  /*1c870*/  LDL.LU.64 R12, [R1+0x1460] ;  /* 0x00146000010c7983 */ /* 0x001e620000300a00 */
[----:B------:R-:W-:Y:S02]  /*1c880*/  IMAD.MOV.U32 R6, RZ, RZ, R2 ;  /* 0x000000ffff067224 */ /* 0x000fe400078e0002 */
[----:B------:R-:W-:Y:S01]  /*1c890*/  IMAD.MOV.U32 R7, RZ, RZ, R0 ;  /* 0x000000ffff077224 */ /* 0x000fe200078e0000 */
[C---:B--2---:R-:W-:Y:S08]  /*1c8a0*/  HMMA.16816.F32.BF16 R24, R8.reuse, R20, R24 ;  /* 0x000000140818723c */ /* 0x044ff00000041818 */
[----:B-1----:R-:W-:Y:S11]  /*1c8b0*/  HMMA.16816.F32.BF16 R12, R8, R12, R16 ;  /* 0x0000000c080c723c */ /* 0x002ff60000041810 */
[----:B------:R-:W-:Y:S04]  /*1c8c0*/  @!UPT UIADD3 URZ, URZ, URZ, URZ ;  /* 0x0000003f3f3ff290 */ /* 0x000fe8000fffe03f */
[----:B------:R-:W-:Y:S01]  /*1c8d0*/  STL.64 [R1+0x1370], R26 ;  /* 0x0013701a01007387 */ /* 0x000fe20000100a00 */
[----:B------:R0:W-:Y:S03]  /*1c8e0*/  STL.64 [R1+0x1368], R24 ;  /* 0x0013681801007387 */ /* 0x0001e60000100a00 */
[----:B0-----:R-:W2:Y:S01]  /*1c8f0*/  LDL.LU.64 R24, [R1+0x50] ;  /* 0x0000500001187983 */ /* 0x001ea20000300a00 */
[----:B------:R-:W3:Y:S02]  /*1c900*/  LDL.LU.64 R26, [R1+0x58] ;  /* 0x00005800011a7983 */ /* 0x000ee40000300a00 */
[----:B------:R-:W4:Y:S02]  /*1c910*/  LDL.LU.64 R18, [R1+0x1458] ;  /* 0x0014580001127983 */ /* 0x000f240000300a00 */
[----:B------:R-:W2:Y:S01]  /*1c920*/  LDL.LU.64 R16, [R1+0x1450] ;  /* 0x0014500001107983 */ /* 0x000ea20000300a00 */
[----:B------:R0:W-:Y:S01]  /*1c930*/  STL.64 [R1+0xe0], R12 ;  /* 0x0000e00c01007387 */ /* 0x0001e20000100a00 */
[----:B------:R-:W-:-:S02]  /*1c940*/  IMAD.MOV.U32 R2, RZ, RZ, R14 ;  /* 0x000000ffff027224 */ /* 0x000fc400078e000e */
[----:B------:R-:W-:Y:S02]  /*1c950*/  IMAD.MOV.U32 R0, RZ, RZ, R15 ;  /* 0x000000ffff007224 */ /* 0x000fe400078e000f */
[----:B------:R-:W2:Y:S04]  /*1c960*/  LDL.LU.64 R14, [R1+0x1448] ;  /* 0x00144800010e7983 */ /* 0x000ea80000300a00 */
[----:B0-----:R-:W2:Y:S02]  /*1c970*/  LDL.LU.64 R12, [R1+0x1440] ;  /* 0x00144000010c7983 */ /* 0x001ea40000300a00 */
[----:B--2---:R-:W-:Y:S02]  /*1c980*/  HMMA.16816.F32.BF16 R8, R8, R16, R12 ;  /* 0x000000100808723c */ /* 0x004fe4000004180c */
[----:B------:R-:W2:Y:S01]  /*1c990*/  LDL.LU.64 R14, [R1+0x1438] ;  /* 0x00143800010e7983 */ /* 0x000ea20000300a00 */
[----:B------:R-:W2:Y:S11]  /*1c9a0*/  LDL.LU.64 R12, [R1+0x1430] ;  /* 0x00143000010c7983 */ /* 0x000eb60000300a00 */
[----:B------:R-:W-:Y:S09]  /*1c9b0*/  @!UPT UIADD3 URZ, URZ, URZ, URZ ;  /* 0x0000003f3f3ff290 */ /* 0x000ff2000fffe03f */
        /* <DEDUP_REMOVED lines=8> */
[----:B------:R0:W-:Y:S03]  /*1ca40*/  STL.64 [R1+0xf8], R6 ;  /* 0x0000f80601007387 */ /* 0x0001e60000100a00 */
[----:B0-----:R-:W2:Y:S01]  /*1ca50*/  LDL.LU.64 R6, [R1+0x1428] ;  /* 0x0014280001067983 */ /* 0x001ea20000300a00 */
[----:B------:R-:W2:Y:S02]  /*1ca60*/  LDL.LU.64 R4, [R1+0x1420] ;  /* 0x0014200001047983 */ /* 0x000ea40000300a00 */
[----:B---3--:R-:W-:Y:S02]  /*1ca70*/  STL.64 [R1+0x13f8], R26 ;  /* 0x0013f81a01007387 */ /* 0x008fe40000100a00 */
[----:B------:R-:W3:Y:S01]  /*1ca80*/  LDL.LU R24, [R1+0xa0] ;  /* 0x0000a00001187983 */ /* 0x000ee20000300800 */
[----:B------:R-:W3:Y:S01]  /*1ca90*/  LDL.LU R25, [R1+0xa4] ;  /* 0x0000a40001197983 */ /* 0x000ee20000300800 */
[C---:B--2---:R-:W-:Y:S11]  /*1caa0*/  HMMA.16816.F32.BF16 R4, R12.reuse, R20, R4 ;  /* 0x000000140c04723c */ /* 0x044ff60000041804 */
[----:B------:R-:W-:Y:S11]  /*1cab0*/  @!UPT UIADD3 URZ, URZ, URZ, URZ ;  /* 0x0000003f3f3ff290 */ /* 0x000ff6000fffe03f */
[----:B------:R-:W-:Y:S01]  /*1cac0*/  @!UPT UIADD3 URZ, URZ, URZ, URZ ;  /* 0x0000003f3f3ff290 */ /* 0x000fe2000fffe03f */
[----:B------:R-:W-:Y:S01]  /*1cad0*/  STL.64 [R1+0x110], R4 ;  /* 0x0001100401007387 */ /* 0x000fe20000100a00 */
[----:B------:R0:W-:Y:S03]  /*1cae0*/  STL.64 [R1+0x118], R6 ;  /* 0x0001180601007387 */ /* 0x0001e60000100a00 */
[----:B0-----:R-:W2:Y:S01]  /*1caf0*/  LDL.LU.64 R6, [R1+0x1418] ;  /* 0x0014180001067983 */ /* 0x001ea20000300a00 */
[----:B------:R-:W2:Y:S02]  /*1cb00*/  LDL.LU.64 R4, [R1+0x1410] ;  /* 0x0014100001047983 */ /* 0x000ea40000300a00 */
[----:B------:R-:W-:Y:S02]  /*1cb10*/  STL.64 [R1+0x13f0], R22 ;  /* 0x0013f01601007387 */ /* 0x000fe40000100a00 */
[----:B------:R-:W-:Y:S02]  /*1cb20*/  IMAD.MOV.U32 R26, RZ, RZ, R29 ;  /* 0x000000ffff1a7224 */ /* 0x000fe400078e001d */
[----:B------:R-:W-:Y:S01]  /*1cb30*/  IMAD.MOV.U32 R27, RZ, RZ, R28 ;  /* 0x000000ffff1b7224 */ /* 0x000fe200078e001c */
[----:B--2---:R-:W-:Y:S11]  /*1cb40*/  HMMA.16816.F32.BF16 R4, R12, R8, R4 ;  /* 0x000000080c04723c */ /* 0x004ff60000041804 */
[----:B------:R-:W-:Y:S11]  /*1cb50*/  @!UPT UIADD3 URZ, URZ, URZ, URZ ;  /* 0x0000003f3f3ff290 */ /* 0x000ff6000fffe03f */
[----:B------:R-:W-:Y:S01]  /*1cb60*/  @!UPT UIADD3 URZ, URZ, URZ, URZ ;  /* 0x0000003f3f3ff290 */ /* 0x000fe2000fffe03f */
[----:B------:R0:W-:Y:S01]  /*1cb70*/  STL.64 [R1+0x120], R4 ;  /* 0x0001200401007387 */ /* 0x0001e20000100a00 */
[----:B------:R-:W-:Y:S02]  /*1cb80*/  IMAD.MOV.U32 R29, RZ, RZ, R6 ;  /* 0x000000ffff1d7224 */ /* 0x000fe400078e0006 */
[----:B------:R-:W-:Y:S01]  /*1cb90*/  IMAD.MOV.U32 R28, RZ, RZ, R7 ;  /* 0x000000ffff1c7224 */ /* 0x000fe200078e0007 */
[----:B0-----:R-:W2:Y:S01]  /*1cba0*/  LDL.LU R4, [R1+0x30] ;  /* 0x0000300001047983 */ /* 0x001ea20000300800 */
[----:B------:R-:W2:Y:S02]  /*1cbb0*/  LDL.LU R5, [R1+0x34] ;  /* 0x0000340001057983 */ /* 0x000ea40000300800 */
[----:B------:R-:W2:Y:S02]  /*1cbc0*/  LDL.LU R6, [R1+0x38] ;  /* 0x0000380001067983 */ /* 0x000ea40000300800 */
[----:B------:R-:W2:Y:S01]  /*1cbd0*/  LDL.LU R7, [R1+0x3c] ;  /* 0x00003c0001077983 */ /* 0x000ea20000300800 */
[----:B------:R-:W3:Y:S01]  /*1cbe0*/  LDL.LU R20, [R1+0xd0] ;  /* 0x0000d00001147983 */ /* 0x000ee20000300800 */
[----:B------:R-:W3:Y:S02]  /*1cbf0*/  LDL.LU R21, [R1+0xd4] ;  /* 0x0000d40001157983 */ /* 0x000ee40000300800 */
[----:B------:R-:W3:Y:S02]  /*1cc00*/  LDL.LU R22, [R1+0xd8] ;  /* 0x0000d80001167983 */ /* 0x000ee40000300800 */
[----:B------:R-:W3:Y:S01]  /*1cc10*/  LDL.LU R23, [R1+0xdc] ;  /* 0x0000dc0001177983 */ /* 0x000ee20000300800 */
[----:B--2---:R-:W-:Y:S01]  /*1cc20*/  STL.64 [R1+0x13b8], R6 ;  /* 0x0013b80601007387 */ /* 0x004fe20000100a00 */
[----:B------:R0:W-:Y:S03]  /*1cc30*/  STL.64 [R1+0x13b0], R4 ;  /* 0x0013b00401007387 */ /* 0x0001e60000100a00 */
[----:B0-----:R-:W2:Y:S01]  /*1cc40*/  LDL.LU R4, [R1+0x40] ;  /* 0x0000400001047983 */ /* 0x001ea20000300800 */
[----:B------:R-:W-:-:S02]  /*1cc50*/  IMAD.MOV.U32 R5, RZ, RZ, R3 ;  /* 0x000000ffff057224 */ /* 0x000fc400078e0003 */
[----:B------:R-:W2:Y:S02]  /*1cc60*/  LDL.LU R3, [R1+0x1408] ;  /* 0x0014080001037983 */ /* 0x000ea40000300800 */
[----:B----4-:R-:W-:Y:S02]  /*1cc70*/  IMAD.MOV.U32 R6, RZ, RZ, R18 ;  /* 0x000000ffff067224 */ /* 0x010fe400078e0012 */
[----:B------:R-:W-:Y:S01]  /*1cc80*/  IMAD.MOV.U32 R7, RZ, RZ, R19 ;  /* 0x000000ffff077224 */ /* 0x000fe200078e0013 */
[----:B------:R-:W4:Y:S01]  /*1cc90*/  LDL.LU R18, [R1+0x1404] ;  /* 0x0014040001127983 */ /* 0x000f220000300800 */
[----:B------:R-:W4:Y:S03]  /*1cca0*/  LDL.LU R19, [R1+0x1400] ;  /* 0x0014000001137983 */ /* 0x000f260000300800 */
[----:B------:R-:W-:Y:S01]  /*1ccb0*/  STL.64 [R1+0x13d8], R6 ;  /* 0x0013d80601007387 */ /* 0x000fe20000100a00 */
[----:B---3--:R-:W-:Y:S03]  /*1ccc0*/  HMMA.16816.F32.BF16 R12, R12, R16, R24 ;  /* 0x000000100c0c723c */ /* 0x008fe60000041818 */
[----:B--2---:R0:W-:Y:S04]  /*1ccd0*/  STL.64 [R1+0x13d0], R4 ;  /* 0x0013d00401007387 */ /* 0x0041e80000100a00 */
[----:B0-----:R-:W2:Y:S01]  /*1cce0*/  LDL.LU R4, [R1] ;  /* 0x0000000001047983 */ /* 0x001ea20000300800 */
[----:B------:R-:W2:Y:S02]  /*1ccf0*/  LDL.LU R5, [R1+0x4] ;  /* 0x0000040001057983 */ /* 0x000ea40000300800 */
[----:B------:R-:W2:Y:S02]  /*1cd00*/  LDL.LU R6, [R1+0x8] ;  /* 0x0000080001067983 */ /* 0x000ea40000300800 */
[----:B------:R-:W2:Y:S01]  /*1cd10*/  LDL.LU R7, [R1+0xc] ;  /* 0x00000c0001077983 */ /* 0x000ea20000300800 */
[----:B------:R-:W-:Y:S01]  /*1cd20*/  STL [R1+0x1328], R28 ;  /* 0x0013281c01007387 */ /* 0x000fe20000100800 */
[----:B------:R-:W-:Y:S02]  /*1cd30*/  STL [R1+0x1324], R29 ;  /* 0x0013241d01007387 */ /* 0x000fe40000100800 */
[----:B------:R-:W2:Y:S02]  /*1cd40*/  LDL.LU.64 R26, [R1+0x13f8] ;  /* 0x0013f800011a7983 */ /* 0x000ea40000300a00 */
[----:B----4-:R0:W-:Y:S01]  /*1cd50*/  STL.64 [R1+0x13e8], R18 ;  /* 0x0013e81201007387 */ /* 0x0101e20000100a00 */
[----:B------:R-:W3:Y:S04]  /*1cd60*/  LDL.LU R16, [R1+0xb0] ;  /* 0x0000b00001107983 */ /* 0x000ee80000300800 */
[----:B------:R-:W-:Y:S02]  /*1cd70*/  STL.64 [R1+0x100], R12 ;  /* 0x0001000c01007387 */ /* 0x000fe40000100a00 */
[----:B------:R-:W-:Y:S02]  /*1cd80*/  STL.64 [R1+0x108], R14 ;  /* 0x0001080e01007387 */ /* 0x000fe40000100a00 */
[----:B------:R-:W1:Y:S04]  /*1cd90*/  LDSM.16.MT88.4 R12, [R3+0x5080] ;  /* 0x00508000030c783b */ /* 0x000e680000004200 */
[----:B------:R-:W3:Y:S04]  /*1cda0*/  LDL.LU R17, [R1+0xb4] ;  /* 0x0000b40001117983 */ /* 0x000ee80000300800 */
[----:B0-----:R-:W3:Y:S01]  /*1cdb0*/  LDL.LU R18, [R1+0xb8] ;  /* 0x0000b80001127983 */ /* 0x001ee20000300800 */
[----:B------:R-:W3:Y:S03]  /*1cdc0*/  LDL.LU R19, [R1+0xbc] ;  /* 0x0000bc0001137983 */ /* 0x000ee60000300800 */
[----:B-1----:R0:W-:Y:S01]  /*1cdd0*/  STL [R1+0x133c], R12 ;  /* 0x00133c0c01007387 */ /* 0x0021e20000100800 */
[----:B------:R1:W-:Y:S02]  /*1cde0*/  STL [R1+0x1338], R13 ;  /* 0x0013380d01007387 */ /* 0x0003e40000100800 */
[----:B------:R4:W-:Y:S02]  /*1cdf0*/  STL [R1+0x1334], R14 ;  /* 0x0013340e01007387 */ /* 0x0009e40000100800 */
[----:B------:R4:W-:Y:S01]  /*1ce00*/  STL [R1+0x1330], R15 ;  /* 0x0013300f01007387 */ /* 0x0009e20000100800 */
[----:B0-----:R-:W3:Y:S01]  /*1ce10*/  LDL.LU R12, [R1+0xc0] ;  /* 0x0000c000010c7983 */ /* 0x001ee20000300800 */
[----:B-1----:R-:W3:Y:S02]  /*1ce20*/  LDL.LU R13, [R1+0xc4] ;  /* 0x0000c400010d7983 */ /* 0x002ee40000300800 */
[----:B----4-:R-:W4:Y:S02]  /*1ce30*/  LDL.LU R14, [R1+0xc8] ;  /* 0x0000c800010e7983 */ /* 0x010f240000300800 */
[----:B------:R-:W4:Y:S01]  /*1ce40*/  LDL.LU R15, [R1+0xcc] ;  /* 0x0000cc00010f7983 */ /* 0x000f220000300800 */
[----:B------:R-:W-:Y:S01]  /*1ce50*/  STL [R1+0x132c], R3 ;  /* 0x00132c0301007387 */ /* 0x000fe20000100800 */
[C---:B--2---:R-:W-:Y:S11]  /*1ce60*/  HMMA.16816.F32.BF16 R20, R4.reuse, R26, R20 ;  /* 0x0000001a0414723c */ /* 0x044ff60000041814 */
[----:B------:R-:W-:Y:S11]  /*1ce70*/  @!UPT UIADD3 URZ, URZ, URZ, URZ ;  /* 0x0000003f3f3ff290 */ /* 0x000ff6000fffe03f */
[----:B------:R-:W-:Y:S01]  /*1ce80*/  @!UPT UIADD3 URZ, URZ, URZ, URZ ;  /* 0x0000003f3f3ff290 */ /* 0x000fe2000fffe03f */
[----:B------:R0:W-:Y:S04]  /*1ce90*/  STL.64 [R1+0xd8], R22 ;  /* 0x0000d81601007387 */ /* 0x0001e80000100a00 */
[----:B0-----:R-:W4:Y:S01]  /*1cea0*/  LDL.LU.64 R22, [R1+0x13f0] ;  /* 0x0013f00001167983 */ /* 0x001f220000300a00 */
[----:B---3--:R-:W-:Y:S01]  /*1ceb0*/  HMMA.16816.F32.BF16 R16, R4, R10, R16 ;  /* 0x0000000a0410723c */ /* 0x008fe20000041810 */
[----:B------:R-:W-:Y:S02]  /*1cec0*/  IMAD.MOV.U32 R29, RZ, RZ, R21 ;  /* 0x000000ffff1d7224 */ /* 0x000fe400078e0015 */
[----:B------:R0:W-:Y:S01]  /*1ced0*/  STL.64 [R1+0x13e0], R26 ;  /* 0x0013e01a01007387 */ /* 0x0001e20000100a00 */
[----:B------:R-:W-:-:S03]  /*1cee0*/  IMAD.MOV.U32 R28, RZ, RZ, R20 ;  /* 0x000000ffff1c7224 */ /* 0x000fc600078e0014 */
[----:B------:R-:W2:Y:S01]  /*1cef0*/  LDL.LU R24, [R1+0x90] ;  /* 0x0000900001187983 */ /* 0x000ea20000300800 */
[----:B------:R-:W2:Y:S03]  /*1cf00*/  LDL.LU R25, [R1+0x94] ;  /* 0x0000940001197983 */ /* 0x000ea60000300800 */
[----:B0-----:R-:W2:Y:S01]  /*1cf10*/  LDL.LU R26, [R1+0x98] ;  /* 0x00009800011a7983 */ /* 0x001ea20000300800 */
[----:B------:R-:W2:Y:S02]  /*1cf20*/  LDL.LU R27, [R1+0x9c] ;  /* 0x00009c00011b7983 */ /* 0x000ea40000300800 */
[----:B------:R-:W-:Y:S02]  /*1cf30*/  STL [R1+0x1344], R29 ;  /* 0x0013441d01007387 */ /* 0x000fe40000100800 */
[----:B------:R-:W-:Y:S08]  /*1cf40*/  STL [R1+0x1340], R28 ;  /* 0x0013401c01007387 */ /* 0x000ff00000100800 */
[----:B------:R-:W-:Y:S01]  /*1cf50*/  IMAD.MOV.U32 R3, RZ, RZ, R19 ;  /* 0x000000ffff037224 */ /* 0x000fe200078e0013 */
[----:B----4-:R-:W-:Y:S11]  /*1cf60*/  HMMA.16816.F32.BF16 R12, R4, R22, R12 ;  /* 0x00000016040c723c */ /* 0x010ff6000004180c */
[----:B------:R-:W-:Y:S11]  /*1cf70*/  @!UPT UIADD3 URZ, URZ, URZ, URZ ;  /* 0x0000003f3f3ff290 */ /* 0x000ff6000fffe03f */
[----:B------:R-:W-:Y:S01]  /*1cf80*/  @!UPT UIADD3 URZ, URZ, URZ, URZ ;  /* 0x0000003f3f3ff290 */ /* 0x000fe2000fffe03f */
[----:B------:R-:W-:Y:S01]  /*1cf90*/  STL.64 [R1+0xa0], R12 ;  /* 0x0000a00c01007387 */ /* 0x000fe20000100a00 */
[----:B------:R0:W-:Y:S02]  /*1cfa0*/  STL.64 [R1+0xa8], R14 ;  /* 0x0000a80e01007387 */ /* 0x0001e40000100a00 */
[----:B0-----:R-:W-:Y:S02]  /*1cfb0*/  IMAD.MOV.U32 R15, RZ, RZ, R18 ;  /* 0x000000ffff0f7224 */ /* 0x001fe400078e0012 */
[----:B------:R-:W2:Y:S01]  /*1cfc0*/  LDL.LU.64 R18, [R1+0x13e8] ;  /* 0x0013e80001127983 */ /* 0x000ea20000300a00 */
[----:B------:R-:W-:Y:S02]  /*1cfd0*/  IMAD.MOV.U32 R13, RZ, RZ, R16 ;  /* 0x000000ffff0d7224 */ /* 0x000fe400078e0010 */
[----:B------:R-:W-:-:S03]  /*1cfe0*/  IMAD.MOV.U32 R14, RZ, RZ, R17 ;  /* 0x000000ffff0e7224 */ /* 0x000fc600078e0011 */
[----:B------:R0:W-:Y:S02]  /*1cff0*/  STL [R1+0x1348], R13 ;  /* 0x0013480d01007387 */ /* 0x0001e40000100800 */
[----:B------:R1:W-:Y:S02]  /*1d000*/  STL.64 [R1+0x1378], R14 ;  /* 0x0013780e01007387 */ /* 0x0003e40000100a00 */
[----:B------:R-:W3:Y:S01]  /*1d010*/  LDL.LU R12, [R1+0x10] ;  /* 0x00001000010c7983 */ /* 0x000ee20000300800 */
[----:B0-----:R-:W3:Y:S01]  /*1d020*/  LDL.LU R13, [R1+0x14] ;  /* 0x00001400010d7983 */ /* 0x001ee20000300800 */
[----:B-1----:R-:W3:Y:S02]  /*1d030*/  LDL.LU R14, [R1+0x18] ;  /* 0x00001800010e7983 */ /* 0x002ee40000300800 */
[----:B------:R-:W3:Y:S01]  /*1d040*/  LDL.LU R15, [R1+0x1c] ;  /* 0x00001c00010f7983 */ /* 0x000ee20000300800 */
[----:B--2---:R-:W-:Y:S01]  /*1d050*/  HMMA.16816.F32.BF16 R4, R4, R18, R24 ;  /* 0x000000120404723c */ /* 0x004fe20000041818 */
[----:B------:R-:W2:Y:S01]  /*1d060*/  LDL.LU.64 R26, [R1+0x13e0] ;  /* 0x0013e000011a7983 */ /* 0x000ea20000300a00 */
[----:B------:R-:W-:-:S02]  /*1d070*/  IMAD.MOV.U32 R9, RZ, RZ, R18 ;  /* 0x000000ffff097224 */ /* 0x000fc400078e0012 */
[----:B------:R-:W-:Y:S11]  /*1d080*/  IMAD.MOV.U32 R8, RZ, RZ, R19 ;  /* 0x000000ffff087224 */ /* 0x000ff600078e0013 */
[----:B------:R-:W-:Y:S08]  /*1d090*/  @!UPT UIADD3 URZ, URZ, URZ, URZ ;  /* 0x0000003f3f3ff290 */ /* 0x000ff0000fffe03f */
[----:B------:R-:W-:Y:S01]  /*1d0a0*/  STL.64 [R1+0xc0], R4 ;  /* 0x0000c00401007387 */ /* 0x000fe20000100a00 */
[----:B------:R0:W-:Y:S03]  /*1d0b0*/  STL.64 [R1+0xc8], R6 ;  /* 0x0000c80601007387 */ /* 0x0001e60000100a00 */
[----:B0-----:R-:W2:Y:S01]  /*1d0c0*/  LDL.LU.64 R6, [R1+0x13d8] ;  /* 0x0013d80001067983 */ /* 0x001ea20000300a00 */
[----:B------:R-:W2:Y:S02]  /*1d0d0*/  LDL.LU.64 R4, [R1+0x13d0] ;  /* 0x0013d00001047983 */ /* 0x000ea40000300a00 */
[----:B------:R-:W2:Y:S02]  /*1d0e0*/  LDL.LU.64 R18, [R1+0x13c8] ;  /* 0x0013c80001127983 */ /* 0x000ea40000300a00 */
        /* <DEDUP_REMOVED lines=21> */
[----:B0-----:R-:W3:Y:S01]  /*1d240*/  LDL.LU.64 R22, [R1+0x1388] ;  /* 0x0013880001167983 */ /* 0x001ee20000300a00 */
[----:B------:R-:W3:Y:S02]  /*1d250*/  LDL.LU.64 R20, [R1+0x1380] ;  /* 0x0013800001147983 */ /* 0x000ee40000300a00 */
[----:B------:R0:W-:Y:S02]  /*1d260*/  STL.64 [R1+0x1360], R10 ;  /* 0x0013600a01007387 */ /* 0x0001e40000100a00 */
[----:B0-----:R-:W-:Y:S02]  /*1d270*/  IMAD.MOV.U32 R10, RZ, RZ, R9 ;  /* 0x000000ffff0a7224 */ /* 0x001fe400078e0009 */
[----:B------:R-:W-:Y:S01]  /*1d280*/  IMAD.MOV.U32 R11, RZ, RZ, R8 ;  /* 0x000000ffff0b7224 */ /* 0x000fe200078e0008 */
[----:B------:R-:W0:Y:S06]  /*1d290*/  S2R R25, SR_TID.X ;  /* 0x0000000000197919 */ /* 0x000e2c0000002100 */
[----:B--2---:R-:W-:Y:S01]  /*1d2a0*/  HMMA.16816.F32.BF16 R8, R16, R10, R4 ;  /* 0x0000000a1008723c */ /* 0x004fe20000041804 */
[----:B------:R-:W2:Y:S01]  /*1d2b0*/  LDL.LU.64 R6, [R1+0x68] ;  /* 0x0000680001067983 */ /* 0x000ea20000300a00 */
[----:B------:R-:W-:Y:S11]  /*1d2c0*/  IMAD.MOV.U32 R28, RZ, RZ, R26 ;  /* 0x000000ffff1c7224 */ /* 0x000ff600078e001a */
[----:B------:R-:W-:Y:S10]  /*1d2d0*/  @!UPT UIADD3 URZ, URZ, URZ, URZ ;  /* 0x0000003f3f3ff290 */ /* 0x000ff4000fffe03f */
[----:B------:R0:W-:Y:S01]  /*1d2e0*/  STL.64 [R1+0x90], R8 ;  /* 0x0000900801007387 */ /* 0x0001e20000100a00 */
[----:B------:R-:W-:Y:S02]  /*1d2f0*/  STL.64 [R1+0x98], R10 ;  /* 0x0000980a01007387 */ /* 0x000fe40000100a00 */
[----:B------:R-:W4:Y:S01]  /*1d300*/  LDL R19, [R1+0x1f4] ;  /* 0x0001f40001137983 */ /* 0x000f220000100800 */
[----:B0-----:R-:W-:Y:S01]  /*1d310*/  LOP3.LUT R9, R25, 0x7, RZ, 0xc0, !PT ;  /* 0x0000000719097812 */ /* 0x001fe200078ec0ff */
[----:B---3--:R-:W-:Y:S11]  /*1d320*/  HMMA.16816.F32.BF16 R12, R20, R26, R12 ;  /* 0x0000001a140c723c */ /* 0x008ff6000004180c */
[----:B------:R-:W-:Y:S11]  /*1d330*/  @!UPT UIADD3 URZ, URZ, URZ, URZ ;  /* 0x0000003f3f3ff290 */ /* 0x000ff6000fffe03f */
[----:B------:R-:W-:Y:S01]  /*1d340*/  @!UPT UIADD3 URZ, URZ, URZ, URZ ;  /* 0x0000003f3f3ff290 */ /* 0x000fe2000fffe03f */
[----:B------:R0:W-:Y:S01]  /*1d350*/  STL.64 [R1+0x180], R12 ;  /* 0x0001800c01007387 */ /* 0x0001e20000100a00 */
[----:B------:R1:W-:Y:S02]  /*1d360*/  STL.64 [R1+0x188], R14 ;  /* 0x0001880e01007387 */ /* 0x0003e40000100a00 */
[----:B0-----:R-:W-:Y:S01]  /*1d370*/  IMAD.MOV.U32 R12, RZ, RZ, R27 ;  /* 0x000000ffff0c7224 */ /* 0x001fe200078e001b */
[----:B-1----:R-:W3:Y:S01]  /*1d380*/  LDL.LU.64 R14, [R1+0x1378] ;  /* 0x00137800010e7983 */ /* 0x002ee20000300a00 */
[----:B------:R-:W3:Y:S02]  /*1d390*/  LDL.LU.64 R26, [R1+0x1370] ;  /* 0x00137000011a7983 */ /* 0x000ee40000300a00 */
[----:B------:R-:W3:Y:S01]  /*1d3a0*/  LDL.LU.64 R24, [R1+0x1368] ;  /* 0x0013680001187983 */ /* 0x000ee20000300a00 */
[----:B------:R-:W0:Y:S01]  /*1d3b0*/  S2R R8, SR_TID.X ;  /* 0x0000000000087919 */ /* 0x000e220000002100 */
[----:B------:R-:W-:Y:S02]  /*1d3c0*/  IMAD R9, R9, 0x110, RZ ;  /* 0x0000011009097824 */ /* 0x000fe400078e02ff */
[----:B--2---:R-:W-:-:S02]  /*1d3d0*/  IMAD.MOV.U32 R29, RZ, RZ, R7 ;  /* 0x000000ffff1d7224 */ /* 0x004fc400078e0007 */
[----:B0-----:R-:W-:Y:S02]  /*1d3e0*/  IMAD.SHL.U32 R8, R8, 0x2, RZ ;  /* 0x0000000208087824 */ /* 0x001fe400078e00ff */
[----:B------:R-:W-:Y:S01]  /*1d3f0*/  IMAD.MOV.U32 R18, RZ, RZ, R2 ;  /* 0x000000ffff127224 */ /* 0x000fe200078e0002 */
[----:B---3--:R-:W-:Y:S07]  /*1d400*/  HMMA.16816.F32.BF16 R24, R20, R6, R24 ;  /* 0x000000061418723c */ /* 0x008fee0000041818 */
[----:B------:R-:W-:-:S04]  /*1d410*/  LOP3.LUT R7, R9, 0x30, R8, 0x78, !PT ;  /* 0x0000003009077812 */ /* 0x000fc800078e7808 */
[----:B------:R-:W-:-:S05]  /*1d420*/  LOP3.LUT R7, R7, 0x40, RZ, 0x3c, !PT ;  /* 0x0000004007077812 */ /* 0x000fca00078e3cff */
[----:B------:R-:W-:Y:S07]  /*1d430*/  LDSM.16.M88.4 R8, [R7+0x8080] ;  /* 0x008080000708783b */ /* 0x000fee0000000200 */
[----:B------:R-:W-:Y:S01]  /*1d440*/  STL.64 [R1+0x170], R24 ;  /* 0x0001701801007387 */ /* 0x000fe20000100a00 */
[----:B------:R-:W-:Y:S02]  /*1d450*/  STL.64 [R1+0x178], R26 ;  /* 0x0001781a01007387 */ /* 0x000fe40000100a00 */
[----:B----4-:R-:W0:Y:S04]  /*1d460*/  LDSM.16.MT88.4 R24, [R19+0x6000] ;  /* 0x006000001318783b */ /* 0x010e280000004200 */
[----:B------:R-:W-:Y:S01]  /*1d470*/  STL [R1+0x1320], R19 ;  /* 0x0013201301007387 */ /* 0x000fe20000100800 */
[----:B------:R-:W2:Y:S01]  /*1d480*/  LDL.LU R16, [R1+0xe0] ;  /* 0x0000e00001107983 */ /* 0x000ea20000300800 */
[----:B------:R-:W2:Y:S03]  /*1d490*/  LDL.LU R17, [R1+0xe4] ;  /* 0x0000e40001117983 */ /* 0x000ea60000300800 */
[----:B0-----:R0:W-:Y:S01]  /*1d4a0*/  STL.64 [R1+0x12e8], R26 ;  /* 0x0012e81a01007387 */ /* 0x0011e20000100a00 */
[----:B------:R-:W-:Y:S03]  /*1d4b0*/  STL.64 [R1+0x12e0], R24 ;  /* 0x0012e01801007387 */ /* 0x000fe60000100a00 */
[----:B0-----:R-:W3:Y:S01]  /*1d4c0*/  LDL.LU.64 R26, [R1+0x78] ;  /* 0x00007800011a7983 */ /* 0x001ee20000300a00 */
[----:B------:R-:W-:Y:S02]  /*1d4d0*/  STL.64 [R1+0x40], R8 ;  /* 0x0000400801007387 */ /* 0x000fe40000100a00 */
[----:B------:R-:W-:Y:S02]  /*1d4e0*/  STL.64 [R1+0x48], R10 ;  /* 0x0000480a01007387 */ /* 0x000fe40000100a00 */
[----:B------:R-:W0:Y:S01]  /*1d4f0*/  LDSM.16.M88.4 R8, [R7+0x8880] ;  /* 0x008880000708783b */ /* 0x000e220000000200 */
[----:B------:R-:W-:-:S03]  /*1d500*/  IMAD.MOV.U32 R19, RZ, RZ, R0 ;  /* 0x000000ffff137224 */ /* 0x000fc600078e0000 */
[----:B0-----:R-:W-:Y:S01]  /*1d510*/  STL.64 [R1+0x30], R8 ;  /* 0x0000300801007387 */ /* 0x001fe20000100a00 */
[----:B------:R-:W-:Y:S02]  /*1d520*/  IMAD.MOV.U32 R2, RZ, RZ, R10 ;  /* 0x000000ffff027224 */ /* 0x000fe400078e000a */
[----:B------:R0:W-:Y:S02]  /*1d530*/  STL.64 [R1+0x38], R10 ;  /* 0x0000380a01007387 */ /* 0x0001e40000100a00 */
[----:B------:R-:W-:Y:S02]  /*1d540*/  IMAD.MOV.U32 R0, RZ, RZ, R11 ;  /* 0x000000ffff007224 */ /* 0x000fe400078e000b */
[----:B0-----:R-:W2:Y:S03]  /*1d550*/  LDL.LU.64 R10, [R1+0x1360] ;  /* 0x00136000010a7983 */ /* 0x001ea60000300a00 */
[----:B------:R-:W-:Y:S02]  /*1d560*/  STL [R1+0x1214], R0 ;  /* 0x0012140001007387 */ /* 0x000fe40000100800 */
[----:B------:R-:W-:Y:S01]  /*1d570*/  STL [R1+0x1210], R2 ;  /* 0x0012100201007387 */ /* 0x000fe20000100800 */
[----:B--2---:R-:W-:Y:S11]  /*1d580*/  HMMA.16816.F32.BF16 R16, R20, R10, R16 ;  /* 0x0000000a1410723c */ /* 0x004ff60000041810 */
        /* <DEDUP_REMOVED lines=9> */
[----:B0-----:R-:W2:Y:S01]  /*1d620*/  LDL.LU.64 R10, [R1+0x1358] ;  /* 0x00135800010a7983 */ /* 0x001ea20000300a00 */
[----:B------:R-:W2:Y:S02]  /*1d630*/  LDL.LU.64 R8, [R1+0x1350] ;  /* 0x0013500001087983 */ /* 0x000ea40000300a00 */
[----:B---3--:R-:W-:-:S02]  /*1d640*/  IMAD.MOV.U32 R2, RZ, RZ, R26 ;  /* 0x000000ffff027224 */ /* 0x008fc400078e001a */
[----:B------:R-:W-:Y:S01]  /*1d650*/  IMAD.MOV.U32 R0, RZ, RZ, R27 ;  /* 0x000000ffff007224 */ /* 0x000fe200078e001b */
[----:B--2---:R-:W-:Y:S11]  /*1d660*/  HMMA.16816.F32.BF16 R8, R20, R26, R8 ;  /* 0x0000001a1408723c */ /* 0x004ff60000041808 */
[----:B------:R-:W-:Y:S11]  /*1d670*/  @!UPT UIADD3 URZ, URZ, URZ, URZ ;  /* 0x0000003f3f3ff290 */ /* 0x000ff6000fffe03f */
[----:B------:R-:W-:Y:S01]  /*1d680*/  @!UPT UIADD3 URZ, URZ, URZ, URZ ;  /* 0x0000003f3f3ff290 */ /* 0x000fe2000fffe03f */
[----:B------:R-:W-:Y:S01]  /*1d690*/  STL.64 [R1+0x150], R8 ;  /* 0x0001500801007387 */ /* 0x000fe20000100a00 */
[----:B------:R0:W-:Y:S02]  /*1d6a0*/  STL.64 [R1+0x158], R10 ;  /* 0x0001580a01007387 */ /* 0x0001e40000100a00 */
[----:B------:R-:W2:Y:S02]  /*1d6b0*/  LDL.LU R24, [R1+0x100] ;  /* 0x0001000001187983 */ /* 0x000ea40000300800 */
[----:B------:R-:W2:Y:S01]  /*1d6c0*/  LDL.LU R25, [R1+0x104] ;  /* 0x0001040001197983 */ /* 0x000ea20000300800 */
[----:B------:R-:W3:Y:S01]  /*1d6d0*/  LDL.LU R26, [R1+0x108] ;  /* 0x00010800011a7983 */ /* 0x000ee20000300800 */
[----:B------:R-:W3:Y:S02]  /*1d6e0*/  LDL.LU R27, [R1+0x10c] ;  /* 0x00010c00011b7983 */ /* 0x000ee40000300800 */
[----:B------:R-:W-:Y:S02]  /*1d6f0*/  IMAD.MOV.U32 R13, RZ, RZ, R6 ;  /* 0x000000ffff0d7224 */ /* 0x000fe400078e0006 */
[----:B------:R-:W-:-:S02]  /*1d700*/  IMAD.MOV.U32 R22, RZ, RZ, R15 ;  /* 0x000000ffff167224 */ /* 0x000fc400078e000f */
[----:B------:R-:W-:Y:S02]  /*1d710*/  IMAD.MOV.U32 R23, RZ, RZ, R3 ;  /* 0x000000ffff177224 */ /* 0x000fe400078e0003 */
[----:B------:R-:W-:Y:S01]  /*1d720*/  IMAD.MOV.U32 R21, RZ, RZ, R14 ;  /* 0x000000ffff157224 */ /* 0x000fe200078e000e */
[----:B------:R-:W1:Y:S01]  /*1d730*/  LDSM.16.M88.4 R4, [R7+0x9880] ;  /* 0x009880000704783b */ /* 0x000e620000000200 */
[----:B0-----:R-:W-:-:S03]  /*1d740*/  IMAD.MOV.U32 R10, RZ, RZ, R13 ;  /* 0x000000ffff0a7224 */ /* 0x001fc600078e000d */
[----:B---3--:R0:W-:Y:S01]  /*1d750*/  STL.64 [R1+0x12f8], R26 ;  /* 0x0012f81a01007387 */ /* 0x0081e20000100a00 */
[----:B--2---:R-:W-:Y:S02]  /*1d760*/  STL.64 [R1+0x12f0], R24 ;  /* 0x0012f01801007387 */ /* 0x004fe40000100a00 */
[----:B0-----:R-:W-:Y:S02]  /*1d770*/  IMAD.MOV.U32 R26, RZ, RZ, R17 ;  /* 0x000000ffff1a7224 */ /* 0x001fe400078e0011 */
[----:B------:R-:W-:Y:S02]  /*1d780*/  IMAD.MOV.U32 R27, RZ, RZ, R16 ;  /* 0x000000ffff1b7224 */ /* 0x000fe400078e0010 */
[----:B------:R-:W2:Y:S01]  /*1d790*/  LDL.LU R16, [R1+0xf0] ;  /* 0x0000f00001107983 */ /* 0x000ea20000300800 */
[----:B------:R-:W2:Y:S02]  /*1d7a0*/  LDL.LU R17, [R1+0xf4] ;  /* 0x0000f40001117983 */ /* 0x000ea40000300800 */
[----:B------:R-:W2:Y:S02]  /*1d7b0*/  LDL.LU R18, [R1+0xf8] ;  /* 0x0000f80001127983 */ /* 0x000ea40000300800 */
[----:B------:R-:W2:Y:S01]  /*1d7c0*/  LDL.LU R19, [R1+0xfc] ;  /* 0x0000fc0001137983 */ /* 0x000ea20000300800 */
[----:B------:R-:W-:Y:S01]  /*1d7d0*/  STL.64 [R1+0x1310], R26 ;  /* 0x0013101a01007387 */ /* 0x000fe20000100a00 */
[----:B------:R-:W3:Y:S02]  /*1d7e0*/  LDL.LU R13, [R1+0x1348] ;  /* 0x00134800010d7983 */ /* 0x000ee40000300800 */
[----:B------:R-:W-:-:S02]  /*1d7f0*/  IMAD.MOV.U32 R11, RZ, RZ, R29 ;  /* 0x000000ffff0b7224 */ /* 0x000fc400078e001d */
[----:B------:R-:W4:Y:S03]  /*1d800*/  LDL.LU R29, [R1+0x1344] ;  /* 0x00134400011d7983 */ /* 0x000f260000300800 */
[----:B------:R0:W-:Y:S02]  /*1d810*/  STL.64 [R1+0x1318], R10 ;  /* 0x0013180a01007387 */ /* 0x0001e40000100a00 */
[----:B0-----:R-:W-:Y:S02]  /*1d820*/  IMAD.MOV.U32 R10, RZ, RZ, R28 ;  /* 0x000000ffff0a7224 */ /* 0x001fe400078e001c */
[----:B------:R-:W-:Y:S01]  /*1d830*/  IMAD.MOV.U32 R11, RZ, RZ, R12 ;  /* 0x000000ffff0b7224 */ /* 0x000fe200078e000c */
[----:B------:R-:W2:Y:S01]  /*1d840*/  LDL.LU R28, [R1+0x1340] ;  /* 0x00134000011c7983 */ /* 0x000ea20000300800 */
[----:B------:R-:W2:Y:S02]  /*1d850*/  LDL.LU R12, [R1+0x133c] ;  /* 0x00133c00010c7983 */ /* 0x000ea40000300800 */
[----:B------:R-:W2:Y:S02]  /*1d860*/  LDL.LU R24, [R1+0x110] ;  /* 0x0001100001187983 */ /* 0x000ea40000300800 */
[----:B------:R-:W2:Y:S01]  /*1d870*/  LDL.LU R25, [R1+0x114] ;  /* 0x0001140001197983 */ /* 0x000ea20000300800 */
[----:B------:R-:W2:Y:S01]  /*1d880*/  LDL.LU R26, [R1+0x118] ;  /* 0x00011800011a7983 */ /* 0x000ea20000300800 */
[----:B------:R-:W2:Y:S02]  /*1d890*/  LDL.LU R27, [R1+0x11c] ;  /* 0x00011c00011b7983 */ /* 0x000ea40000300800 */
[----:B---3--:R-:W-:-:S02]  /*1d8a0*/  IMAD.MOV.U32 R20, RZ, RZ, R13 ;  /* 0x000000ffff147224 */ /* 0x008fc400078e000d */
[----:B------:R-:W3:Y:S01]  /*1d8b0*/  LDL.LU R13, [R1+0x1338] ;  /* 0x00133800010d7983 */ /* 0x000ee20000300800 */
[----:B------:R-:W3:Y:S02]  /*1d8c0*/  LDL.LU R14, [R1+0x1334] ;  /* 0x00133400010e7983 */ /* 0x000ee40000300800 */
[----:B------:R-:W3:Y:S02]  /*1d8d0*/  LDL.LU R15, [R1+0x1330] ;  /* 0x00133000010f7983 */ /* 0x000ee40000300800 */
[----:B------:R-:W2:Y:S01]  /*1d8e0*/  LDL.LU R3, [R1+0x132c] ;  /* 0x00132c0001037983 */ /* 0x000ea20000300800 */
[----:B------:R-:W-:Y:S01]  /*1d8f0*/  STL.64 [R1+0x12c8], R22 ;  /* 0x0012c81601007387 */ /* 0x000fe20000100a00 */
[----:B------:R0:W-:Y:S03]  /*1d900*/  STL.64 [R1+0x12c0], R20 ;  /* 0x0012c01401007387 */ /* 0x0001e60000100a00 */
[----:B0-----:R-:W2:Y:S04]  /*1d910*/  LDL.64 R20, [R1+0x30] ;  /* 0x0000300001147983 */ /* 0x001ea80000100a00 */
[----:B--2---:R0:W-:Y:S02]  /*1d920*/  STL.64 [R1+0x12d0], R20 ;  /* 0x0012d01401007387 */ /* 0x0041e40000100a00 */
[----:B0-----:R-:W-:-:S02]  /*1d930*/  IMAD.MOV.U32 R20, RZ, RZ, R28 ;  /* 0x000000ffff147224 */ /* 0x001fc400078e001c */
[----:B----4-:R-:W-:Y:S01]  /*1d940*/  IMAD.MOV.U32 R21, RZ, RZ, R29 ;  /* 0x000000ffff157224 */ /* 0x010fe200078e001d */
[----:B------:R-:W2:Y:S01]  /*1d950*/  LDL.LU R28, [R1+0x1328] ;  /* 0x00132800011c7983 */ /* 0x000ea20000300800 */
[----:B------:R-:W4:Y:S02]  /*1d960*/  LDL.LU R29, [R1+0x1324] ;  /* 0x00132400011d7983 */ /* 0x000f240000300800 */
[----:B------:R-:W2:Y:S02]  /*1d970*/  LDL.LU R22, [R1+0xd8] ;  /* 0x0000d80001167983 */ /* 0x000ea40000300800 */
[----:B------:R-:W2:Y:S01]  /*1d980*/  LDL.LU R23, [R1+0xdc] ;  /* 0x0000dc0001177983 */ /* 0x000ea20000300800 */
[----:B---3--:R-:W-:Y:S01]  /*1d990*/  HMMA.16816.F32.BF16 R8, R12, R10, R16 ;  /* 0x0000000a0c08723c */ /* 0x008fe20000041810 */
[----:B--2---:R-:W-:Y:S01]  /*1d9a0*/  STL.64 [R1+0x1308], R22 ;  /* 0x0013081601007387 */ /* 0x004fe20000100a00 */
[----:B------:R0:W-:Y:S03]  /*1d9b0*/  STL.64 [R1+0x1300], R20 ;  /* 0x0013001401007387 */ /* 0x0001e60000100a00 */
[----:B0-----:R-:W2:Y:S01]  /*1d9c0*/  LDL.LU R20, [R1+0x120] ;  /* 0x0001200001147983 */ /* 0x001ea20000300800 */
[----:B------:R-:W2:Y:S02]  /*1d9d0*/  LDL.LU R21, [R1+0x124] ;  /* 0x0001240001157983 */ /* 0x000ea40000300800 */
[----:B-1----:R-:W-:Y:S02]  /*1d9e0*/  STL [R1+0x11b4], R6 ;  /* 0x0011b40601007387 */ /* 0x002fe40000100800 */
[----:B------:R-:W-:Y:S01]  /*1d9f0*/  STL [R1+0x11b0], R7 ;  /* 0x0011b00701007387 */ /* 0x000fe20000100800 */
[----:B------:R0:W-:Y:S04]  /*1da00*/  STL.64 [R1+0x12d8], R4 ;  /* 0x0012d80401007387 */ /* 0x0001e80000100a00 */
[----:B0-----:R-:W3:Y:S01]  /*1da10*/  LDL.LU.64 R4, [R1+0x40] ;  /* 0x0000400001047983 */ /* 0x001ee20000300a00 */
[----:B------:R-:W2:Y:S07]  /*1da20*/  LDL.LU R19, [R1+0x1320] ;  /* 0x0013200001137983 */ /* 0x000eae0000300800 */
[----:B------:R-:W-:Y:S02]  /*1da30*/  STL.64 [R1+0x50], R8 ;  /* 0x0000500801007387 */ /* 0x000fe40000100a00 */
[----:B------:R-:W-:Y:S02]  /*1da40*/  STL.64 [R1+0x58], R10 ;  /* 0x0000580a01007387 */ /* 0x000fe40000100a00 */
[----:B------:R-:W-:Y:S01]  /*1da50*/  IMAD.MOV.U32 R23, RZ, RZ, R28 ;  /* 0x000000ffff177224 */ /* 0x000fe200078e001c */
[----:B--2---:R-:W0:Y:S04]  /*1da60*/  LDSM.16.MT88.4 R8, [R19+0x6080] ;  /* 0x006080001308783b */ /* 0x004e280000004200 */
[----:B0-----:R-:W-:Y:S01]  /*1da70*/  STL.64 [R1+0x10], R8 ;  /* 0x0000100801007387 */ /* 0x001fe20000100a00 */
[----:B------:R-:W-:Y:S02]  /*1da80*/  STL.64 [R1+0x18], R10 ;  /* 0x0000180a01007387 */ /* 0x000fe40000100a00 */
[----:B------:R-:W0:Y:S04]  /*1da90*/  LDSM.16.MT88.4 R8, [R3+0x6000] ;  /* 0x006000000308783b */ /* 0x000e280000004200 */
[----:B0-----:R-:W-:Y:S01]  /*1daa0*/  IMAD.MOV.U32 R28, RZ, RZ, R10 ;  /* 0x000000ffff1c7224 */ /* 0x001fe200078e000a */
[----:B------:R-:W-:Y:S01]  /*1dab0*/  STL [R1], R8 ;  /* 0x0000000801007387 */ /* 0x000fe20000100800 */
[----:B------:R-:W-:-:S02]  /*1dac0*/  IMAD.MOV.U32 R3, RZ, RZ, R11 ;  /* 0x000000ffff037224 */ /* 0x000fc400078e000b */
[----:B------:R-:W2:Y:S02]  /*1dad0*/  LDL.LU.64 R10, [R1+0x1318] ;  /* 0x00131800010a7983 */ /* 0x000ea40000300a00 */
[----:B----4-:R-:W-:Y:S02]  /*1dae0*/  IMAD.MOV.U32 R22, RZ, RZ, R29 ;  /* 0x000000ffff167224 */ /* 0x010fe400078e001d */
[----:B------:R-:W-:-:S05]  /*1daf0*/  IMAD.MOV.U32 R29, RZ, RZ, R9 ;  /* 0x000000ffff1d7224 */ /* 0x000fca00078e0009 */
[----:B------:R0:W-:Y:S04]  /*1db00*/  STL [R1+0x12b0], R29 ;  /* 0x0012b01d01007387 */ /* 0x0001e80000100800 */
[----:B0-----:R-:W4:Y:S01]  /*1db10*/  LDL R29, [R1+0x208] ;  /* 0x00020800011d7983 */ /* 0x001f220000100800 */
[C---:B--2---:R-:W-:Y:S03]  /*1db20*/  HMMA.16816.F32.BF16 R8, R12.reuse, R10, R24 ;  /* 0x0000000a0c08723c */ /* 0x044fe60000041818 */
[----:B------:R-:W2:Y:S11]  /*1db30*/  LDL.LU.64 R26, [R1+0x1310] ;  /* 0x00131000011a7983 */ /* 0x000eb60000300a00 */
[----:B------:R-:W-:Y:S09]  /*1db40*/  @!UPT UIADD3 URZ, URZ, URZ, URZ ;  /* 0x0000003f3f3ff290 */ /* 0x000ff2000fffe03f */
[----:B------:R-:W-:Y:S01]  /*1db50*/  STL.64 [R1+0x140], R8 ;  /* 0x0001400801007387 */ /* 0x000fe20000100a00 */
[----:B------:R-:W-:Y:S02]  /*1db60*/  STL.64 [R1+0x148], R10 ;  /* 0x0001480a01007387 */ /* 0x000fe40000100a00 */
[----:B----4-:R-:W0:Y:S02]  /*1db70*/  LDSM.16.MT88.4 R8, [R29+0x6080] ;  /* 0x006080001d08783b */ /* 0x010e240000004200 */
[----:B0-----:R-:W-:Y:S02]  /*1db80*/  STL.64 [R1+0x1228], R10 ;  /* 0x0012280a01007387 */ /* 0x001fe40000100a00 */
[----:B------:R-:W-:Y:S01]  /*1db90*/  STL.64 [R1+0x1220], R8 ;  /* 0x0012200801007387 */ /* 0x000fe20000100a00 */
[----:B--2---:R-:W-:Y:S01]  /*1dba0*/  HMMA.16816.F32.BF16 R24, R12, R26, R20 ;  /* 0x0000001a0c18723c */ /* 0x004fe20000041814 */
[----:B------:R-:W2:Y:S01]  /*1dbb0*/  LDL.LU.64 R22, [R1+0x1308] ;  /* 0x0013080001167983 */ /* 0x000ea20000300a00 */
[----:B------:R-:W2:Y:S11]  /*1dbc0*/  LDL.LU.64 R20, [R1+0x1300] ;  /* 0x0013000001147983 */ /* 0x000eb60000300a00 */
[----:B------:R-:W-:Y:S10]  /*1dbd0*/  @!UPT UIADD3 URZ, URZ, URZ, URZ ;  /* 0x0000003f3f3ff290 */ /* 0x000ff4000fffe03f */
[----:B------:R-:W-:Y:S01]  /*1dbe0*/  STL.64 [R1+0x130], R24 ;  /* 0x0001301801007387 */ /* 0x000fe20000100a00 */
[----:B------:R0:W-:Y:S03]  /*1dbf0*/  STL.64 [R1+0x138], R26 ;  /* 0x0001381a01007387 */ /* 0x0001e60000100a00 */
[----:B0-----:R-:W4:Y:S01]  /*1dc00*/  LDL.LU.64 R26, [R1+0x12f8] ;  /* 0x0012f800011a7983 */ /* 0x001f220000300a00 */
[----:B------:R-:W4:Y:S02]  /*1dc10*/  LDL.LU.64 R24, [R1+0x12f0] ;  /* 0x0012f00001187983 */ /* 0x000f240000300a00 */
[----:B------:R-:W-:Y:S02]  /*1dc20*/  IMAD.MOV.U32 R10, RZ, RZ, R2 ;  /* 0x000000ffff0a7224 */ /* 0x000fe400078e0002 */
[----:B------:R-:W-:-:S07]  /*1dc30*/  IMAD.MOV.U32 R11, RZ, RZ, R0 ;  /* 0x000000ffff0b7224 */ /* 0x000fce00078e0000 */
[----:B----4-:R-:W-:Y:S01]  /*1dc40*/  HMMA.16816.F32.BF16 R8, R12, R10, R24 ;  /* 0x0000000a0c08723c */ /* 0x010fe20000041818 */
[----:B------:R-:W2:Y:S01]  /*1dc50*/  LDL.LU.64 R26, [R1+0x12e8] ;  /* 0x0012e800011a7983 */ /* 0x000ea20000300a00 */
[----:B------:R-:W2:Y:S02]  /*1dc60*/  LDL.LU.64 R24, [R1+0x12e0] ;  /* 0x0012e00001187983 */ /* 0x000ea40000300a00 */
[----:B------:R-:W4:Y:S11]  /*1dc70*/  LDL.LU R12, [R1+0xa0] ;  /* 0x0000a000010c7983 */ /* 0x000f360000300800 */
[----:B------:R-:W-:Y:S08]  /*1dc80*/  @!UPT UIADD3 URZ, URZ, URZ, URZ ;  /* 0x0000003f3f3ff290 */ /* 0x000ff0000fffe03f */
[----:B------:R3:W-:Y:S01]  /*1dc90*/  STL.64 [R1+0xf0], R8 ;  /* 0x0000f00801007387 */ /* 0x0007e20000100a00 */
[----:B------:R-:W-:Y:S02]  /*1dca0*/  STL.64 [R1+0xf8], R10 ;  /* 0x0000f80a01007387 */ /* 0x000fe40000100a00 */
[----:B------:R-:W4:Y:S02]  /*1dcb0*/  LDL.LU R13, [R1+0xa4] ;  /* 0x0000a400010d7983 */ /* 0x000f240000300800 */
[----:B------:R-:W4:Y:S01]  /*1dcc0*/  LDL.LU R14, [R1+0xa8] ;  /* 0x0000a800010e7983 */ /* 0x000f220000300800 */
[----:B------:R-:W4:Y:S01]  /*1dcd0*/  LDL.LU R15, [R1+0xac] ;  /* 0x0000ac00010f7983 */ /* 0x000f220000300800 */
[----:B---3--:R-:W-:Y:S02]  /*1dce0*/  IMAD.MOV.U32 R9, RZ, RZ, R4 ;  /* 0x000000ffff097224 */ /* 0x008fe400078e0004 */
[----:B------:R-:W-:Y:S01]  /*1dcf0*/  IMAD.MOV.U32 R8, RZ, RZ, R5 ;  /* 0x000000ffff087224 */ /* 0x000fe200078e0005 */
[C---:B--2---:R-:W-:Y:S01]  /*1dd00*/  HMMA.16816.F32.BF16 R20, R24.reuse, R4, R20 ;  /* 0x000000041814723c */ /* 0x044fe20000041814 */
[----:B------:R-:W2:Y:S11]  /*1dd10*/  LDL.LU.64 R4, [R1+0x12d8] ;  /* 0x0012d80001047983 */ /* 0x000eb60000300a00 */
[----:B------:R-:W-:Y:S11]  /*1dd20*/  @!UPT UIADD3 URZ, URZ, URZ, URZ ;  /* 0x0000003f3f3ff290 */ /* 0x000ff6000fffe03f */
[----:B------:R0:W-:Y:S01]  /*1dd30*/  STL [R1+0x124], R21 ;  /* 0x0001241501007387 */ /* 0x0001e20000100800 */
[----:B------:R-:W-:Y:S02]  /*1dd40*/  STL.64 [R1+0x128], R22 ;  /* 0x0001281601007387 */ /* 0x000fe40000100a00 */
[----:B------:R-:W-:Y:S02]  /*1dd50*/  IMAD.MOV.U32 R2, RZ, RZ, R20 ;  /* 0x000000ffff027224 */ /* 0x000fe400078e0014 */
[----:B0-----:R-:W4:Y:S01]  /*1dd60*/  LDL.LU.64 R20, [R1+0x12d0] ;  /* 0x0012d00001147983 */ /* 0x001f220000300a00 */
[----:B------:R0:W-:Y:S03]  /*1dd70*/  STL.64 [R1+0x12b8], R8 ;  /* 0x0012b80801007387 */ /* 0x0001e60000100a00 */
[----:B0-----:R-:W3:Y:S01]  /*1dd80*/  LDL.64 R8, [R1+0x20] ;  /* 0x0000200001087983 */ /* 0x001ee20000100a00 */
[----:B------:R-:W-:Y:S02]  /*1dd90*/  STL [R1+0x1218], R2 ;  /* 0x0012180201007387 */ /* 0x000fe40000100800 */
[----:B------:R-:W2:Y:S01]  /*1dda0*/  LDL.LU.64 R22, [R1+0x12c8] ;  /* 0x0012c80001167983 */ /* 0x000ea20000300a00 */
[----:B----4-:R-:W-:Y:S01]  /*1ddb0*/  HMMA.16816.F32.BF16 R12, R24, R20, R12 ;  /* 0x00000014180c723c */ /* 0x010fe2000004180c */
[----:B------:R-:W-:-:S02]  /*1ddc0*/  IMAD.MOV.U32 R7, RZ, RZ, R20 ;  /* 0x000000ffff077224 */ /* 0x000fc400078e0014 */
[----:B------:R-:W-:Y:S02]  /*1ddd0*/  IMAD.MOV.U32 R6, RZ, RZ, R21 ;  /* 0x000000ffff067224 */ /* 0x000fe400078e0015 */
[----:B------:R-:W2:Y:S11]  /*1dde0*/  LDL.LU.64 R20, [R1+0x12c0] ;  /* 0x0012c00001147983 */ /* 0x000eb60000300a00 */
[----:B------:R-:W-:Y:S07]  /*1ddf0*/  @!UPT UIADD3 URZ, URZ, URZ, URZ ;  /* 0x0000003f3f3ff290 */ /* 0x000fee000fffe03f */
[----:B------:R-:W-:Y:S01]  /*1de00*/  STL.64 [R1+0x110], R12 ;  /* 0x0001100c01007387 */ /* 0x000fe20000100a00 */
[----:B------:R-:W-:Y:S02]  /*1de10*/  STL [R1+0x118], R14 ;  /* 0x0001180e01007387 */ /* 0x000fe40000100800 */
[----:B------:R-:W-:Y:S02]  /*1de20*/  IMAD.MOV.U32 R0, RZ, RZ, R15 ;  /* 0x000000ffff007224 */ /* 0x000fe400078e000f */
[----:B------:R-:W0:Y:S02]  /*1de30*/  LDSM.16.MT88.4 R12, [R19+0x7000] ;  /* 0x00700000130c783b */ /* 0x000e240000004200 */
[----:B------:R-:W1:Y:S02]  /*1de40*/  LDSM.16.MT88.4 R16, [R19+0x7080] ;  /* 0x007080001310783b */ /* 0x000e640000004200 */
[----:B0-----:R-:W-:Y:S02]  /*1de50*/  STL.64 [R1+0x11e8], R14 ;  /* 0x0011e80e01007387 */ /* 0x001fe40000100a00 */
[----:B------:R3:W-:Y:S02]  /*1de60*/  STL.64 [R1+0x11e0], R12 ;  /* 0x0011e00c01007387 */ /* 0x0007e40000100a00 */
[----:B---3--:R-:W-:-:S02]  /*1de70*/  IMAD.MOV.U32 R13, RZ, RZ, R8 ;  /* 0x000000ffff0d7224 */ /* 0x008fc400078e0008 */
[----:B------:R-:W-:Y:S01]  /*1de80*/  IMAD.MOV.U32 R12, RZ, RZ, R9 ;  /* 0x000000ffff0c7224 */ /* 0x000fe200078e0009 */
[----:B--2---:R-:W-:Y:S01]  /*1de90*/  HMMA.16816.F32.BF16 R20, R24, R8, R20 ;  /* 0x000000081814723c */ /* 0x004fe20000041814 */
[----:B------:R-:W2:Y:S11]  /*1dea0*/  LDL.LU.64 R8, [R1+0x12b8] ;  /* 0x0012b80001087983 */ /* 0x000eb60000300a00 */
[----:B------:R-:W-:Y:S11]  /*1deb0*/  @!UPT UIADD3 URZ, URZ, URZ, URZ ;  /* 0x0000003f3f3ff290 */ /* 0x000ff6000fffe03f */
[----:B------:R-:W-:Y:S01]  /*1dec0*/  STL.64 [R1+0x100], R20 ;  /* 0x0001001401007387 */ /* 0x000fe20000100a00 */
[----:B------:R-:W-:Y:S02]  /*1ded0*/  STL [R1+0x108], R22 ;  /* 0x0001081601007387 */ /* 0x000fe40000100800 */
[----:B-1----:R-:W-:Y:S02]  /*1dee0*/  STL.64 [R1+0x1198], R18 ;  /* 0x0011981201007387 */ /* 0x002fe40000100a00 */
[----:B------:R0:W-:Y:S02]  /*1def0*/  STL.64 [R1+0x1190], R16 ;  /* 0x0011901001007387 */ /* 0x0001e40000100a00 */
[----:B0-----:R-:W3:Y:S01]  /*1df00*/  LDL.LU R16, [R1+0xc0] ;  /* 0x0000c00001107983 */ /* 0x001ee20000300800 */
[----:B------:R-:W3:Y:S02]  /*1df10*/  LDL.LU R17, [R1+0xc4] ;  /* 0x0000c40001117983 */ /* 0x000ee40000300800 */
[----:B------:R-:W3:Y:S02]  /*1df20*/  LDL.LU R18, [R1+0xc8] ;  /* 0x0000c80001127983 */ /* 0x000ee40000300800 */
[----:B------:R-:W3:Y:S02]  /*1df30*/  LDL.LU R19, [R1+0xcc] ;  /* 0x0000cc0001137983 */ /* 0x000ee40000300800 */
[----:B------:R-:W-:-:S02]  /*1df40*/  IMAD.MOV.U32 R2, RZ, RZ, R23 ;  /* 0x000000ffff027224 */ /* 0x000fc400078e0017 */
[----:B------:R-:W0:Y:S04]  /*1df50*/  LDSM.16.MT88.4 R20, [R29+0x7000] ;  /* 0x007000001d14783b */ /* 0x000e280000004200 */
[----:B0-----:R-:W-:Y:S01]  /*1df60*/  STL.64 [R1+0x1158], R22 ;  /* 0x0011581601007387 */ /* 0x001fe20000100a00 */
[----:B------:R-:W-:Y:S01]  /*1df70*/  STL.64 [R1+0x1150], R20 ;  /* 0x0011501401007387 */ /* 0x000fe20000100a00 */
[----:B---3--:R-:W-:Y:S02]  /*1df80*/  HMMA.16816.F32.BF16 R16, R24, R4, R16 ;  /* 0x000000041810723c */ /* 0x008fe40000041810 */
[----:B------:R0:W1:Y:S11]  /*1df90*/  LDSM.16.MT88.4 R24, [R29+0x7080] ;  /* 0x007080001d18783b */ /* 0x0000760000004200 */
[----:B------:R-:W-:Y:S10]  /*1dfa0*/  @!UPT UIADD3 URZ, URZ, URZ, URZ ;  /* 0x0000003f3f3ff290 */ /* 0x000ff4000fffe03f */
[----:B------:R-:W-:Y:S01]  /*1dfb0*/  STL.64 [R1+0x11a8], R18 ;  /* 0x0011a81201007387 */ /* 0x000fe20000100a00 */
[----:B------:R2:W-:Y:S02]  /*1dfc0*/  STL.64 [R1+0x11a0], R16 ;  /* 0x0011a01001007387 */ /* 0x0005e40000100a00 */
[----:B0-----:R-:W3:Y:S02]  /*1dfd0*/  LDL.LU R29, [R1+0x12b0] ;  /* 0x0012b000011d7983 */ /* 0x001ee40000300800 */
[----:B--2---:R-:W-:Y:S02]  /*1dfe0*/  IMAD.MOV.U32 R17, RZ, RZ, R8 ;  /* 0x000000ffff117224 */ /* 0x004fe400078e0008 */
[----:B------:R-:W-:Y:S01]  /*1dff0*/  IMAD.MOV.U32 R16, RZ, RZ, R9 ;  /* 0x000000ffff107224 */ /* 0x000fe200078e0009 */
[----:B------:R-:W2:Y:S01]  /*1e000*/  LDL.LU R8, [R1+0x150] ;  /* 0x0001500001087983 */ /* 0x000ea20000300800 */
[----:B------:R-:W2:Y:S02]  /*1e010*/  LDL.LU R9, [R1+0x154] ;  /* 0x0001540001097983 */ /* 0x000ea40000300800 */
[----:B------:R-:W4:Y:S02]  /*1e020*/  LDL.LU R10, [R1+0x158] ;  /* 0x00015800010a7983 */ /* 0x000f240000300800 */
[----:B------:R-:W4:Y:S01]  /*1e030*/  LDL.LU R11, [R1+0x15c] ;  /* 0x00015c00010b7983 */ /* 0x000f220000300800 */
[----:B------:R-:W2:Y:S01]  /*1e040*/  LDL.LU R20, [R1+0x10] ;  /* 0x0000100001147983 */ /* 0x000ea20000300800 */
[----:B------:R-:W3:Y:S02]  /*1e050*/  LDL.LU R21, [R1+0x14] ;  /* 0x0000140001157983 */ /* 0x000ee40000300800 */
[----:B------:R-:W3:Y:S02]  /*1e060*/  LDL.LU R22, [R1+0x18] ;  /* 0x0000180001167983 */ /* 0x000ee40000300800 */
[----:B------:R-:W3:Y:S01]  /*1e070*/  LDL.LU R23, [R1+0x1c] ;  /* 0x00001c0001177983 */ /* 0x000ee20000300800 */
[----:B----4-:R-:W-:Y:S01]  /*1e080*/  STL.64 [R1+0x1238], R10 ;  /* 0x0012380a01007387 */ /* 0x010fe20000100a00 */
[----:B--2---:R0:W-:Y:S02]  /*1e090*/  STL.64 [R1+0x1230], R8 ;  /* 0x0012300801007387 */ /* 0x0041e40000100a00 */
[----:B0-----:R-:W-:-:S02]  /*1e0a0*/  IMAD.MOV.U32 R8, RZ, RZ, R13 ;  /* 0x000000ffff087224 */ /* 0x001fc400078e000d */
[----:B------:R-:W-:-:S05]  /*1e0b0*/  IMAD.MOV.U32 R9, RZ, RZ, R12 ;  /* 0x000000ffff097224 */ /* 0x000fca00078e000c */
[----:B------:R-:W-:Y:S01]  /*1e0c0*/  STL.64 [R1+0x1298], R8 ;  /* 0x0012980801007387 */ /* 0x000fe20000100a00 */
[----:B-1----:R0:W-:Y:S02]  /*1e0d0*/  STL [R1+0x1118], R24 ;  /* 0x0011181801007387 */ /* 0x0021e40000100800 */
[----:B------:R1:W-:Y:S02]  /*1e0e0*/  STL [R1+0x1114], R25 ;  /* 0x0011141901007387 */ /* 0x0003e40000100800 */
[----:B------:R2:W-:Y:S01]  /*1e0f0*/  STL [R1+0x1110], R26 ;  /* 0x0011101a01007387 */ /* 0x0005e20000100800 */
[----:B------:R4:W-:Y:S04]  /*1e100*/  STL [R1+0x110c], R27 ;  /* 0x00110c1b01007387 */ /* 0x0009e80000100800 */
[----:B0-----:R-:W3:Y:S01]  /*1e110*/  LDL.LU R24, [R1+0x50] ;  /* 0x0000500001187983 */ /* 0x001ee20000300800 */
[----:B-1----:R-:W3:Y:S02]  /*1e120*/  LDL.LU R25, [R1+0x54] ;  /* 0x0000540001197983 */ /* 0x002ee40000300800 */
[----:B--2---:R-:W2:Y:S02]  /*1e130*/  LDL.LU R26, [R1+0x58] ;  /* 0x00005800011a7983 */ /* 0x004ea40000300800 */
[----:B----4-:R-:W2:Y:S01]  /*1e140*/  LDL.LU R27, [R1+0x5c] ;  /* 0x00005c00011b7983 */ /* 0x010ea20000300800 */
[----:B------:R-:W4:Y:S01]  /*1e150*/  LDL.LU R12, [R1+0x190] ;  /* 0x00019000010c7983 */ /* 0x000f220000300800 */
[----:B------:R-:W4:Y:S02]  /*1e160*/  LDL.LU R13, [R1+0x194] ;  /* 0x00019400010d7983 */ /* 0x000f240000300800 */
[----:B------:R-:W2:Y:S02]  /*1e170*/  LDL.LU R14, [R1+0x198] ;  /* 0x00019800010e7983 */ /* 0x000ea40000300800 */
[----:B------:R-:W2:Y:S02]  /*1e180*/  LDL.LU R15, [R1+0x19c] ;  /* 0x00019c00010f7983 */ /* 0x000ea40000300800 */
[----:B--2---:R-:W-:Y:S01]  /*1e190*/  STL.64 [R1+0x12a8], R14 ;  /* 0x0012a80e01007387 */ /* 0x004fe20000100a00 */
[----:B----4-:R0:W-:Y:S03]  /*1e1a0*/  STL.64 [R1+0x12a0], R12 ;  /* 0x0012a00c01007387 */ /* 0x0101e60000100a00 */
[----:B0-----:R-:W2:Y:S01]  /*1e1b0*/  LDL.LU R12, [R1+0x1b0] ;  /* 0x0001b000010c7983 */ /* 0x001ea20000300800 */
[----:B------:R-:W2:Y:S02]  /*1e1c0*/  LDL.LU R13, [R1+0x1b4] ;  /* 0x0001b400010d7983 */ /* 0x000ea40000300800 */
[----:B------:R-:W2:Y:S02]  /*1e1d0*/  LDL.LU R14, [R1+0x1b8] ;  /* 0x0001b800010e7983 */ /* 0x000ea40000300800 */
[----:B------:R-:W2:Y:S01]  /*1e1e0*/  LDL.LU R15, [R1+0x1bc] ;  /* 0x0001bc00010f7983 */ /* 0x000ea20000300800 */
[----:B------:R-:W4:Y:S01]  /*1e1f0*/  LDL.LU R8, [R1+0x1a0] ;  /* 0x0001a00001087983 */ /* 0x000f220000300800 */
[----:B------:R-:W4:Y:S02]  /*1e200*/  LDL.LU R9, [R1+0x1a4] ;  /* 0x0001a40001097983 */ /* 0x000f240000300800 */
[----:B------:R-:W4:Y:S02]  /*1e210*/  LDL.LU R10, [R1+0x1a8] ;  /* 0x0001a800010a7983 */ /* 0x000f240000300800 */
[----:B------:R-:W4:Y:S01]  /*1e220*/  LDL.LU R11, [R1+0x1ac] ;  /* 0x0001ac00010b7983 */ /* 0x000f220000300800 */
[----:B------:R-:W-:Y:S01]  /*1e230*/  STL.64 [R1+0x1248], R26 ;  /* 0x0012481a01007387 */ /* 0x000fe20000100a00 */
[----:B---3--:R0:W-:Y:S03]  /*1e240*/  STL.64 [R1+0x1240], R24 ;  /* 0x0012401801007387 */ /* 0x0081e60000100a00 */
[----:B0-----:R-:W3:Y:S01]  /*1e250*/  LDL.LU R24, [R1+0x160] ;  /* 0x0001600001187983 */ /* 0x001ee20000300800 */
[----:B------:R-:W3:Y:S02]  /*1e260*/  LDL.LU R25, [R1+0x164] ;  /* 0x0001640001197983 */ /* 0x000ee40000300800 */
[----:B------:R-:W2:Y:S02]  /*1e270*/  LDL.LU R26, [R1+0x168] ;  /* 0x00016800011a7983 */ /* 0x000ea40000300800 */
[----:B------:R-:W2:Y:S02]  /*1e280*/  LDL.LU R27, [R1+0x16c] ;  /* 0x00016c00011b7983 */ /* 0x000ea40000300800 */
[----:B--2---:R-:W-:Y:S01]  /*1e290*/  STL.64 [R1+0x1258], R26 ;  /* 0x0012581a01007387 */ /* 0x004fe20000100a00 */
[----:B---3--:R0:W-:Y:S03]  /*1e2a0*/  STL.64 [R1+0x1250], R24 ;  /* 0x0012501801007387 */ /* 0x0081e60000100a00 */
[----:B0-----:R-:W2:Y:S01]  /*1e2b0*/  LDL.LU R24, [R1+0x170] ;  /* 0x0001700001187983 */ /* 0x001ea20000300800 */
[----:B------:R-:W2:Y:S02]  /*1e2c0*/  LDL.LU R25, [R1+0x174] ;  /* 0x0001740001197983 */ /* 0x000ea40000300800 */
[----:B------:R-:W3:Y:S02]  /*1e2d0*/  LDL.LU R26, [R1+0x178] ;  /* 0x00017800011a7983 */ /* 0x000ee40000300800 */
[----:B------:R-:W3:Y:S02]  /*1e2e0*/  LDL.LU R27, [R1+0x17c] ;  /* 0x00017c00011b7983 */ /* 0x000ee40000300800 */
[----:B---3--:R-:W-:Y:S01]  /*1e2f0*/  STL.64 [R1+0x1270], R26 ;  /* 0x0012701a01007387 */ /* 0x008fe20000100a00 */
[----:B--2---:R0:W-:Y:S03]  /*1e300*/  STL.64 [R1+0x1268], R24 ;  /* 0x0012681801007387 */ /* 0x0041e60000100a00 */
[----:B0-----:R-:W2:Y:S01]  /*1e310*/  LDL.LU R24, [R1+0x180] ;  /* 0x0001800001187983 */ /* 0x001ea20000300800 */
[----:B------:R-:W2:Y:S02]  /*1e320*/  LDL.LU R25, [R1+0x184] ;  /* 0x0001840001197983 */ /* 0x000ea40000300800 */
[----:B------:R-:W3:Y:S02]  /*1e330*/  LDL.LU R26, [R1+0x188] ;  /* 0x00018800011a7983 */ /* 0x000ee40000300800 */
[----:B------:R-:W3:Y:S01]  /*1e340*/  LDL.LU R27, [R1+0x18c] ;  /* 0x00018c00011b7983 */ /* 0x000ee20000300800 */
[----:B------:R-:W-:Y:S01]  /*1e350*/  HMMA.16816.F32.BF16 R12, R20, R16, R12 ;  /* 0x00000010140c723c */ /* 0x000fe2000004180c */
[----:B---3--:R-:W-:Y:S01]  /*1e360*/  STL.64 [R1+0x1280], R26 ;  /* 0x0012801a01007387 */ /* 0x008fe20000100a00 */
[----:B--2---:R0:W-:Y:S03]  /*1e370*/  STL.64 [R1+0x1278], R24 ;  /* 0x0012781801007387 */ /* 0x0041e60000100a00 */
[----:B0-----:R-:W2:Y:S01]  /*1e380*/  LDL.LU R24, [R1+0x90] ;  /* 0x0000900001187983 */ /* 0x001ea20000300800 */
[----:B------:R-:W2:Y:S02]  /*1e390*/  LDL.LU R25, [R1+0x94] ;  /* 0x0000940001197983 */ /* 0x000ea40000300800 */
[----:B------:R-:W3:Y:S02]  /*1e3a0*/  LDL.LU R26, [R1+0x98] ;  /* 0x00009800011a7983 */ /* 0x000ee40000300800 */
[----:B------:R-:W3:Y:S02]  /*1e3b0*/  LDL.LU R27, [R1+0x9c] ;  /* 0x00009c00011b7983 */ /* 0x000ee40000300800 */
[----:B---3--:R-:W-:Y:S01]  /*1e3c0*/  STL.64 [R1+0x1290], R26 ;  /* 0x0012901a01007387 */ /* 0x008fe20000100a00 */
[----:B--2---:R0:W-:Y:S10]  /*1e3d0*/  STL.64 [R1+0x1288], R24 ;  /* 0x0012881801007387 */ /* 0x0041f40000100a00 */
[----:B------:R1:W-:Y:S02]  /*1e3e0*/  STL.64 [R1+0xd0], R12 ;  /* 0x0000d00c01007387 */ /* 0x0003e40000100a00 */
[----:B0-----:R-:W-:-:S02]  /*1e3f0*/  IMAD.MOV.U32 R24, RZ, RZ, R7 ;  /* 0x000000ffff187224 */ /* 0x001fc400078e0007 */
[----:B------:R-:W-:Y:S02]  /*1e400*/  IMAD.MOV.U32 R25, RZ, RZ, R6 ;  /* 0x000000ffff197224 */ /* 0x000fe400078e0006 */
[----:B------:R-:W-:Y:S02]  /*1e410*/  IMAD.MOV.U32 R7, RZ, RZ, R15 ;  /* 0x000000ffff077224 */ /* 0x000fe400078e000f */
[----:B------:R-:W-:Y:S02]  /*1e420*/  IMAD.MOV.U32 R6, RZ, RZ, R14 ;  /* 0x000000ffff067224 */ /* 0x000fe400078e000e */
[----:B------:R-:W2:Y:S01]  /*1e430*/  LDL.LU.64 R14, [R1+0x12a8] ;  /* 0x0012a800010e7983 */ /* 0x000ea20000300a00 */
[----:B-1----:R-:W2:Y:S02]  /*1e440*/  LDL.LU.64 R12, [R1+0x12a0] ;  /* 0x0012a000010c7983 */ /* 0x002ea40000300a00 */
[----:B------:R-:W-:Y:S02]  /*1e450*/  STL [R1+0x11dc], R7 ;  /* 0x0011dc0701007387 */ /* 0x000fe40000100800 */
[----:B------:R-:W-:Y:S01]  /*1e460*/  STL [R1+0x11d8], R6 ;  /* 0x0011d80601007387 */ /* 0x000fe20000100800 */
[C---:B----4-:R-:W-:Y:S01]  /*1e470*/  HMMA.16816.F32.BF16 R24, R20.reuse, R24, R8 ;  /* 0x000000181418723c */ /* 0x050fe20000041808 */
[----:B------:R-:W2:Y:S11]  /*1e480*/  LDL.LU.64 R8, [R1+0x1298] ;  /* 0x0012980001087983 */ /* 0x000eb60000300a00 */
[----:B------:R-:W-:Y:S11]  /*1e490*/  @!UPT UIADD3 URZ, URZ, URZ, URZ ;  /* 0x0000003f3f3ff290 */ /* 0x000ff6000fffe03f */
[----:B------:R-:W-:Y:S01]  /*1e4a0*/  STL.64 [R1+0xc0], R24 ;  /* 0x0000c01801007387 */ /* 0x000fe20000100a00 */
[----:B------:R2:W-:Y:S02]  /*1e4b0*/  STL.64 [R1+0xc8], R26 ;  /* 0x0000c81a01007387 */ /* 0x0005e40000100a00 */
[C---:B--2---:R-:W-:Y:S11]  /*1e4c0*/  HMMA.16816.F32.BF16 R24, R20.reuse, R8, R12 ;  /* 0x000000081418723c */ /* 0x044ff6000004180c */
[----:B------:R-:W-:Y:S11]  /*1e4d0*/  @!UPT UIADD3 URZ, URZ, URZ, URZ ;  /* 0x0000003f3f3ff290 */ /* 0x000ff6000fffe03f */
[----:B------:R-:W-:Y:S02]  /*1e4e0*/  @!UPT UIADD3 URZ, URZ, URZ, URZ ;  /* 0x0000003f3f3ff290 */ /* 0x000fe4000fffe03f */
[----:B------:R-:W-:Y:S02]  /*1e4f0*/  IMAD.MOV.U32 R13, RZ, RZ, R26 ;  /* 0x000000ffff0d7224 */ /* 0x000fe400078e001a */
[----:B------:R-:W-:Y:S02]  /*1e500*/  IMAD.MOV.U32 R12, RZ, RZ, R27 ;  /* 0x000000ffff0c7224 */ /* 0x000fe400078e001b */
[----:B------:R-:W-:Y:S02]  /*1e510*/  IMAD.MOV.U32 R15, RZ, RZ, R24 ;  /* 0x000000ffff0f7224 */ /* 0x000fe400078e0018 */
[----:B------:R-:W-:Y:S01]  /*1e520*/  IMAD.MOV.U32 R14, RZ, RZ, R25 ;  /* 0x000000ffff0e7224 */ /* 0x000fe200078e0019 */
[----:B------:R-:W2:Y:S01]  /*1e530*/  LDL.LU.64 R26, [R1+0x1290] ;  /* 0x00129000011a7983 */ /* 0x000ea20000300a00 */
[----:B------:R-:W2:Y:S02]  /*1e540*/  LDL.LU.64 R24, [R1+0x1288] ;  /* 0x0012880001187983 */ /* 0x000ea40000300a00 */
[----:B------:R0:W-:Y:S02]  /*1e550*/  STL.64 [R1+0x1260], R8 ;  /* 0x0012600801007387 */ /* 0x0001e40000100a00 */
[----:B0-----:R-:W3:Y:S01]  /*1e560*/  LDL.LU.64 R8, [R1+0x30] ;  /* 0x0000300001087983 */ /* 0x001ee20000300a00 */
[----:B--2---:R-:W-:Y:S03]  /*1e570*/  HMMA.16816.F32.BF16 R20, R20, R4, R24 ;  /* 0x000000041414723c */ /* 0x004fe60000041818 */
[----:B------:R-:W2:Y:S01]  /*1e580*/  LDL.LU.64 R26, [R1+0x1280] ;  /* 0x00128000011a7983 */ /* 0x000ea20000300a00 */
[----:B------:R-:W2:Y:S11]  /*1e590*/  LDL.LU.64 R24, [R1+0x1278] ;  /* 0x0012780001187983 */ /* 0x000eb60000300a00 */
[----:B------:R-:W-:Y:S08]  /*1e5a0*/  @!UPT UIADD3 URZ, URZ, URZ, URZ ;  /* 0x0000003f3f3ff290 */ /* 0x000ff0000fffe03f */
[----:B------:R-:W-:Y:S01]  /*1e5b0*/  STL.64 [R1+0x1168], R22 ;  /* 0x0011681601007387 */ /* 0x000fe20000100a00 */
[----:B------:R0:W-:Y:S03]  /*1e5c0*/  STL.64 [R1+0x1160], R20 ;  /* 0x0011601401007387 */ /* 0x0001e60000100a00 */
[----:B0-----:R-:W2:Y:S01]  /*1e5d0*/  LDL.LU R20, [R1] ;  /* 0x0000000001147983 */ /* 0x001ea20000300800 */
[----:B------:R-:W-:Y:S02]  /*1e5e0*/  IMAD.MOV.U32 R21, RZ, RZ, R29 ;  /* 0x000000ffff157224 */ /* 0x000fe400078e001d */
[----:B------:R-:W-:Y:S02]  /*1e5f0*/  IMAD.MOV.U32 R22, RZ, RZ, R28 ;  /* 0x000000ffff167224 */ /* 0x000fe400078e001c */
[----:B------:R-:W-:-:S07]  /*1e600*/  IMAD.MOV.U32 R23, RZ, RZ, R3 ;  /* 0x000000ffff177224 */ /* 0x000fce00078e0003 */
[C---:B--2---:R-:W-:Y:S11]  /*1e610*/  HMMA.16816.F32.BF16 R24, R20.reuse, R16, R24 ;  /* 0x000000101418723c */ /* 0x044ff60000041818 */
[----:B------:R-:W-:Y:S11]  /*1e620*/  @!UPT UIADD3 URZ, URZ, URZ, URZ ;  /* 0x0000003f3f3ff290 */ /* 0x000ff6000fffe03f */
[----:B------:R-:W-:Y:S01]  /*1e630*/  @!UPT UIADD3 URZ, URZ, URZ, URZ ;  /* 0x0000003f3f3ff290 */ /* 0x000fe2000fffe03f */
[----:B------:R-:W-:Y:S01]  /*1e640*/  STL.64 [R1+0xa0], R24 ;  /* 0x0000a01801007387 */ /* 0x000fe20000100a00 */
[----:B------:R0:W-:Y:S03]  /*1e650*/  STL.64 [R1+0xa8], R26 ;  /* 0x0000a81a01007387 */ /* 0x0001e60000100a00 */
[----:B0-----:R-:W2:Y:S01]  /*1e660*/  LDL.LU.64 R26, [R1+0x1270] ;  /* 0x00127000011a7983 */ /* 0x001ea20000300a00 */
[----:B------:R-:W2:Y:S02]  /*1e670*/  LDL.LU.64 R24, [R1+0x1268] ;  /* 0x0012680001187983 */ /* 0x000ea40000300a00 */
[----:B---3--:R-:W-:Y:S02]  /*1e680*/  IMAD.MOV.U32 R28, RZ, RZ, R8 ;  /* 0x000000ffff1c7224 */ /* 0x008fe400078e0008 */
[----:B------:R-:W-:Y:S01]  /*1e690*/  IMAD.MOV.U32 R3, RZ, RZ, R9 ;  /* 0x000000ffff037224 */ /* 0x000fe200078e0009 */
[C---:B--2---:R-:W-:Y:S01]  /*1e6a0*/  HMMA.16816.F32.BF16 R24, R20.reuse, R8, R24 ;  /* 0x000000081418723c */ /* 0x044fe20000041818 */
[----:B------:R-:W2:Y:S11]  /*1e6b0*/  LDL.LU.64 R8, [R1+0x1260] ;  /* 0x0012600001087983 */ /* 0x000eb60000300a00 */
[----:B------:R-:W-:Y:S11]  /*1e6c0*/  @!UPT UIADD3 URZ, URZ, URZ, URZ ;  /* 0x0000003f3f3ff290 */ /* 0x000ff6000fffe03f */
[----:B------:R0:W-:Y:S01]  /*1e6d0*/  STL [R1+0x90], R24 ;  /* 0x0000901801007387 */ /* 0x0001e20000100800 */
[----:B------:R-:W-:Y:S02]  /*1e6e0*/  IMAD.MOV.U32 R6, RZ, RZ, R26 ;  /* 0x000000ffff067224 */ /* 0x000fe400078e001a */
[----:B------:R-:W-:Y:S02]  /*1e6f0*/  IMAD.MOV.U32 R29, RZ, RZ, R27 ;  /* 0x000000ffff1d7224 */ /* 0x000fe400078e001b */
[----:B------:R-:W-:Y:S01]  /*1e700*/  IMAD.MOV.U32 R7, RZ, RZ, R25 ;  /* 0x000000ffff077224 */ /* 0x000fe200078e0019 */
[----:B------:R-:W2:Y:S04]  /*1e710*/  LDL.LU.64 R26, [R1+0x1258] ;  /* 0x00125800011a7983 */ /* 0x000ea80000300a00 */
        /* <DEDUP_REMOVED lines=12> */
[----:B------:R-:W-:Y:S02]  /*1e7e0*/  STL.64 [R1+0x11f8], R6 ;  /* 0x0011f80601007387 */ /* 0x000fe40000100a00 */
[----:B------:R0:W-:Y:S11]  /*1e7f0*/  STL.64 [R1+0x11f0], R4 ;  /* 0x0011f00401007387 */ /* 0x0001f60000100a00 */
[----:B------:R-:W-:Y:S06]  /*1e800*/  @!UPT UIADD3 URZ, URZ, URZ, URZ ;  /* 0x0000003f3f3ff290 */ /* 0x000fec000fffe03f */
[----:B------:R-:W-:Y:S01]  /*1e810*/  STL.64 [R1+0x60], R20 ;  /* 0x0000601401007387 */ /* 0x000fe20000100a00 */
[----:B------:R1:W-:Y:S02]  /*1e820*/  STL.64 [R1+0x68], R22 ;  /* 0x0000681601007387 */ /* 0x0003e40000100a00 */
[----:B0-----:R-:W3:Y:S02]  /*1e830*/  LDL.LU R4, [R1+0x130] ;  /* 0x0001300001047983 */ /* 0x001ee40000300800 */
[----:B------:R-:W3:Y:S01]  /*1e840*/  LDL.LU R5, [R1+0x134] ;  /* 0x0001340001057983 */ /* 0x000ee20000300800 */
[----:B------:R-:W4:Y:S01]  /*1e850*/  LDL.LU R6, [R1+0x138] ;  /* 0x0001380001067983 */ /* 0x000f220000300800 */
[----:B------:R-:W4:Y:S02]  /*1e860*/  LDL.LU R7, [R1+0x13c] ;  /* 0x00013c0001077983 */ /* 0x000f240000300800 */
[----:B-1----:R-:W-:Y:S02]  /*1e870*/  IMAD.MOV.U32 R23, RZ, RZ, R12 ;  /* 0x000000ffff177224 */ /* 0x002fe400078e000c */
[----:B------:R-:W-:-:S02]  /*1e880*/  IMAD.MOV.U32 R22, RZ, RZ, R13 ;  /* 0x000000ffff167224 */ /* 0x000fc400078e000d */
[----:B------:R-:W-:Y:S02]  /*1e890*/  IMAD.MOV.U32 R21, RZ, RZ, R14 ;  /* 0x000000ffff157224 */ /* 0x000fe400078e000e */
[----:B------:R-:W-:Y:S01]  /*1e8a0*/  IMAD.MOV.U32 R20, RZ, RZ, R15 ;  /* 0x000000ffff147224 */ /* 0x000fe200078e000f */
[----:B--2---:R-:W-:Y:S01]  /*1e8b0*/  HMMA.16816.F32.BF16 R16, R8, R16, R24 ;  /* 0x000000100810723c */ /* 0x004fe20000041818 */
[----:B----4-:R-:W-:Y:S01]  /*1e8c0*/  STL.64 [R1+0x1208], R6 ;  /* 0x0012080601007387 */ /* 0x010fe20000100a00 */
[----:B---3--:R0:W-:Y:S11]  /*1e8d0*/  STL.64 [R1+0x1200], R4 ;  /* 0x0012000401007387 */ /* 0x0081f60000100a00 */
[----:B------:R-:W-:Y:S11]  /*1e8e0*/  @!UPT UIADD3 URZ, URZ, URZ, URZ ;  /* 0x0000003f3f3ff290 */ /* 0x000ff6000fffe03f */
[----:B------:R-:W-:Y:S02]  /*1e8f0*/  IMAD.MOV.U32 R24, RZ, RZ, R16 ;  /* 0x000000ffff187224 */ /* 0x000fe400078e0010 */
        /* <DEDUP_REMOVED lines=10> */
[----:B------:R-:W4:Y:S01]  /*1e9a0*/  LDL.LU R16, [R1+0x100] ;  /* 0x0001000001107983 */ /* 0x000f220000300800 */
[----:B------:R-:W4:Y:S02]  /*1e9b0*/  LDL.LU R17, [R1+0x104] ;  /* 0x0001040001117983 */ /* 0x000f240000300800 */
[----:B------:R-:W2:Y:S02]  /*1e9c0*/  LDL.LU R18, [R1+0x108] ;  /* 0x0001080001127983 */ /* 0x000ea40000300800 */
[----:B------:R-:W-:-:S02]  /*1e9d0*/  IMAD.MOV.U32 R27, RZ, RZ, R19 ;  /* 0x000000ffff1b7224 */ /* 0x000fc400078e0013 */
[----:B------:R-:W-:Y:S02]  /*1e9e0*/  IMAD.MOV.U32 R19, RZ, RZ, R2 ;  /* 0x000000ffff137224 */ /* 0x000fe400078e0002 */
[----:B------:R-:W3:Y:S04]  /*1e9f0*/  LDL.LU R2, [R1+0x1218] ;  /* 0x0012180001027983 */ /* 0x000ee80000300800 */
[----:B--2---:R-:W-:Y:S01]  /*1ea00*/  STL.64 [R1+0x11c0], R18 ;  /* 0x0011c01201007387 */ /* 0x004fe20000100a00 */
[----:B----4-:R0:W-:Y:S03]  /*1ea10*/  STL.64 [R1+0x11b8], R16 ;  /* 0x0011b81001007387 */ /* 0x0101e60000100a00 */
[----:B0-----:R-:W2:Y:S01]  /*1ea20*/  LDL.LU R16, [R1+0x110] ;  /* 0x0001100001107983 */ /* 0x001ea20000300800 */
[----:B------:R-:W2:Y:S02]  /*1ea30*/  LDL.LU R17, [R1+0x114] ;  /* 0x0001140001117983 */ /* 0x000ea40000300800 */
[----:B------:R-:W4:Y:S02]  /*1ea40*/  LDL.LU R18, [R1+0x118] ;  /* 0x0001180001127983 */ /* 0x000f240000300800 */
[----:B------:R-:W-:-:S02]  /*1ea50*/  IMAD.MOV.U32 R19, RZ, RZ, R0 ;  /* 0x000000ffff137224 */ /* 0x000fc400078e0000 */
[----:B------:R-:W3:Y:S04]  /*1ea60*/  LDL.LU R0, [R1+0x1214] ;  /* 0x0012140001007983 */ /* 0x000ee80000300800 */
[----:B----4-:R-:W-:Y:S01]  /*1ea70*/  STL.64 [R1+0x11d0], R18 ;  /* 0x0011d01201007387 */ /* 0x010fe20000100a00 */
[----:B--2---:R3:W-:Y:S02]  /*1ea80*/  STL.64 [R1+0x11c8], R16 ;  /* 0x0011c81001007387 */ /* 0x0047e40000100a00 */
[----:B---3--:R-:W-:Y:S02]  /*1ea90*/  IMAD.MOV.U32 R16, RZ, RZ, R2 ;  /* 0x000000ffff107224 */ /* 0x008fe400078e0002 */
[----:B------:R-:W2:Y:S01]  /*1eaa0*/  LDL.LU R2, [R1+0x1210] ;  /* 0x0012100001027983 */ /* 0x000ea20000300800 */
[----:B------:R-:W3:Y:S02]  /*1eab0*/  LDL.LU R17, [R1+0x124] ;  /* 0x0001240001117983 */ /* 0x000ee40000300800 */
[----:B------:R-:W3:Y:S02]  /*1eac0*/  LDL.LU R18, [R1+0x128] ;  /* 0x0001280001127983 */ /* 0x000ee40000300800 */
[----:B------:R-:W3:Y:S01]  /*1ead0*/  LDL.LU R19, [R1+0x12c] ;  /* 0x00012c0001137983 */ /* 0x000ee20000300800 */
[----:B------:R-:W-:Y:S01]  /*1eae0*/  STL.64 [R1+0x1178], R22 ;  /* 0x0011781601007387 */ /* 0x000fe20000100a00 */
[----:B------:R0:W-:Y:S02]  /*1eaf0*/  STL.64 [R1+0x1170], R20 ;  /* 0x0011701401007387 */ /* 0x0001e40000100a00 */
[----:B0-----:R-:W-:-:S02]  /*1eb00*/  IMAD.MOV.U32 R20, RZ, RZ, R28 ;  /* 0x000000ffff147224 */ /* 0x001fc400078e001c */
[----:B------:R-:W-:-:S07]  /*1eb10*/  IMAD.MOV.U32 R21, RZ, RZ, R3 ;  /* 0x000000ffff157224 */ /* 0x000fce00078e0003 */
[C---:B------:R-:W-:Y:S01]  /*1eb20*/  HMMA.16816.F32.BF16 R4, R8.reuse, R20, R4 ;  /* 0x000000140804723c */ /* 0x040fe20000041804 */
[----:B------:R-:W-:Y:S01]  /*1eb30*/  STL.64 [R1+0x1128], R26 ;  /* 0x0011281a01007387 */ /* 0x000fe20000100a00 */
[----:B------:R0:W-:Y:S03]  /*1eb40*/  STL.64 [R1+0x1120], R24 ;  /* 0x0011201801007387 */ /* 0x0001e60000100a00 */
[----:B0-----:R-:W4:Y:S01]  /*1eb50*/  LDL.LU.64 R24, [R1+0x20] ;  /* 0x0000200001187983 */ /* 0x001f220000300a00 */
[----:B------:R-:W3:Y:S11]  /*1eb60*/  LDL.LU.64 R26, [R1+0x28] ;  /* 0x00002800011a7983 */ /* 0x000ef60000300a00 */
[----:B------:R-:W-:Y:S06]  /*1eb70*/  @!UPT UIADD3 URZ, URZ, URZ, URZ ;  /* 0x0000003f3f3ff290 */ /* 0x000fec000fffe03f */
[----:B------:R-:W-:Y:S01]  /*1eb80*/  STL.64 [R1+0x10], R4 ;  /* 0x0000100401007387 */ /* 0x000fe20000100a00 */
[----:B------:R0:W-:Y:S03]  /*1eb90*/  STL.64 [R1+0x18], R6 ;  /* 0x0000180601007387 */ /* 0x0001e60000100a00 */
[----:B0-----:R-:W4:Y:S01]  /*1eba0*/  LDL.LU.64 R6, [R1+0x1208] ;  /* 0x0012080001067983 */ /* 0x001f220000300a00 */
[----:B------:R-:W4:Y:S02]  /*1ebb0*/  LDL.LU.64 R4, [R1+0x1200] ;  /* 0x0012000001047983 */ /* 0x000f240000300a00 */
[----:B------:R-:W-:Y:S02]  /*1ebc0*/  IMAD.MOV.U32 R23, RZ, RZ, R0 ;  /* 0x000000ffff177224 */ /* 0x000fe400078e0000 */
[----:B--2---:R-:W-:Y:S01]  /*1ebd0*/  IMAD.MOV.U32 R22, RZ, RZ, R2 ;  /* 0x000000ffff167224 */ /* 0x004fe200078e0002 */
[C---:B----4-:R-:W-:Y:S11]  /*1ebe0*/  HMMA.16816.F32.BF16 R4, R8.reuse, R24, R4 ;  /* 0x000000180804723c */ /* 0x050ff60000041804 */
[----:B------:R-:W-:Y:S11]  /*1ebf0*/  @!UPT UIADD3 URZ, URZ, URZ, URZ ;  /* 0x0000003f3f3ff290 */ /* 0x000ff6000fffe03f */
[----:B------:R-:W-:Y:S02]  /*1ec00*/  @!UPT UIADD3 URZ, URZ, URZ, URZ ;  /* 0x0000003f3f3ff290 */ /* 0x000fe4000fffe03f */
[----:B------:R-:W-:Y:S02]  /*1ec10*/  IMAD.MOV.U32 R3, RZ, RZ, R6 ;  /* 0x000000ffff037224 */ /* 0x000fe400078e0006 */
[----:B------:R-:W-:Y:S02]  /*1ec20*/  IMAD.MOV.U32 R2, RZ, RZ, R7 ;  /* 0x000000ffff027224 */ /* 0x000fe400078e0007 */
[----:B------:R-:W-:Y:S02]  /*1ec30*/  IMAD.MOV.U32 R0, RZ, RZ, R4 ;  /* 0x000000ffff007224 */ /* 0x000fe400078e0004 */
[----:B------:R-:W-:Y:S01]  /*1ec40*/  IMAD.MOV.U32 R28, RZ, RZ, R5 ;  /* 0x000000ffff1c7224 */ /* 0x000fe200078e0005 */
[----:B------:R-:W2:Y:S01]  /*1ec50*/  LDL.LU.64 R6, [R1+0x11f8] ;  /* 0x0011f80001067983 */ /* 0x000ea20000300a00 */
[----:B------:R-:W4:Y:S02]  /*1ec60*/  LDL.LU.64 R4, [R1+0x11f0] ;  /* 0x0011f00001047983 */ /* 0x000f240000300a00 */
[----:B----4-:R-:W-:Y:S01]  /*1ec70*/  HMMA.16816.F32.BF16 R8, R8, R4, R12 ;  /* 0x000000040808723c */ /* 0x010fe2000004180c */
[----:B------:R-:W3:Y:S01]  /*1ec80*/  LDL.LU.64 R14, [R1+0x11e8] ;  /* 0x0011e800010e7983 */ /* 0x000ee20000300a00 */
[----:B------:R-:W3:Y:S11]  /*1ec90*/  LDL.LU.64 R12, [R1+0x11e0] ;  /* 0x0011e000010c7983 */ /* 0x000ef60000300a00 */
[----:B------:R-:W-:Y:S10]  /*1eca0*/  @!UPT UIADD3 URZ, URZ, URZ, URZ ;  /* 0x0000003f3f3ff290 */ /* 0x000ff4000fffe03f */
[----:B------:R-:W-:Y:S01]  /*1ecb0*/  STL.64 [R1+0x10c0], R10 ;  /* 0x0010c00a01007387 */ /* 0x000fe20000100a00 */
[----:B------:R0:W-:Y:S03]  /*1ecc0*/  STL.64 [R1+0x1130], R8 ;  /* 0x0011300801007387 */ /* 0x0001e60000100a00 */
[----:B0-----:R-:W4:Y:S01]  /*1ecd0*/  LDL.LU R8, [R1+0x90] ;  /* 0x0000900001087983 */ /* 0x001f220000300800 */
[----:B--2---:R-:W-:Y:S02]  /*1ece0*/  IMAD.MOV.U32 R10, RZ, RZ, R6 ;  /* 0x000000ffff0a7224 */ /* 0x004fe400078e0006 */
[----:B------:R-:W-:Y:S02]  /*1ecf0*/  IMAD.MOV.U32 R11, RZ, RZ, R29 ;  /* 0x000000ffff0b7224 */ /* 0x000fe400078e001d */
[----:B------:R-:W-:Y:S02]  /*1ed00*/  IMAD.MOV.U32 R9, RZ, RZ, R7 ;  /* 0x000000ffff097224 */ /* 0x000fe400078e0007 */
[----:B------:R-:W2:Y:S01]  /*1ed10*/  LDL.LU R7, [R1+0x11dc] ;  /* 0x0011dc0001077983 */ /* 0x000ea20000300800 */
[----:B------:R-:W2:Y:S02]  /*1ed20*/  LDL.LU R6, [R1+0x11d8] ;  /* 0x0011d80001067983 */ /* 0x000ea40000300800 */
[----:B------:R0:W-:Y:S01]  /*1ed30*/  STL.64 [R1+0x1148], R10 ;  /* 0x0011480a01007387 */ /* 0x0001e20000100a00 */
[----:B----4-:R-:W-:Y:S01]  /*1ed40*/  STL.64 [R1+0x1140], R8 ;  /* 0x0011400801007387 */ /* 0x010fe20000100a00 */
[----:B0-----:R-:W3:Y:S02]  /*1ed50*/  LDL.LU.64 R10, [R1+0x48] ;  /* 0x00004800010a7983 */ /* 0x001ee40000300a00 */
[C---:B---3--:R-:W-:Y:S11]  /*1ed60*/  HMMA.16816.F32.BF16 R16, R12.reuse, R10, R16 ;  /* 0x0000000a0c10723c */ /* 0x048ff60000041810 */
[----:B------:R-:W-:Y:S11]  /*1ed70*/  @!UPT UIADD3 URZ, URZ, URZ, URZ ;  /* 0x0000003f3f3ff290 */ /* 0x000ff6000fffe03f */
[----:B------:R-:W-:Y:S01]  /*1ed80*/  @!UPT UIADD3 URZ, URZ, URZ, URZ ;  /* 0x0000003f3f3ff290 */ /* 0x000fe2000fffe03f */
[----:B------:R-:W-:Y:S01]  /*1ed90*/  STL.64 [R1+0x220], R16 ;  /* 0x0002201001007387 */ /* 0x000fe20000100a00 */
[----:B------:R0:W-:Y:S02]  /*1eda0*/  STL.64 [R1+0x228], R18 ;  /* 0x0002281201007387 */ /* 0x0001e40000100a00 */
[----:B------:R-:W-:Y:S01]  /*1edb0*/  IMAD.MOV.U32 R29, RZ, RZ, R16 ;  /* 0x000000ffff1d7224 */ /* 0x000fe200078e0010 */
[----:B0-----:R-:W3:Y:S01]  /*1edc0*/  LDL.LU.64 R18, [R1+0x11d0] ;  /* 0x0011d00001127983 */ /* 0x001ee20000300a00 */
[----:B------:R-:W3:Y:S03]  /*1edd0*/  LDL.LU.64 R16, [R1+0x11c8] ;  /* 0x0011c80001107983 */ /* 0x000ee60000300a00 */
[----:B------:R-:W-:Y:S01]  /*1ede0*/  STL [R1+0xf64], R29 ;  /* 0x000f641d01007387 */ /* 0x000fe20000100800 */
[----:B---3--:R-:W-:Y:S11]  /*1edf0*/  HMMA.16816.F32.BF16 R16, R12, R22, R16 ;  /* 0x000000160c10723c */ /* 0x008ff60000041810 */
[----:B------:R-:W-:Y:S11]  /*1ee00*/  @!UPT UIADD3 URZ, URZ, URZ, URZ ;  /* 0x0000003f3f3ff290 */ /* 0x000ff6000fffe03f */
[----:B------:R-:W-:Y:S01]  /*1ee10*/  @!UPT UIADD3 URZ, URZ, URZ, URZ ;  /* 0x0000003f3f3ff290 */ /* 0x000fe2000fffe03f */
[----:B------:R-:W-:Y:S01]  /*1ee20*/  STL.64 [R1+0x210], R16 ;  /* 0x0002101001007387 */ /* 0x000fe20000100a00 */
[----:B------:R0:W-:Y:S03]  /*1ee30*/  STL.64 [R1+0x218], R18 ;  /* 0x0002181201007387 */ /* 0x0001e60000100a00 */
[----:B0-----:R-:W3:Y:S01]  /*1ee40*/  LDL.LU.64 R18, [R1+0x11c0] ;  /* 0x0011c00001127983 */ /* 0x001ee20000300a00 */
[----:B------:R-:W3:Y:S02]  /*1ee50*/  LDL.LU.64 R16, [R1+0x11b8] ;  /* 0x0011b80001107983 */ /* 0x000ee40000300a00 */
[----:B------:R2:W-:Y:S02]  /*1ee60*/  STL.64 [R1+0x1188], R22 ;  /* 0x0011881601007387 */ /* 0x0005e40000100a00 */
[----:B------:R-:W4:Y:S01]  /*1ee70*/  LDL.LU R20, [R1+0xd0] ;  /* 0x0000d00001147983 */ /* 0x000f220000300800 */
[----:B------:R-:W4:Y:S01]  /*1ee80*/  LDL.LU R21, [R1+0xd4] ;  /* 0x0000d40001157983 */ /* 0x000f220000300800 */
[----:B--2---:R-:W-:-:S02]  /*1ee90*/  IMAD.MOV.U32 R22, RZ, RZ, R6 ;  /* 0x000000ffff167224 */ /* 0x004fc400078e0006 */
[----:B------:R-:W-:Y:S01]  /*1eea0*/  IMAD.MOV.U32 R23, RZ, RZ, R7 ;  /* 0x000000ffff177224 */ /* 0x000fe200078e0007 */
[----:B------:R-:W2:Y:S01]  /*1eeb0*/  LDL.LU R6, [R1+0x11b4] ;  /* 0x0011b40001067983 */ /* 0x000ea20000300800 */
[----:B------:R-:W2:Y:S01]  /*1eec0*/  LDL.LU R7, [R1+0x11b0] ;  /* 0x0011b00001077983 */ /* 0x000ea20000300800 */
[C---:B---3--:R-:W-:Y:S11]  /*1eed0*/  HMMA.16816.F32.BF16 R16, R12.reuse, R26, R16 ;  /* 0x0000001a0c10723c */ /* 0x048ff60000041810 */
[----:B------:R-:W-:Y:S11]  /*1eee0*/  @!UPT UIADD3 URZ, URZ, URZ, URZ ;  /* 0x0000003f3f3ff290 */ /* 0x000ff6000fffe03f */
[----:B------:R-:W-:Y:S01]  /*1eef0*/  @!UPT UIADD3 URZ, URZ, URZ, URZ ;  /* 0x0000003f3f3ff290 */ /* 0x000fe2000fffe03f */
[----:B------:R-:W-:Y:S01]  /*1ef00*/  STL.64 [R1+0x1e0], R16 ;  /* 0x0001e01001007387 */ /* 0x000fe20000100a00 */
[----:B------:R0:W-:Y:S03]  /*1ef10*/  STL.64 [R1+0x1e8], R18 ;  /* 0x0001e81201007387 */ /* 0x0001e60000100a00 */
[----:B0-----:R-:W2:Y:S01]  /*1ef20*/  LDL.LU.64 R18, [R1+0x11a8] ;  /* 0x0011a80001127983 */ /* 0x001ea20000300a00 */
[----:B------:R-:W2:Y:S02]  /*1ef30*/  LDL.LU.64 R16, [R1+0x11a0] ;  /* 0x0011a00001107983 */ /* 0x000ea40000300a00 */
[----:B------:R0:W-:Y:S02]  /*1ef40*/  STL.64 [R1+0x1180], R26 ;  /* 0x0011801a01007387 */ /* 0x0001e40000100a00 */
[----:B------:R-:W3:Y:S01]  /*1ef50*/  LDL.LU R24, [R1+0xc0] ;  /* 0x0000c00001187983 */ /* 0x000ee20000300800 */
[----:B------:R-:W3:Y:S04]  /*1ef60*/  LDL.LU R25, [R1+0xc4] ;  /* 0x0000c40001197983 */ /* 0x000ee80000300800 */
[----:B0-----:R-:W3:Y:S01]  /*1ef70*/  LDL.LU R26, [R1+0xc8] ;  /* 0x0000c800011a7983 */ /* 0x001ee20000300800 */
[----:B------:R-:W3:Y:S01]  /*1ef80*/  LDL.LU R27, [R1+0xcc] ;  /* 0x0000cc00011b7983 */ /* 0x000ee20000300800 */
[----:B--2---:R-:W-:Y:S02]  /*1ef90*/  HMMA.16816.F32.BF16 R12, R12, R6, R16 ;  /* 0x000000060c0c723c */ /* 0x004fe40000041810 */
[----:B------:R-:W4:Y:S01]  /*1efa0*/  LDL.LU.64 R18, [R1+0x1198] ;  /* 0x0011980001127983 */ /* 0x000f220000300a00 */
[----:B------:R-:W4:Y:S11]  /*1efb0*/  LDL.LU.64 R16, [R1+0x1190] ;  /* 0x0011900001107983 */ /* 0x000f360000300a00 */
[----:B------:R-:W-:Y:S09]  /*1efc0*/  @!UPT UIADD3 URZ, URZ, URZ, URZ ;  /* 0x0000003f3f3ff290 */ /* 0x000ff2000fffe03f */
[----:B------:R0:W-:Y:S01]  /*1efd0*/  STL.64 [R1+0x1d0], R12 ;  /* 0x0001d00c01007387 */ /* 0x0001e20000100a00 */
[----:B------:R1:W-:Y:S03]  /*1efe0*/  STL.64 [R1+0x1d8], R14 ;  /* 0x0001d80e01007387 */ /* 0x0003e60000100a00 */
[----:B0-----:R-:W2:Y:S01]  /*1eff0*/  LDL.LU R12, [R1+0xa0] ;  /* 0x0000a000010c7983 */ /* 0x001ea20000300800 */
[----:B------:R-:W2:Y:S02]  /*1f000*/  LDL.LU R13, [R1+0xa4] ;  /* 0x0000a400010d7983 */ /* 0x000ea40000300800 */
[----:B-1----:R-:W2:Y:S02]  /*1f010*/  LDL.LU R14, [R1+0xa8] ;  /* 0x0000a800010e7983 */ /* 0x002ea40000300800 */
[----:B------:R-:W2:Y:S01]  /*1f020*/  LDL.LU R15, [R1+0xac] ;  /* 0x0000ac00010f7983 */ /* 0x000ea20000300800 */
[C---:B----4-:R-:W-:Y:S11]  /*1f030*/  HMMA.16816.F32.BF16 R20, R16.reuse, R10, R20 ;  /* 0x0000000a1014723c */ /* 0x050ff60000041814 */
[----:B------:R-:W-:Y:S11]  /*1f040*/  @!UPT UIADD3 URZ, URZ, URZ, URZ ;  /* 0x0000003f3f3ff290 */ /* 0x000ff6000fffe03f */
[----:B------:R-:W-:Y:S01]  /*1f050*/  @!UPT UIADD3 URZ, URZ, URZ, URZ ;  /* 0x0000003f3f3ff290 */ /* 0x000fe2000fffe03f */
[----:B------:R-:W-:Y:S01]  /*1f060*/  STL.64 [R1+0x190], R20 ;  /* 0x0001901401007387 */ /* 0x000fe20000100a00 */
[----:B------:R0:W-:Y:S03]  /*1f070*/  STL.64 [R1+0x198], R22 ;  /* 0x0001981601007387 */ /* 0x0001e60000100a00 */
[----:B0-----:R-:W3:Y:S02]  /*1f080*/  LDL.LU.64 R22, [R1+0x1188] ;  /* 0x0011880001167983 */ /* 0x001ee40000300a00 */
[C---:B---3--:R-:W-:Y:S02]  /*1f090*/  HMMA.16816.F32.BF16 R20, R16.reuse, R22, R24 ;  /* 0x000000161014723c */ /* 0x048fe40000041818 */
[----:B------:R-:W3:Y:S11]  /*1f0a0*/  LDL.LU.64 R26, [R1+0x1180] ;  /* 0x00118000011a7983 */ /* 0x000ef60000300a00 */
[----:B------:R-:W-:Y:S10]  /*1f0b0*/  @!UPT UIADD3 URZ, URZ, URZ, URZ ;  /* 0x0000003f3f3ff290 */ /* 0x000ff4000fffe03f */
        /* <DEDUP_REMOVED lines=11> */
[----:B------:R0:W-:Y:S02]  /*1f170*/  STL.64 [R1+0x1138], R26 ;  /* 0x0011381a01007387 */ /* 0x0001e40000100a00 */
[----:B0-----:R-:W4:Y:S01]  /*1f180*/  LDL.LU.64 R26, [R1+0x38] ;  /* 0x00003800011a7983 */ /* 0x001f220000300a00 */
[----:B---3--:R-:W-:Y:S03]  /*1f190*/  HMMA.16816.F32.BF16 R16, R16, R6, R20 ;  /* 0x000000061010723c */ /* 0x008fe60000041814 */
[----:B------:R-:W2:Y:S01]  /*1f1a0*/  LDL.LU.64 R22, [R1+0x1158] ;  /* 0x0011580001167983 */ /* 0x000ea20000300a00 */
[----:B------:R-:W2:Y:S11]  /*1f1b0*/  LDL.LU.64 R20, [R1+0x1150] ;  /* 0x0011500001147983 */ /* 0x000eb60000300a00 */
[----:B------:R-:W-:Y:S08]  /*1f1c0*/  @!UPT UIADD3 URZ, URZ, URZ, URZ ;  /* 0x0000003f3f3ff290 */ /* 0x000ff0000fffe03f */
[----:B------:R-:W-:Y:S01]  /*1f1d0*/  STL.64 [R1+0x150], R16 ;  /* 0x0001501001007387 */ /* 0x000fe20000100a00 */
[----:B------:R2:W-:Y:S02]  /*1f1e0*/  STL.64 [R1+0x158], R18 ;  /* 0x0001581201007387 */ /* 0x0005e40000100a00 */
[----:B--2---:R-:W-:Y:S07]  /*1f1f0*/  HMMA.16816.F32.BF16 R16, R20, R10, R12 ;  /* 0x0000000a1410723c */ /* 0x004fee000004180c */
[----:B------:R-:W-:-:S02]  /*1f200*/  IMAD.MOV.U32 R15, RZ, RZ, R10 ;  /* 0x000000ffff0f7224 */ /* 0x000fc400078e000a */
[----:B------:R-:W-:Y:S02]  /*1f210*/  IMAD.MOV.U32 R14, RZ, RZ, R11 ;  /* 0x000000ffff0e7224 */ /* 0x000fe400078e000b */
[----:B------:R-:W2:Y:S01]  /*1f220*/  LDL.LU.64 R10, [R1+0x1148] ;  /* 0x00114800010a7983 */ /* 0x000ea20000300a00 */
[----:B------:R-:W2:Y:S11]  /*1f230*/  LDL.LU.64 R8, [R1+0x1140] ;  /* 0x0011400001087983 */ /* 0x000eb60000300a00 */
[----:B------:R-:W-:Y:S01]  /*1f240*/  @!UPT UIADD3 URZ, URZ, URZ, URZ ;  /* 0x0000003f3f3ff290 */ /* 0x000fe2000fffe03f */
[----:B------:R-:W-:Y:S01]  /*1f250*/  IMAD.MOV.U32 R12, RZ, RZ, R18 ;  /* 0x000000ffff0c7224 */ /* 0x000fe200078e0012 */
[----:B------:R-:W-:Y:S01]  /*1f260*/  STL.64 [R1+0x1c0], R16 ;  /* 0x0001c01001007387 */ /* 0x000fe20000100a00 */
[----:B------:R-:W-:Y:S02]  /*1f270*/  STL.64 [R1+0x1c8], R18 ;  /* 0x0001c81201007387 */ /* 0x000fe40000100a00 */
[----:B------:R4:W-:Y:S01]  /*1f280*/  STL [R1+0xf6c], R16 ;  /* 0x000f6c1001007387 */ /* 0x0009e20000100800 */
[----:B------:R0:W-:Y:S01]  /*1f290*/  STL [R1+0xf68], R12 ;  /* 0x000f680c01007387 */ /* 0x0001e20000100800 */
[----:B----4-:R-:W-:Y:S02]  /*1f2a0*/  IMAD.MOV.U32 R16, RZ, RZ, R26 ;  /* 0x000000ffff107224 */ /* 0x010fe400078e001a */
[----:B0-----:R-:W-:Y:S01]  /*1f2b0*/  IMAD.MOV.U32 R12, RZ, RZ, R27 ;  /* 0x000000ffff0c7224 */ /* 0x001fe200078e001b */
[----:B--2---:R-:W-:Y:S01]  /*1f2c0*/  HMMA.16816.F32.BF16 R8, R20, R26, R8 ;  /* 0x0000001a1408723c */ /* 0x004fe20000041808 */
[----:B------:R-:W2:Y:S11]  /*1f2d0*/  LDL.LU.64 R26, [R1+0x1138] ;  /* 0x00113800011a7983 */ /* 0x000eb60000300a00 */
[----:B------:R-:W-:Y:S11]  /*1f2e0*/  @!UPT UIADD3 URZ, URZ, URZ, URZ ;  /* 0x0000003f3f3ff290 */ /* 0x000ff6000fffe03f */
[----:B------:R0:W-:Y:S01]  /*1f2f0*/  STL.64 [R1+0x1b0], R8 ;  /* 0x0001b00801007387 */ /* 0x0001e20000100a00 */
[----:B------:R1:W-:Y:S02]  /*1f300*/  STL.64 [R1+0x1b8], R10 ;  /* 0x0001b80a01007387 */ /* 0x0003e40000100a00 */
[----:B------:R-:W-:Y:S02]  /*1f310*/  IMAD.MOV.U32 R17, RZ, RZ, R8 ;  /* 0x000000ffff117224 */ /* 0x000fe400078e0008 */
[----:B------:R-:W-:Y:S01]  /*1f320*/  IMAD.MOV.U32 R13, RZ, RZ, R10 ;  /* 0x000000ffff0d7224 */ /* 0x000fe200078e000a */
[----:B0-----:R-:W3:Y:S01]  /*1f330*/  LDL.LU.64 R8, [R1+0x1130] ;  /* 0x0011300001087983 */ /* 0x001ee20000300a00 */
[----:B------:R-:W4:Y:S02]  /*1f340*/  LDL.LU.64 R4, [R1+0x200] ;  /* 0x0002000001047983 */ /* 0x000f240000300a00 */
[----:B-1----:R-:W2:Y:S02]  /*1f350*/  LDL.LU.64 R10, [R1+0x1f8] ;  /* 0x0001f800010a7983 */ /* 0x002ea40000300a00 */
[----:B--2---:R0:W-:Y:S01]  /*1f360*/  STL.64 [R1+0x10d8], R10 ;  /* 0x0010d80a01007387 */ /* 0x0041e20000100a00 */
[----:B---3--:R-:W-:Y:S02]  /*1f370*/  STL.64 [R1+0x10d0], R8 ;  /* 0x0010d00801007387 */ /* 0x008fe40000100a00 */
[----:B0-----:R-:W-:-:S02]  /*1f380*/  IMAD.MOV.U32 R10, RZ, RZ, R16 ;  /* 0x000000ffff0a7224 */ /* 0x001fc400078e0010 */
[----:B------:R-:W-:-:S05]  /*1f390*/  IMAD.MOV.U32 R11, RZ, RZ, R12 ;  /* 0x000000ffff0b7224 */ /* 0x000fca00078e000c */
[----:B------:R-:W-:Y:S01]  /*1f3a0*/  STL.64 [R1+0x10f0], R10 ;  /* 0x0010f00a01007387 */ /* 0x000fe20000100a00 */
[----:B------:R0:W-:Y:S02]  /*1f3b0*/  STL [R1+0xf74], R17 ;  /* 0x000f741101007387 */ /* 0x0001e40000100800 */
[----:B------:R-:W2:Y:S01]  /*1f3c0*/  LDL.LU R16, [R1+0x80] ;  /* 0x0000800001107983 */ /* 0x000ea20000300800 */
[----:B0-----:R-:W2:Y:S01]  /*1f3d0*/  LDL.LU R17, [R1+0x84] ;  /* 0x0000840001117983 */ /* 0x001ea20000300800 */
[----:B------:R-:W2:Y:S02]  /*1f3e0*/  LDL.LU R18, [R1+0x88] ;  /* 0x0000880001127983 */ /* 0x000ea40000300800 */
[----:B------:R-:W2:Y:S02]  /*1f3f0*/  LDL.LU R19, [R1+0x8c] ;  /* 0x00008c0001137983 */ /* 0x000ea40000300800 */
[----:B------:R-:W-:Y:S02]  /*1f400*/  STL [R1+0xf70], R13 ;  /* 0x000f700d01007387 */ /* 0x000fe40000100800 */
[----:B------:R-:W-:-:S02]  /*1f410*/  IMAD.MOV.U32 R9, RZ, RZ, R26 ;  /* 0x000000ffff097224 */ /* 0x000fc400078e001a */
[----:B------:R-:W-:Y:S02]  /*1f420*/  IMAD.MOV.U32 R8, RZ, RZ, R27 ;  /* 0x000000ffff087224 */ /* 0x000fe400078e001b */
[----:B------:R-:W-:Y:S01]  /*1f430*/  IMAD.MOV.U32 R11, RZ, RZ, R14 ;  /* 0x000000ffff0b7224 */ /* 0x000fe200078e000e */
[----:B--2---:R-:W-:Y:S01]  /*1f440*/  HMMA.16816.F32.BF16 R16, R20, R26, R16 ;  /* 0x0000001a1410723c */ /* 0x004fe20000041810 */
[----:B------:R-:W2:Y:S01]  /*1f450*/  LDL.LU.64 R26, [R1+0x1128] ;  /* 0x00112800011a7983 */ /* 0x000ea20000300a00 */
[----:B------:R-:W3:Y:S11]  /*1f460*/  LDL.LU.64 R24, [R1+0x1120] ;  /* 0x0011200001187983 */ /* 0x000ef60000300a00 */
[----:B------:R-:W-:Y:S10]  /*1f470*/  @!UPT UIADD3 URZ, URZ, URZ, URZ ;  /* 0x0000003f3f3ff290 */ /* 0x000ff4000fffe03f */
[----:B------:R-:W-:Y:S01]  /*1f480*/  STL.64 [R1+0x1a0], R16 ;  /* 0x0001a01001007387 */ /* 0x000fe20000100a00 */
[----:B------:R-:W-:Y:S02]  /*1f490*/  IMAD.MOV.U32 R14, RZ, RZ, R18 ;  /* 0x000000ffff0e7224 */ /* 0x000fe400078e0012 */
[----:B------:R0:W-:Y:S02]  /*1f4a0*/  STL.64 [R1+0x1a8], R18 ;  /* 0x0001a81201007387 */ /* 0x0001e40000100a00 */
[----:B0-----:R-:W-:-:S05]  /*1f4b0*/  IMAD.MOV.U32 R18, RZ, RZ, R16 ;  /* 0x000000ffff127224 */ /* 0x001fca00078e0010 */
[----:B------:R0:W-:Y:S01]  /*1f4c0*/  STL [R1+0xf7c], R18 ;  /* 0x000f7c1201007387 */ /* 0x0001e20000100800 */
[----:B------:R-:W2:Y:S02]  /*1f4d0*/  LDL.LU R16, [R1+0x60] ;  /* 0x0000600001107983 */ /* 0x000ea40000300800 */
[----:B------:R-:W2:Y:S01]  /*1f4e0*/  LDL.LU R17, [R1+0x64] ;  /* 0x0000640001117983 */ /* 0x000ea20000300800 */
[----:B0-----:R-:W2:Y:S01]  /*1f4f0*/  LDL.LU R18, [R1+0x68] ;  /* 0x0000680001127983 */ /* 0x001ea20000300800 */
[----:B------:R-:W2:Y:S02]  /*1f500*/  LDL.LU R19, [R1+0x6c] ;  /* 0x00006c0001137983 */ /* 0x000ea40000300800 */
[----:B------:R-:W-:Y:S01]  /*1f510*/  STL [R1+0xf78], R14 ;  /* 0x000f780e01007387 */ /* 0x000fe20000100800 */
[----:B--2---:R-:W-:Y:S11]  /*1f520*/  HMMA.16816.F32.BF16 R20, R20, R6, R16 ;  /* 0x000000061414723c */ /* 0x004ff60000041810 */
[----:B------:R-:W-:Y:S11]  /*1f530*/  @!UPT UIADD3 URZ, URZ, URZ, URZ ;  /* 0x0000003f3f3ff290 */ /* 0x000ff6000fffe03f */
[----:B------:R-:W-:Y:S01]  /*1f540*/  @!UPT UIADD3 URZ, URZ, URZ, URZ ;  /* 0x0000003f3f3ff290 */ /* 0x000fe2000fffe03f */
[----:B------:R-:W-:Y:S01]  /*1f550*/  STL.64 [R1+0x180], R20 ;  /* 0x0001801401007387 */ /* 0x000fe20000100a00 */
[----:B------:R-:W-:Y:S02]  /*1f560*/  STL.64 [R1+0x188], R22 ;  /* 0x0001881601007387 */ /* 0x000fe40000100a00 */
[----:B------:R-:W-:Y:S02]  /*1f570*/  STL.64 [R1+0x10e8], R6 ;  /* 0x0010e80601007387 */ /* 0x000fe40000100a00 */
[----:B----4-:R0:W-:Y:S02]  /*1f580*/  STL.64 [R1+0x10e0], R4 ;  /* 0x0010e00401007387 */ /* 0x0101e40000100a00 */
[----:B0-----:R-:W2:Y:S01]  /*1f590*/  LDL.LU R4, [R1+0x10] ;  /* 0x0000100001047983 */ /* 0x001ea20000300800 */
[----:B------:R-:W2:Y:S02]  /*1f5a0*/  LDL.LU R5, [R1+0x14] ;  /* 0x0000140001057983 */ /* 0x000ea40000300800 */
[----:B------:R-:W4:Y:S02]  /*1f5b0*/  LDL.LU R6, [R1+0x18] ;  /* 0x0000180001067983 */ /* 0x000f240000300800 */
[----:B------:R-:W4:Y:S02]  /*1f5c0*/  LDL.LU R7, [R1+0x1c] ;  /* 0x00001c0001077983 */ /* 0x000f240000300800 */
[----:B------:R-:W-:Y:S01]  /*1f5d0*/  IMAD.MOV.U32 R10, RZ, RZ, R15 ;  /* 0x000000ffff0a7224 */ /* 0x000fe200078e000f */
[----:B----4-:R-:W-:Y:S01]  /*1f5e0*/  STL.64 [R1+0x1100], R6 ;  /* 0x0011000601007387 */ /* 0x010fe20000100a00 */
[----:B--2---:R3:W-:Y:S02]  /*1f5f0*/  STL.64 [R1+0x10f8], R4 ;  /* 0x0010f80401007387 */ /* 0x0047e40000100a00 */
[----:B---3--:R-:W-:-:S02]  /*1f600*/  IMAD.MOV.U32 R4, RZ, RZ, R24 ;  /* 0x000000ffff047224 */ /* 0x008fc400078e0018 */
[----:B------:R-:W-:Y:S01]  /*1f610*/  IMAD.MOV.U32 R5, RZ, RZ, R25 ;  /* 0x000000ffff057224 */ /* 0x000fe200078e0019 */
[----:B------:R-:W2:Y:S01]  /*1f620*/  LDL.LU R24, [R1+0x1118] ;  /* 0x0011180001187983 */ /* 0x000ea20000300800 */
[----:B------:R-:W2:Y:S02]  /*1f630*/  LDL.LU R25, [R1+0x1114] ;  /* 0x0011140001197983 */ /* 0x000ea40000300800 */
[----:B------:R-:W-:Y:S02]  /*1f640*/  IMAD.MOV.U32 R6, RZ, RZ, R26 ;  /* 0x000000ffff067224 */ /* 0x000fe400078e001a */
[----:B------:R-:W-:Y:S01]  /*1f650*/  IMAD.MOV.U32 R7, RZ, RZ, R27 ;  /* 0x000000ffff077224 */ /* 0x000fe200078e001b */
[----:B------:R-:W2:Y:S01]  /*1f660*/  LDL.LU R26, [R1+0x1110] ;  /* 0x00111000011a7983 */ /* 0x000ea20000300800 */
[----:B------:R-:W2:Y:S02]  /*1f670*/  LDL.LU R27, [R1+0x110c] ;  /* 0x00110c00011b7983 */ /* 0x000ea40000300800 */
[----:B------:R-:W-:-:S02]  /*1f680*/  IMAD.MOV.U32 R15, RZ, RZ, R22 ;  /* 0x000000ffff0f7224 */ /* 0x000fc400078e0016 */
[----:B------:R-:W-:Y:S02]  /*1f690*/  IMAD.MOV.U32 R22, RZ, RZ, R9 ;  /* 0x000000ffff167224 */ /* 0x000fe400078e0009 */
[----:B------:R-:W-:Y:S02]  /*1f6a0*/  IMAD.MOV.U32 R23, RZ, RZ, R8 ;  /* 0x000000ffff177224 */ /* 0x000fe400078e0008 */
[----:B------:R-:W-:Y:S02]  /*1f6b0*/  IMAD.MOV.U32 R19, RZ, RZ, R20 ;  /* 0x000000ffff137224 */ /* 0x000fe400078e0014 */
[----:B------:R-:W-:-:S03]  /*1f6c0*/  IMAD.MOV.U32 R12, RZ, RZ, R0 ;  /* 0x000000ffff0c7224 */ /* 0x000fc600078e0000 */
[----:B------:R-:W-:Y:S01]  /*1f6d0*/  STL [R1+0xf84], R19 ;  /* 0x000f841301007387 */ /* 0x000fe20000100800 */
[----:B------:R-:W-:Y:S02]  /*1f6e0*/  STL [R1+0xf80], R15 ;  /* 0x000f800f01007387 */ /* 0x000fe40000100800 */
[----:B------:R-:W3:Y:S01]  /*1f6f0*/  LDL.LU R0, [R1+0x1108] ;  /* 0x0011080001007983 */ /* 0x000ee20000300800 */
[C---:B--2---:R-:W-:Y:S01]  /*1f700*/  HMMA.16816.F32.BF16 R8, R24.reuse, R10, R4 ;  /* 0x0000000a1808723c */ /* 0x044fe20000041804 */
[----:B------:R-:W2:Y:S01]  /*1f710*/  LDL.LU.64 R6, [R1+0x1100] ;  /* 0x0011000001067983 */ /* 0x000ea20000300a00 */
[----:B------:R-:W2:Y:S11]  /*1f720*/  LDL.LU.64 R4, [R1+0x10f8] ;  /* 0x0010f80001047983 */ /* 0x000eb60000300a00 */
[----:B------:R-:W-:Y:S10]  /*1f730*/  @!UPT UIADD3 URZ, URZ, URZ, URZ ;  /* 0x0000003f3f3ff290 */ /* 0x000ff4000fffe03f */
[----:B------:R-:W-:Y:S01]  /*1f740*/  STL.64 [R1+0x140], R8 ;  /* 0x0001400801007387 */ /* 0x000fe20000100a00 */
[----:B------:R0:W-:Y:S03]  /*1f750*/  STL.64 [R1+0x148], R10 ;  /* 0x0001480a01007387 */ /* 0x0001e60000100a00 */
[----:B0-----:R-:W2:Y:S01]  /*1f760*/  LDL.LU.64 R10, [R1+0x10f0] ;  /* 0x0010f000010a7983 */ /* 0x001ea20000300a00 */
[----:B------:R-:W-:Y:S02]  /*1f770*/  IMAD.MOV.U32 R13, RZ, RZ, R28 ;  /* 0x000000ffff0d7224 */ /* 0x000fe400078e001c */
[----:B------:R-:W-:Y:S02]  /*1f780*/  IMAD.MOV.U32 R14, RZ, RZ, R3 ;  /* 0x000000ffff0e7224 */ /* 0x000fe400078e0003 */
[----:B------:R-:W-:Y:S01]  /*1f790*/  IMAD.MOV.U32 R15, RZ, RZ, R2 ;  /* 0x000000ffff0f7224 */ /* 0x000fe200078e0002 */
[C---:B--2---:R-:W-:Y:S01]  /*1f7a0*/  HMMA.16816.F32.BF16 R8, R24.reuse, R10, R4 ;  /* 0x0000000a1808723c */ /* 0x044fe20000041804 */
[----:B------:R-:W2:Y:S01]  /*1f7b0*/  LDL.LU.64 R6, [R1+0x10e8] ;  /* 0x0010e80001067983 */ /* 0x000ea20000300a00 */
[----:B------:R-:W4:Y:S11]  /*1f7c0*/  LDL.LU.64 R4, [R1+0x10e0] ;  /* 0x0010e00001047983 */ /* 0x000f360000300a00 */
[----:B------:R-:W-:Y:S10]  /*1f7d0*/  @!UPT UIADD3 URZ, URZ, URZ, URZ ;  /* 0x0000003f3f3ff290 */ /* 0x000ff4000fffe03f */
[----:B------:R-:W-:Y:S01]  /*1f7e0*/  STL.64 [R1+0x130], R8 ;  /* 0x0001300801007387 */ /* 0x000fe20000100a00 */
[----:B------:R0:W-:Y:S03]  /*1f7f0*/  STL.64 [R1+0x138], R10 ;  /* 0x0001380a01007387 */ /* 0x0001e60000100a00 */
[----:B0-----:R-:W2:Y:S01]  /*1f800*/  LDL.LU.64 R10, [R1+0x10d8] ;  /* 0x0010d800010a7983 */ /* 0x001ea20000300a00 */
[----:B------:R-:W-:Y:S01]  /*1f810*/  HMMA.16816.F32.BF16 R20, R24, R22, R12 ;  /* 0x000000161814723c */ /* 0x000fe2000004180c */
[----:B------:R-:W-:Y:S02]  /*1f820*/  IMAD.MOV.U32 R19, RZ, RZ, c[0x0][0x188] ;  /* 0x00006200ff137624 */ /* 0x000fe400078e00ff */
[----:B------:R-:W2:Y:S01]  /*1f830*/  LDL.LU.64 R8, [R1+0x10d0] ;  /* 0x0010d00001087983 */ /* 0x000ea20000300a00 */
[----:B------:R-:W2:Y:S01]  /*1f840*/  LDL.LU R15, [R1+0xc84] ;  /* 0x000c8400010f7983 */ /* 0x000ea20000300800 */
[----:B------:R-:W-:-:S04]  /*1f850*/  IMAD.SHL.U32 R19, R19, 0x80, RZ ;  /* 0x0000008013137824 */ /* 0x000fc800078e00ff */
[----:B------:R-:W-:Y:S01]  /*1f860*/  IMAD.SHL.U32 R19, R19, 0x2, RZ ;  /* 0x0000000213137824 */ /* 0x000fe200078e00ff */
[----:B---3--:R-:W-:Y:S11]  /*1f870*/  IADD3 R0, R0, 0x1, RZ ;  /* 0x0000000100007810 */ /* 0x008ff60007ffe0ff */
[----:B------:R-:W-:Y:S02]  /*1f880*/  @!UPT UIADD3 URZ, URZ, URZ, URZ ;  /* 0x0000003f3f3ff290 */ /* 0x000fe4000fffe03f */
[----:B------:R0:W-:Y:S01]  /*1f890*/  STL.64 [R1+0x100], R20 ;  /* 0x0001001401007387 */ /* 0x0001e20000100a00 */
[----:B------:R1:W-:Y:S03]  /*1f8a0*/  STL.64 [R1+0x108], R22 ;  /* 0x0001081601007387 */ /* 0x0003e60000100a00 */
[----:B0-----:R-:W3:Y:S01]  /*1f8b0*/  LDL.LU R20, [R1+0xc7c] ;  /* 0x000c7c0001147983 */ /* 0x001ee20000300800 */
[----:B------:R-:W3:Y:S02]  /*1f8c0*/  LDL.LU R21, [R1+0xca0] ;  /* 0x000ca00001157983 */ /* 0x000ee40000300800 */
[----:B-1----:R-:W3:Y:S02]  /*1f8d0*/  LDL.LU R22, [R1+0xc74] ;  /* 0x000c740001167983 */ /* 0x002ee40000300800 */
[----:B------:R-:W3:Y:S01]  /*1f8e0*/  LDL.LU R23, [R1+0xc98] ;  /* 0x000c980001177983 */ /* 0x000ee20000300800 */
[----:B------:R-:W3:Y:S01]  /*1f8f0*/  LDL.LU R14, [R1+0xc6c] ;  /* 0x000c6c00010e7983 */ /* 0x000ee20000300800 */
[----:B------:R-:W3:Y:S02]  /*1f900*/  LDL.LU R18, [R1+0xc90] ;  /* 0x000c900001127983 */ /* 0x000ee40000300800 */
[----:B------:R-:W3:Y:S02]  /*1f910*/  LDL.LU R13, [R1+0xc64] ;  /* 0x000c6400010d7983 */ /* 0x000ee40000300800 */
[----:B------:R-:W3:Y:S01]  /*1f920*/  LDL.LU R17, [R1+0xc88] ;  /* 0x000c880001117983 */ /* 0x000ee20000300800 */
[----:B------:R-:W3:Y:S01]  /*1f930*/  LDL.LU R12, [R1+0xc5c] ;  /* 0x000c5c00010c7983 */ /* 0x000ee20000300800 */
[----:B------:R-:W3:Y:S02]  /*1f940*/  LDL.LU R16, [R1+0xc80] ;  /* 0x000c800001107983 */ /* 0x000ee40000300800 */
[----:B------:R-:W3:Y:S02]  /*1f950*/  LDL.LU R29, [R1+0xc54] ;  /* 0x000c5400011d7983 */ /* 0x000ee40000300800 */
[----:B------:R-:W3:Y:S01]  /*1f960*/  LDL.LU R28, [R1+0xc78] ;  /* 0x000c7800011c7983 */ /* 0x000ee20000300800 */
[----:B----4-:R-:W-:-:S05]  /*1f970*/  IADD3 R2, P0, R4, R19, RZ ;  /* 0x0000001304027210 */ /* 0x010fca0007f1e0ff */
[----:B------:R0:W-:Y:S04]  /*1f980*/  STL [R1+0xf88], R2 ;  /* 0x000f880201007387 */ /* 0x0001e80000100800 */
[----:B0-----:R-:W4:Y:S01]  /*1f990*/  LDL.LU R2, [R1+0xc8c] ;  /* 0x000c8c0001027983 */ /* 0x001f220000300800 */
[----:B--2---:R-:W-:-:S05]  /*1f9a0*/  IADD3 R3, P1, R10, R19, RZ ;  /* 0x000000130a037210 */ /* 0x004fca0007f3e0ff */
[----:B------:R0:W-:Y:S04]  /*1f9b0*/  STL [R1+0xf8c], R3 ;  /* 0x000f8c0301007387 */ /* 0x0001e80000100800 */
[----:B0-----:R-:W2:Y:S01]  /*1f9c0*/  LDL.LU R3, [R1+0xc94] ;  /* 0x000c940001037983 */ /* 0x001ea20000300800 */
[----:B------:R0:W-:Y:S03]  /*1f9d0*/  STL [R1+0x4c0], R0 ;  /* 0x0004c00001007387 */ /* 0x0001e60000100800 */
[----:B0-----:R-:W2:Y:S02]  /*1f9e0*/  LDL.LU R0, [R1+0x10c8] ;  /* 0x0010c80001007983 */ /* 0x001ea40000300800 */
[----:B--2---:R-:W-:-:S02]  /*1f9f0*/  IMAD.X R4, R5, 0x1, R0, P0 ;  /* 0x0000000105047824 */ /* 0x004fc400000e0600 */
[----:B------:R-:W-:-:S03]  /*1fa00*/  IMAD.X R5, R11, 0x1, R0, P1 ;  /* 0x000000010b057824 */ /* 0x000fc600008e0600 */
[----:B------:R0:W-:Y:S04]  /*1fa10*/  STL [R1+0xf90], R4 ;  /* 0x000f900401007387 */ /* 0x0001e80000100800 */
[----:B0-----:R-:W2:Y:S01]  /*1fa20*/  LDL.LU R4, [R1+0xc9c] ;  /* 0x000c9c0001047983 */ /* 0x001ea20000300800 */
[----:B------:R-:W2:Y:S02]  /*1fa30*/  LDL.LU.64 R10, [R1+0x10c0] ;  /* 0x0010c000010a7983 */ /* 0x000ea40000300a00 */
[----:B------:R0:W-:Y:S02]  /*1fa40*/  STL [R1+0xf94], R5 ;  /* 0x000f940501007387 */ /* 0x0001e40000100800 */
[----:B0-----:R-:W2:Y:S01]  /*1fa50*/  LDL.LU R5, [R1+0xca4] ;  /* 0x000ca40001057983 */ /* 0x001ea20000300800 */
[----:B------:R-:W-:-:S02]  /*1fa60*/  IADD3 R3, P3, R3, R19, RZ ;  /* 0x0000001303037210 */ /* 0x000fc40007f7e0ff */
[-C--:B----4-:R-:W-:Y:S02]  /*1fa70*/  IADD3 R2, P4, R2, R19.reuse, RZ ;  /* 0x0000001302027210 */ /* 0x090fe40007f9e0ff */
[-C--:B------:R-:W-:Y:S02]  /*1fa80*/  IADD3 R15, P5, R15, R19.reuse, RZ ;  /* 0x000000130f0f7210 */ /* 0x080fe40007fbe0ff */
[-C--:B---3--:R-:W-:Y:S01]  /*1fa90*/  IADD3 R20, P6, R20, R19.reuse, RZ ;  /* 0x0000001314147210 */ /* 0x088fe20007fde0ff */
[--C-:B------:R-:W-:Y:S01]  /*1faa0*/  IMAD.X R18, R18, 0x1, R0.reuse, P3 ;  /* 0x0000000112127824 */ /* 0x100fe200018e0600 */
[-C--:B------:R-:W-:Y:S01]  /*1fab0*/  IADD3 R13, P3, R13, R19.reuse, RZ ;  /* 0x000000130d0d7210 */ /* 0x080fe20007f7e0ff */
[--C-:B------:R-:W-:Y:S01]  /*1fac0*/  IMAD.X R17, R17, 0x1, R0.reuse, P4 ;  /* 0x0000000111117824 */ /* 0x100fe200020e0600 */
[-C--:B------:R-:W-:Y:S01]  /*1fad0*/  IADD3 R12, P4, R12, R19.reuse, RZ ;  /* 0x000000130c0c7210 */ /* 0x080fe20007f9e0ff */
[--C-:B------:R-:W-:Y:S01]  /*1fae0*/  IMAD.X R16, R16, 0x1, R0.reuse, P5 ;  /* 0x0000000110107824 */ /* 0x100fe200028e0600 */
[-C--:B------:R-:W-:Y:S01]  /*1faf0*/  IADD3 R29, P5, R29, R19.reuse, RZ ;  /* 0x000000131d1d7210 */ /* 0x080fe20007fbe0ff */
[----:B------:R-:W-:Y:S01]  /*1fb00*/  IMAD.X R28, R28, 0x1, R0, P6 ;  /* 0x000000011c1c7824 */ /* 0x000fe200030e0600 */
[----:B--2---:R-:W-:Y:S01]  /*1fb10*/  HMMA.16816.F32.BF16 R8, R24, R6, R8 ;  /* 0x000000061808723c */ /* 0x004fe20000041808 */
[----:B------:R-:W-:-:S02]  /*1fb20*/  IADD3 R4, P2, R4, R19, RZ ;  /* 0x0000001304047210 */ /* 0x000fc40007f5e0ff */
[----:B------:R-:W-:-:S03]  /*1fb30*/  IADD3 R5, P1, R5, R19, RZ ;  /* 0x0000001305057210 */ /* 0x000fc60007f3e0ff */
[----:B------:R-:W-:Y:S11]  /*1fb40*/  IMAD.X R23, R23, 0x1, R0, P2 ;  /* 0x0000000117177824 */ /* 0x000ff600010e0600 */
[----:B------:R-:W-:Y:S06]  /*1fb50*/  @!UPT UIADD3 URZ, URZ, URZ, URZ ;  /* 0x0000003f3f3ff290 */ /* 0x000fec000fffe03f */
[----:B------:R0:W-:Y:S01]  /*1fb60*/  STL.64 [R1+0xf0], R8 ;  /* 0x0000f00801007387 */ /* 0x0001e20000100a00 */
[----:B------:R-:W-:Y:S02]  /*1fb70*/  IMAD.MOV.U32 R6, RZ, RZ, R10 ;  /* 0x000000ffff067224 */ /* 0x000fe400078e000a */
[----:B------:R1:W-:Y:S02]  /*1fb80*/  STL.64 [R1+0xf8], R10 ;  /* 0x0000f80a01007387 */ /* 0x0003e40000100a00 */
[----:B------:R-:W-:Y:S02]  /*1fb90*/  IMAD.X R21, R21, 0x1, R0, P1 ;  /* 0x0000000115157824 */ /* 0x000fe400008e0600 */
[----:B0-----:R-:W-:Y:S01]  /*1fba0*/  IMAD.MOV.U32 R8, RZ, RZ, R11 ;  /* 0x000000ffff087224 */ /* 0x001fe200078e000b */
[----:B-1----:R-:W2:Y:S04]  /*1fbb0*/  LDL R10, [R1+0xedc] ;  /* 0x000edc00010a7983 */ /* 0x002ea80000100800 */
[----:B------:R-:W2:Y:S01]  /*1fbc0*/  LDL R11, [R1+0x4c0] ;  /* 0x0004c000010b7983 */ /* 0x000ea20000100800 */
[----:B------:R-:W-:Y:S02]  /*1fbd0*/  STL [R1+0xf9c], R8 ;  /* 0x000f9c0801007387 */ /* 0x000fe40000100800 */
[----:B------:R-:W-:Y:S02]  /*1fbe0*/  STL [R1+0xf98], R6 ;  /* 0x000f980601007387 */ /* 0x000fe40000100800 */
[----:B------:R-:W-:Y:S01]  /*1fbf0*/  STL [R1+0xca4], R5 ;  /* 0x000ca40501007387 */ /* 0x000fe20000100800 */
[----:B------:R-:W-:Y:S01]  /*1fc00*/  STL [R1+0xc9c], R4 ;  /* 0x000c9c0401007387 */ /* 0x000fe20000100800 */
[----:B------:R-:W-:Y:S01]  /*1fc10*/  STL [R1+0xc94], R3 ;  /* 0x000c940301007387 */ /* 0x000fe20000100800 */
[-C--:B------:R-:W-:Y:S01]  /*1fc20*/  IADD3 R22, P1, R22, R19.reuse, RZ ;  /* 0x0000001316167210 */ /* 0x080fe20007f3e0ff */
[----:B------:R-:W-:Y:S01]  /*1fc30*/  STL [R1+0xc8c], R2 ;  /* 0x000c8c0201007387 */ /* 0x000fe20000100800 */
[----:B------:R-:W-:Y:S01]  /*1fc40*/  STL [R1+0xc84], R15 ;  /* 0x000c840f01007387 */ /* 0x000fe20000100800 */
[----:B------:R-:W-:Y:S01]  /*1fc50*/  IADD3 R14, P2, R14, R19, RZ ;  /* 0x000000130e0e7210 */ /* 0x000fe20007f5e0ff */
        /* <DEDUP_REMOVED lines=9> */
[----:B------:R0:W-:Y:S01]  /*1fcf0*/  STL [R1+0x10bc], R0 ;  /* 0x0010bc0001007387 */ /* 0x0001e20000100800 */
[----:B------:R-:W-:Y:S04]  /*1fd00*/  STL [R1+0xc80], R16 ;  /* 0x000c801001007387 */ /* 0x000fe80000100800 */
[----:B0-----:R-:W3:Y:S01]  /*1fd10*/  LDL.LU R0, [R1+0xc4c] ;  /* 0x000c4c0001007983 */ /* 0x001ee20000300800 */
[----:B------:R-:W-:Y:S02]  /*1fd20*/  STL [R1+0xc54], R29 ;  /* 0x000c541d01007387 */ /* 0x000fe40000100800 */
[----:B------:R-:W4:Y:S02]  /*1fd30*/  LDL.LU R6, [R1+0xc3c] ;  /* 0x000c3c0001067983 */ /* 0x000f240000300800 */
[----:B------:R-:W-:Y:S01]  /*1fd40*/  STL [R1+0xc78], R28 ;  /* 0x000c781c01007387 */ /* 0x000fe20000100800 */
[----:B----4-:R0:W-:Y:S04]  /*1fd50*/  STL [R1+0x10b0], R6 ;  /* 0x0010b00601007387 */ /* 0x0101e80000100800 */
[----:B0-----:R-:W4:Y:S04]  /*1fd60*/  LDL.LU R6, [R1+0xc68] ;  /* 0x000c680001067983 */ /* 0x001f280000300800 */
[----:B----4-:R0:W-:Y:S04]  /*1fd70*/  STL [R1+0x10b4], R6 ;  /* 0x0010b40601007387 */ /* 0x0101e80000100800 */
[----:B0-----:R-:W4:Y:S01]  /*1fd80*/  LDL.LU R6, [R1+0xc44] ;  /* 0x000c440001067983 */ /* 0x001f220000300800 */
[----:B--2---:R-:W-:-:S02]  /*1fd90*/  ISETP.NE.U32.AND P0, PT, R11, R10, PT ;  /* 0x0000000a0b00720c */ /* 0x004fc40003f05070 */
[----:B---3--:R-:W-:Y:S01]  /*1fda0*/  IADD3 R0, P6, R0, R19, RZ ;  /* 0x0000001300007210 */ /* 0x008fe20007fde0ff */
[----:B----4-:R0:W-:Y:S04]  /*1fdb0*/  STL [R1+0x10b8], R6 ;  /* 0x0010b80601007387 */ /* 0x0101e80000100800 */
[----:B0-----:R-:W2:Y:S01]  /*1fdc0*/  LDL.LU R6, [R1+0xc70] ;  /* 0x000c700001067983 */ /* 0x001ea20000300800 */
[----:B------:R-:W3:Y:S02]  /*1fdd0*/  LDL.LU R8, [R1+0xc60] ;  /* 0x000c600001087983 */ /* 0x000ee40000300800 */
[----:B------:R-:W4:Y:S02]  /*1fde0*/  LDL.LU R24, [R1+0xc34] ;  /* 0x000c340001187983 */ /* 0x000f240000300800 */
        /* <DEDUP_REMOVED lines=24> */
[----:B------:R0:W-:Y:S02]  /*1ff70*/  STL [R1+0xc4c], R0 ;  /* 0x000c4c0001007387 */ /* 0x0001e40000100800 */
[----:B0-----:R-:W2:Y:S02]  /*1ff80*/  LDL.LU R0, [R1+0x10bc] ;  /* 0x0010bc0001007983 */ /* 0x001ea40000300800 */
[----:B--2---:R-:W-:-:S05]  /*1ff90*/  IMAD.X R6, R6, 0x1, R0, P1 ;  /* 0x0000000106067824 */ /* 0x004fca00008e0600 */
[----:B------:R0:W-:Y:S04]  /*1ffa0*/  STL [R1+0xc70], R6 ;  /* 0x000c700601007387 */ /* 0x0001e80000100800 */
[----:B0-----:R-:W2:Y:S02]  /*1ffb0*/  LDL.LU R6, [R1+0x10b8] ;  /* 0x0010b80001067983 */ /* 0x001ea40000300800 */
[----:B--2---:R-:W-:-:S05]  /*1ffc0*/  IADD3 R6, P1, R6, R19, RZ ;  /* 0x0000001306067210 */ /* 0x004fca0007f3e0ff */
[----:B------:R0:W-:Y:S04]  /*1ffd0*/  STL [R1+0xc44], R6 ;  /* 0x000c440601007387 */ /* 0x0001e80000100800 */
[----:B0-----:R-:W2:Y:S02]  /*1ffe0*/  LDL.LU R6, [R1+0x10b4] ;  /* 0x0010b40001067983 */ /* 0x001ea40000300800 */
[----:B--2---:R-:W-:-:S05]  /*1fff0*/  IMAD.X R6, R6, 0x1, R0, P2 ;  /* 0x0000000106067824 */ /* 0x004fca00010e0600 */
[----:B------:R0:W-:Y:S04]  /*20000*/  STL [R1+0xc68], R6 ;  /* 0x000c680601007387 */ /* 0x0001e80000100800 */
[----:B0-----:R-:W2:Y:S01]  /*20010*/  LDL.LU R6, [R1+0x10b0] ;  /* 0x0010b00001067983 */ /* 0x001ea20000300800 */
[--C-:B---3--:R-:W-:Y:S01]  /*20020*/  IMAD.X R8, R8, 0x1, R0.reuse, P3 ;  /* 0x0000000108087824 */ /* 0x108fe200018e0600 */
[-C--:B----4-:R-:W-:Y:S01]  /*20030*/  IADD3 R24, P3, R24, R19.reuse, RZ ;  /* 0x0000001318187210 */ /* 0x090fe20007f7e0ff */
[--C-:B------:R-:W-:Y:S01]  /*20040*/  IMAD.X R25, R25, 0x1, R0.reuse, P4 ;  /* 0x0000000119197824 */ /* 0x100fe200020e0600 */
[-C--:B------:R-:W-:Y:S01]  /*20050*/  IADD3 R26, P4, R26, R19.reuse, RZ ;  /* 0x000000131a1a7210 */ /* 0x080fe20007f9e0ff */
        /* <DEDUP_REMOVED lines=16> */
[----:B------:R-:W-:Y:S01]  /*20160*/  IMAD.X R29, R29, 0x1, R0, P3 ;  /* 0x000000011d1d7824 */ /* 0x000fe200018e0600 */
[----:B------:R-:W-:-:S02]  /*20170*/  IADD3 R28, P3, R28, R19, RZ ;  /* 0x000000131c1c7210 */ /* 0x000fc40007f7e0ff */
[----:B--2---:R-:W-:-:S05]  /*20180*/  IADD3 R6, P2, R6, R19, RZ ;  /* 0x0000001306067210 */ /* 0x004fca0007f5e0ff */
[----:B------:R-:W-:Y:S01]  /*20190*/  STL [R1+0xc3c], R6 ;  /* 0x000c3c0601007387 */ /* 0x000fe20000100800 */
[----:B------:R-:W-:Y:S02]  /*201a0*/  STL [R1+0xc60], R8 ;  /* 0x000c600801007387 */ /* 0x000fe40000100800 */
[----:B------:R-:W-:Y:S02]  /*201b0*/  STL [R1+0xc34], R24 ;  /* 0x000c341801007387 */ /* 0x000fe40000100800 */
[----:B------:R-:W-:Y:S01]  /*201c0*/  STL [R1+0xc58], R25 ;  /* 0x000c581901007387 */ /* 0x000fe20000100800 */
[----:B------:R-:W-:Y:S01]  /*201d0*/  STL [R1+0xc2c], R26 ;  /* 0x000c2c1a01007387 */ /* 0x000fe20000100800 */
[----:B------:R-:W-:Y:S02]  /*201e0*/  STL [R1+0xc50], R27 ;  /* 0x000c501b01007387 */ /* 0x000fe40000100800 */
[----:B------:R-:W-:Y:S02]  /*201f0*/  STL [R1+0xc24], R7 ;  /* 0x000c240701007387 */ /* 0x000fe40000100800 */
[--C-:B------:R-:W-:Y:S01]  /*20200*/  IMAD.X R4, R4, 0x1, R0.reuse, P2 ;  /* 0x0000000104047824 */ /* 0x100fe200010e0600 */
        /* <DEDUP_REMOVED lines=13> */
[----:B------:R-:W-:-:S02]  /*202e0*/  IMAD.X R12, R12, 0x1, R0, P2 ;  /* 0x000000010c0c7824 */ /* 0x000fc400010e0600 */
[----:B------:R-:W-:Y:S02]  /*202f0*/  STL [R1+0xc18], R14 ;  /* 0x000c180e01007387 */ /* 0x000fe40000100800 */
[----:B------:R-:W-:Y:S01]  /*20300*/  STL [R1+0xbec], R18 ;  /* 0x000bec1201007387 */ /* 0x000fe20000100800 */
[----:B------:R-:W-:Y:S01]  /*20310*/  IADD3 R16, P2, R16, R19, RZ ;  /* 0x0000001310107210 */ /* 0x000fe20007f5e0ff */
[----:B------:R-:W-:Y:S01]  /*20320*/  STL [R1+0xc10], R13 ;  /* 0x000c100d01007387 */ /* 0x000fe20000100800 */
[----:B------:R-:W-:Y:S02]  /*20330*/  STL [R1+0xbe4], R17 ;  /* 0x000be41101007387 */ /* 0x000fe40000100800 */
[----:B------:R-:W-:Y:S02]  /*20340*/  STL [R1+0xc08], R12 ;  /* 0x000c080c01007387 */ /* 0x000fe40000100800 */
[----:B------:R0:W-:Y:S01]  /*20350*/  STL [R1+0x10ac], R19 ;  /* 0x0010ac1301007387 */ /* 0x0001e20000100800 */
[----:B------:R-:W-:Y:S04]  /*20360*/  STL [R1+0xbdc], R16 ;  /* 0x000bdc1001007387 */ /* 0x000fe80000100800 */
[----:B0-----:R-:W2:Y:S01]  /*20370*/  LDL.LU R19, [R1+0xbf8] ;  /* 0x000bf80001137983 */ /* 0x001ea20000300800 */
[----:B------:R-:W-:Y:S02]  /*20380*/  STL [R1+0xc00], R29 ;  /* 0x000c001d01007387 */ /* 0x000fe40000100800 */
[----:B------:R-:W3:Y:S02]  /*20390*/  LDL.LU R6, [R1+0xbe8] ;  /* 0x000be80001067983 */ /* 0x000ee40000300800 */
[----:B------:R-:W-:Y:S01]  /*203a0*/  STL [R1+0xbd4], R28 ;  /* 0x000bd41c01007387 */ /* 0x000fe20000100800 */
[----:B---3--:R0:W-:Y:S04]  /*203b0*/  STL [R1+0x10a0], R6 ;  /* 0x0010a00601007387 */ /* 0x0081e80000100800 */
[----:B0-----:R-:W3:Y:S04]  /*203c0*/  LDL.LU R6, [R1+0xbc4] ;  /* 0x000bc40001067983 */ /* 0x001ee80000300800 */
[----:B---3--:R0:W-:Y:S04]  /*203d0*/  STL [R1+0x10a4], R6 ;  /* 0x0010a40601007387 */ /* 0x0081e80000100800 */
[----:B0-----:R-:W3:Y:S01]  /*203e0*/  LDL.LU R6, [R1+0xbf0] ;  /* 0x000bf00001067983 */ /* 0x001ee20000300800 */
[----:B--2---:R-:W-:-:S03]  /*203f0*/  IMAD.X R19, R19, 0x1, R0, P4 ;  /* 0x0000000113137824 */ /* 0x004fc600020e0600 */
[----:B---3--:R0:W-:Y:S04]  /*20400*/  STL [R1+0x10a8], R6 ;  /* 0x0010a80601007387 */ /* 0x0081e80000100800 */
        /* <DEDUP_REMOVED lines=29> */
[----:B--2---:R-:W-:-:S05]  /*205e0*/  IADD3 R6, P4, R6, R19, RZ ;  /* 0x0000001306067210 */ /* 0x004fca0007f9e0ff */
[----:B------:R0:W-:Y:S04]  /*205f0*/  STL [R1+0xbcc], R6 ;  /* 0x000bcc0601007387 */ /* 0x0001e80000100800 */
[----:B0-----:R-:W2:Y:S02]  /*20600*/  LDL.LU R6, [R1+0x10a8] ;  /* 0x0010a80001067983 */ /* 0x001ea40000300800 */
[----:B--2---:R-:W-:-:S05]  /*20610*/  IMAD.X R6, R6, 0x1, R0, P5 ;  /* 0x0000000106067824 */ /* 0x004fca00028e0600 */
[----:B------:R0:W-:Y:S04]  /*20620*/  STL [R1+0xbf0], R6 ;  /* 0x000bf00601007387 */ /* 0x0001e80000100800 */
[----:B0-----:R-:W2:Y:S02]  /*20630*/  LDL.LU R6, [R1+0x10a4] ;  /* 0x0010a40001067983 */ /* 0x001ea40000300800 */
[----:B--2---:R-:W-:-:S05]  /*20640*/  IADD3 R6, P5, R6, R19, RZ ;  /* 0x0000001306067210 */ /* 0x004fca0007fbe0ff */
[----:B------:R0:W-:Y:S04]  /*20650*/  STL [R1+0xbc4], R6 ;  /* 0x000bc40601007387 */ /* 0x0001e80000100800 */
[----:B0-----:R-:W2:Y:S01]  /*20660*/  LDL.LU R6, [R1+0x10a0] ;  /* 0x0010a00001067983 */ /* 0x001ea20000300800 */
[--C-:B----4-:R-:W-:Y:S01]  /*20670*/  IMAD.X R24, R24, 0x1, R0.reuse, P1 ;  /* 0x0000000118187824 */ /* 0x110fe200008e0600 */
        /* <DEDUP_REMOVED lines=18> */
[----:B------:R-:W-:Y:S01]  /*207a0*/  IADD3 R12, P5, R12, R19, RZ ;  /* 0x000000130c0c7210 */ /* 0x000fe20007fbe0ff */
[----:B------:R-:W-:-:S02]  /*207b0*/  IMAD.X R28, R28, 0x1, R0, P1 ;  /* 0x000000011c1c7824 */ /* 0x000fc400008e0600 */
[----:B--2---:R-:W-:Y:S01]  /*207c0*/  IMAD.X R6, R6, 0x1, R0, P6 ;  /* 0x0000000106067824 */ /* 0x004fe200030e0600 */
[----:B---3--:R-:W-:-:S04]  /*207d0*/  IADD3 R8, P6, R8, R19, RZ ;  /* 0x0000001308087210 */ /* 0x008fc80007fde0ff */
[----:B------:R-:W-:Y:S01]  /*207e0*/  STL [R1+0xbe8], R6 ;  /* 0x000be80601007387 */ /* 0x000fe20000100800 */
[----:B------:R-:W-:Y:S02]  /*207f0*/  STL [R1+0xbbc], R8 ;  /* 0x000bbc0801007387 */ /* 0x000fe40000100800 */
[----:B------:R-:W-:Y:S02]  /*20800*/  STL [R1+0xbe0], R24 ;  /* 0x000be01801007387 */ /* 0x000fe40000100800 */
[----:B------:R-:W-:Y:S01]  /*20810*/  STL [R1+0xbb4], R25 ;  /* 0x000bb41901007387 */ /* 0x000fe20000100800 */
[----:B------:R-:W-:Y:S01]  /*20820*/  STL [R1+0xbd8], R26 ;  /* 0x000bd81a01007387 */ /* 0x000fe20000100800 */
[----:B------:R-:W-:Y:S02]  /*20830*/  STL [R1+0xbac], R27 ;  /* 0x000bac1b01007387 */ /* 0x000fe40000100800 */
        /* <DEDUP_REMOVED lines=17> */
[----:B------:R-:W-:-:S02]  /*20950*/  IMAD.X R16, R16, 0x1, R0, P6 ;  /* 0x0000000110107824 */ /* 0x000fc400030e0600 */
[----:B------:R-:W-:Y:S01]  /*20960*/  STL [R1+0xb6c], R13 ;  /* 0x000b6c0d01007387 */ /* 0x000fe20000100800 */
[-C--:B------:R-:W-:Y:S01]  /*20970*/  IADD3 R29, P6, R29, R19.reuse, RZ ;  /* 0x000000131d1d7210 */ /* 0x080fe20007fde0ff */
[----:B------:R-:W-:Y:S01]  /*20980*/  STL [R1+0xb90], R17 ;  /* 0x000b901101007387 */ /* 0x000fe20000100800 */
[----:B------:R-:W-:Y:S02]  /*20990*/  STL [R1+0xb64], R12 ;  /* 0x000b640c01007387 */ /* 0x000fe40000100800 */
[----:B------:R0:W-:Y:S02]  /*209a0*/  STL [R1+0x109c], R0 ;  /* 0x00109c0001007387 */ /* 0x0001e40000100800 */
[----:B------:R-:W-:Y:S01]  /*209b0*/  STL [R1+0xb88], R16 ;  /* 0x000b881001007387 */ /* 0x000fe20000100800 */
        /* <DEDUP_REMOVED lines=8> */
[----:B--2---:R-:W-:-:S03]  /*20a40*/  IADD3 R0, P1, R0, R19, RZ ;  /* 0x0000001300007210 */ /* 0x004fc60007f3e0ff */
        /* <DEDUP_REMOVED lines=1365> */
[----:B------:R-:W-:Y:S01]  /*25fa0*/  IADD3 R22, P3, R22, UR8, RZ ;  /* 0x0000000816167c10 */ /* 0x000fe2000ff7e0ff */
[--C-:B------:R-:W-:Y:S01]  /*25fb0*/  IMAD.X R23, R23, 0x1, R0.reuse, P4 ;  /* 0x0000000117177824 */ /* 0x100fe200020e0600 */
[----:B------:R-:W-:Y:S01]  /*25fc0*/  IADD3 R14, P4, R14, UR8, RZ ;  /* 0x000000080e0e7c10 */ /* 0x000fe2000ff9e0ff */
[--C-:B------:R-:W-:Y:S01]  /*25fd0*/  IMAD.X R18, R18, 0x1, R0.reuse, P5 ;  /* 0x0000000112127824 */ /* 0x100fe200028e0600 */
[----:B------:R-:W-:Y:S01]  /*25fe0*/  IADD3 R13, P5, R13, UR8, RZ ;  /* 0x000000080d0d7c10 */ /* 0x000fe2000ffbe0ff */
[--C-:B------:R-:W-:Y:S01]  /*25ff0*/  IMAD.X R17, R17, 0x1, R0.reuse, P6 ;  /* 0x0000000111117824 */ /* 0x100fe200030e0600 */
[----:B------:R-:W-:Y:S01]  /*26000*/  IADD3 R12, P6, R12, UR8, RZ ;  /* 0x000000080c0c7c10 */ /* 0x000fe2000ffde0ff */
[----:B--2---:R-:W-:Y:S01]  /*26010*/  IMAD.X R6, R6, 0x1, R0, P1 ;  /* 0x0000000106067824 */ /* 0x004fe200008e0600 */
[----:B---3--:R-:W-:-:S04]  /*26020*/  IADD3 R8, P1, R8, R19, RZ ;  /* 0x0000001308087210 */ /* 0x008fc80007f3e0ff */
[----:B------:R0:W-:Y:S01]  /*26030*/  STL [R1+0x520], R6 ;  /* 0x0005200601007387 */ /* 0x0001e20000100800 */
        /* <DEDUP_REMOVED lines=25> */
[----:B0-----:R-:W2:Y:S02]  /*261d0*/  LDL.LU R6, [R1+0xdb0] ;  /* 0x000db00001067983 */ /* 0x001ea40000300800 */
[----:B------:R-:W-:Y:S01]  /*261e0*/  IMAD.X R16, R16, 0x1, R0, P1 ;  /* 0x0000000110107824 */ /* 0x000fe200008e0600 */
[----:B------:R-:W-:-:S04]  /*261f0*/  IADD3 R29, P1, R29, UR8, RZ ;  /* 0x000000081d1d7c10 */ /* 0x000fc8000ff3e0ff */
[----:B------:R-:W-:Y:S01]  /*26200*/  STL [R1+0xcc4], R16 ;  /* 0x000cc41001007387 */ /* 0x000fe20000100800 */
[----:B------:R-:W-:-:S03]  /*26210*/  IMAD.X R28, R28, 0x1, R0, P2 ;  /* 0x000000011c1c7824 */ /* 0x000fc600010e0600 */
[----:B--2---:R0:W-:Y:S01]  /*26220*/  STL [R1+0xfbc], R6 ;  /* 0x000fbc0601007387 */ /* 0x0041e20000100800 */
[----:B------:R1:W-:Y:S03]  /*26230*/  STL [R1+0xdc0], R29 ;  /* 0x000dc01d01007387 */ /* 0x0003e60000100800 */
[----:B0-----:R-:W2:Y:S01]  /*26240*/  LDL.LU R6, [R1+0xdb8] ;  /* 0x000db80001067983 */ /* 0x001ea20000300800 */
[----:B------:R0:W-:Y:S02]  /*26250*/  STL [R1+0xccc], R28 ;  /* 0x000ccc1c01007387 */ /* 0x0001e40000100800 */
[----:B------:R-:W3:Y:S02]  /*26260*/  LDL.LU R8, [R1+0xdd4] ;  /* 0x000dd40001087983 */ /* 0x000ee40000300800 */
[----:B------:R-:W4:Y:S01]  /*26270*/  LDL.LU R24, [R1+0xda8] ;  /* 0x000da80001187983 */ /* 0x000f220000300800 */
        /* <DEDUP_REMOVED lines=23> */
[----:B-1----:R-:W4:Y:S01]  /*263f0*/  LDL.LU R29, [R1+0xd48] ;  /* 0x000d4800011d7983 */ /* 0x002f220000300800 */
[----:B0-----:R-:W4:Y:S01]  /*26400*/  LDL.LU R28, [R1+0xd6c] ;  /* 0x000d6c00011c7983 */ /* 0x001f220000300800 */
[----:B------:R0:W-:Y:S03]  /*26410*/  STL [R1+0xfa0], R0 ;  /* 0x000fa00001007387 */ /* 0x0001e60000100800 */
[----:B0-----:R-:W4:Y:S01]  /*26420*/  LDL.LU R0, [R1+0xddc] ;  /* 0x000ddc0001007983 */ /* 0x001f220000300800 */
[----:B--2---:R-:W-:-:S05]  /*26430*/  IADD3 R6, P2, R6, UR8, RZ ;  /* 0x0000000806067c10 */ /* 0x004fca000ff5e0ff */
[----:B------:R0:W-:Y:S04]  /*26440*/  STL [R1+0xdb8], R6 ;  /* 0x000db80601007387 */ /* 0x0001e80000100800 */
[----:B0-----:R-:W2:Y:S01]  /*26450*/  LDL.LU R6, [R1+0xfbc] ;  /* 0x000fbc0001067983 */ /* 0x001ea20000300800 */
[----:B---3--:R-:W-:Y:S01]  /*26460*/  IADD3.X R8, R8, UR5, RZ, P4, !PT ;  /* 0x0000000508087c10 */ /* 0x008fe2000a7fe4ff */
[----:B----4-:R-:W-:Y:S01]  /*26470*/  IADD3 R24, P4, R24, UR8, RZ ;  /* 0x0000000818187c10 */ /* 0x010fe2000ff9e0ff */
[----:B------:R-:W-:Y:S01]  /*26480*/  IADD3.X R25, R25, UR5, RZ, P5, !PT ;  /* 0x0000000519197c10 */ /* 0x000fe2000affe4ff */
[----:B------:R-:W-:Y:S01]  /*26490*/  IADD3 R26, P5, R26, UR8, RZ ;  /* 0x000000081a1a7c10 */ /* 0x000fe2000ffbe0ff */
[----:B------:R-:W-:Y:S01]  /*264a0*/  IADD3.X R27, R27, UR5, RZ, P6, !PT ;  /* 0x000000051b1b7c10 */ /* 0x000fe2000b7fe4ff */
[----:B------:R-:W-:Y:S01]  /*264b0*/  IADD3 R7, P6, R7, UR8, RZ ;  /* 0x0000000807077c10 */ /* 0x000fe2000ffde0ff */
[----:B------:R-:W-:Y:S01]  /*264c0*/  IADD3.X R9, R9, UR5, RZ, P1, !PT ;  /* 0x0000000509097c10 */ /* 0x000fe20008ffe4ff */
[----:B------:R-:W-:Y:S01]  /*264d0*/  IADD3 R10, P1, R10, UR8, RZ ;  /* 0x000000080a0a7c10 */ /* 0x000fe2000ff3e0ff */
[----:B------:R-:W-:Y:S01]  /*264e0*/  IADD3.X R11, R11, UR5, RZ, P2, !PT ;  /* 0x000000050b0b7c10 */ /* 0x000fe200097fe4ff */
[----:B------:R-:W-:Y:S01]  /*264f0*/  IADD3 R5, P2, R5, UR8, RZ ;  /* 0x0000000805057c10 */ /* 0x000fe2000ff5e0ff */
[----:B------:R-:W-:-:S05]  /*26500*/  IADD3.X R0, R0, UR5, RZ, P3, !PT ;  /* 0x0000000500007c10 */ /* 0x000fca0009ffe4ff */
[----:B------:R0:W-:Y:S01]  /*26510*/  STL [R1+0xddc], R0 ;  /* 0x000ddc0001007387 */ /* 0x0001e20000100800 */
        /* <DEDUP_REMOVED lines=10> */
[----:B--2---:R-:W-:-:S05]  /*265c0*/  IADD3 R6, P3, R6, UR8, RZ ;  /* 0x0000000806067c10 */ /* 0x004fca000ff7e0ff */
[----:B------:R-:W-:Y:S01]  /*265d0*/  STL [R1+0xdb0], R6 ;  /* 0x000db00601007387 */ /* 0x000fe20000100800 */
[----:B------:R-:W-:Y:S02]  /*265e0*/  STL [R1+0xdd4], R8 ;  /* 0x000dd40801007387 */ /* 0x000fe40000100800 */
[----:B------:R-:W-:Y:S02]  /*265f0*/  STL [R1+0xda8], R24 ;  /* 0x000da81801007387 */ /* 0x000fe40000100800 */
[----:B------:R-:W-:Y:S01]  /*26600*/  STL [R1+0xdcc], R25 ;  /* 0x000dcc1901007387 */ /* 0x000fe20000100800 */
[----:B------:R-:W-:Y:S01]  /*26610*/  STL [R1+0xda0], R26 ;  /* 0x000da01a01007387 */ /* 0x000fe20000100800 */
[----:B------:R-:W-:Y:S02]  /*26620*/  STL [R1+0xdc4], R27 ;  /* 0x000dc41b01007387 */ /* 0x000fe40000100800 */
[----:B------:R-:W-:Y:S01]  /*26630*/  STL [R1+0xd98], R7 ;  /* 0x000d980701007387 */ /* 0x000fe20000100800 */
[----:B------:R-:W-:Y:S01]  /*26640*/  IADD3.X R4, R4, UR5, RZ, P3, !PT ;  /* 0x0000000504047c10 */ /* 0x000fe20009ffe4ff */
[----:B------:R-:W-:Y:S01]  /*26650*/  STL [R1+0xdbc], R9 ;  /* 0x000dbc0901007387 */ /* 0x000fe20000100800 */
[----:B------:R-:W-:Y:S01]  /*26660*/  IADD3 R3, P3, R3, UR8, RZ ;  /* 0x0000000803037c10 */ /* 0x000fe2000ff7e0ff */
        /* <DEDUP_REMOVED lines=11> */
[----:B------:R-:W-:Y:S01]  /*26720*/  IADD3.X R17, R17, UR5, RZ, P3, !PT ;  /* 0x0000000511117c10 */ /* 0x000fe20009ffe4ff */
[----:B------:R-:W-:Y:S01]  /*26730*/  STL [R1+0xd8c], R23 ;  /* 0x000d8c1701007387 */ /* 0x000fe20000100800 */
[----:B------:R-:W-:Y:S01]  /*26740*/  IADD3 R12, P3, R12, UR8, RZ ;  /* 0x000000080c0c7c10 */ /* 0x000fe2000ff7e0ff */
[----:B------:R-:W-:Y:S01]  /*26750*/  STL [R1+0xd60], R14 ;  /* 0x000d600e01007387 */ /* 0x000fe20000100800 */
[----:B------:R-:W-:Y:S02]  /*26760*/  STL [R1+0xd84], R18 ;  /* 0x000d841201007387 */ /* 0x000fe40000100800 */
[----:B------:R-:W-:Y:S02]  /*26770*/  STL [R1+0xd58], R13 ;  /* 0x000d580d01007387 */ /* 0x000fe40000100800 */
[----:B------:R-:W-:Y:S01]  /*26780*/  STL [R1+0xd7c], R17 ;  /* 0x000d7c1101007387 */ /* 0x000fe20000100800 */
[----:B------:R-:W-:Y:S01]  /*26790*/  STL [R1+0xd50], R12 ;  /* 0x000d500c01007387 */ /* 0x000fe20000100800 */
[----:B0-----:R-:W2:Y:S01]  /*267a0*/  LDL.LU R0, [R1+0xd38] ;  /* 0x000d380001007983 */ /* 0x001ea20000300800 */
[----:B------:R-:W-:Y:S01]  /*267b0*/  IADD3.X R16, R16, UR5, RZ, P4, !PT ;  /* 0x0000000510107c10 */ /* 0x000fe2000a7fe4ff */
[----:B------:R-:W-:-:S04]  /*267c0*/  IADD3 R29, P4, R29, UR8, RZ ;  /* 0x000000081d1d7c10 */ /* 0x000fc8000ff9e0ff */
[----:B------:R-:W-:Y:S04]  /*267d0*/  STL [R1+0xd74], R16 ;  /* 0x000d741001007387 */ /* 0x000fe80000100800 */
[----:B--2---:R0:W-:Y:S01]  /*267e0*/  STL [R1+0xfb4], R0 ;  /* 0x000fb40001007387 */ /* 0x0041e20000100800 */
[----:B------:R-:W-:Y:S03]  /*267f0*/  STL [R1+0xd48], R29 ;  /* 0x000d481d01007387 */ /* 0x000fe60000100800 */
[----:B0-----:R-:W2:Y:S01]  /*26800*/  LDL.LU R0, [R1+0xd64] ;  /* 0x000d640001007983 */ /* 0x001ea20000300800 */
[----:B------:R-:W-:-:S05]  /*26810*/  IADD3.X R28, R28, UR5, RZ, P5, !PT ;  /* 0x000000051c1c7c10 */ /* 0x000fca000affe4ff */
[----:B------:R-:W-:Y:S04]  /*26820*/  STL [R1+0xd6c], R28 ;  /* 0x000d6c1c01007387 */ /* 0x000fe80000100800 */
[----:B--2---:R0:W-:Y:S04]  /*26830*/  STL [R1+0xfb8], R0 ;  /* 0x000fb80001007387 */ /* 0x0041e80000100800 */
[----:B0-----:R-:W2:Y:S01]  /*26840*/  LDL.LU R0, [R1+0xd40] ;  /* 0x000d400001007983 */ /* 0x001ea20000300800 */
[----:B------:R-:W3:Y:S02]  /*26850*/  LDL.LU R6, [R1+0xd5c] ;  /* 0x000d5c0001067983 */ /* 0x000ee40000300800 */
[----:B------:R-:W4:Y:S02]  /*26860*/  LDL.LU R8, [R1+0xd30] ;  /* 0x000d300001087983 */ /* 0x000f240000300800 */
        /* <DEDUP_REMOVED lines=26> */
[----:B--2---:R-:W-:-:S05]  /*26a10*/  IADD3 R0, P5, R0, UR8, RZ ;  /* 0x0000000800007c10 */ /* 0x004fca000ffbe0ff */
[----:B------:R0:W-:Y:S04]  /*26a20*/  STL [R1+0xd40], R0 ;  /* 0x000d400001007387 */ /* 0x0001e80000100800 */
[----:B0-----:R-:W2:Y:S02]  /*26a30*/  LDL.LU R0, [R1+0xfb8] ;  /* 0x000fb80001007983 */ /* 0x001ea40000300800 */
[----:B--2---:R-:W-:-:S05]  /*26a40*/  IADD3.X R0, R0, UR5, RZ, P6, !PT ;  /* 0x0000000500007c10 */ /* 0x004fca000b7fe4ff */
        /* <DEDUP_REMOVED lines=22> */
[----:B------:R-:W-:-:S02]  /*26bb0*/  IADD3.X R12, R12, UR5, RZ, P1, !PT ;  /* 0x000000050c0c7c10 */ /* 0x000fc40008ffe4ff */
[----:B--2---:R-:W-:-:S05]  /*26bc0*/  IADD3 R0, P6, R0, UR8, RZ ;  /* 0x0000000800007c10 */ /* 0x004fca000ffde0ff */
[----:B------:R0:W-:Y:S01]  /*26bd0*/  STL [R1+0xd38], R0 ;  /* 0x000d380001007387 */ /* 0x0001e20000100800 */
        /* <DEDUP_REMOVED lines=28> */
[----:B------:R-:W-:Y:S02]  /*26da0*/  STL [R1+0xcfc], R12 ;  /* 0x000cfc0c01007387 */ /* 0x000fe40000100800 */
[----:B0-----:R-:W2:Y:S01]  /*26db0*/  LDL.LU R0, [R1+0xce4] ;  /* 0x000ce40001007983 */ /* 0x001ea20000300800 */
[----:B------:R-:W-:-:S02]  /*26dc0*/  IADD3 R16, P1, R16, UR8, RZ ;  /* 0x0000000810107c10 */ /* 0x000fc4000ff3e0ff */
[----:B------:R-:W-:-:S03]  /*26dd0*/  IADD3.X R29, R29, UR5, RZ, P2, !PT ;  /* 0x000000051d1d7c10 */ /* 0x000fc600097fe4ff */
[----:B------:R-:W-:Y:S04]  /*26de0*/  STL [R1+0x4e4], R16 ;  /* 0x0004e41001007387 */ /* 0x000fe80000100800 */
[----:B--2---:R0:W-:Y:S01]  /*26df0*/  STL [R1+0xfac], R0 ;  /* 0x000fac0001007387 */ /* 0x0041e20000100800 */
[----:B------:R-:W-:Y:S03]  /*26e00*/  STL [R1+0xcf4], R29 ;  /* 0x000cf41d01007387 */ /* 0x000fe60000100800 */
[----:B0-----:R-:W2:Y:S01]  /*26e10*/  LDL.LU R0, [R1+0x4d4] ;  /* 0x0004d40001007983 */ /* 0x001ea20000300800 */
[----:B------:R-:W-:-:S05]  /*26e20*/  IADD3 R28, P2, R28, UR8, RZ ;  /* 0x000000081c1c7c10 */ /* 0x000fca000ff5e0ff */
        /* <DEDUP_REMOVED lines=31> */
[----:B--2---:R-:W-:-:S05]  /*27020*/  IADD3.X R0, R0, UR5, RZ, P3, !PT ;  /* 0x0000000500007c10 */ /* 0x004fca0009ffe4ff */
[----:B------:R0:W-:Y:S04]  /*27030*/  STL [R1+0xcec], R0 ;  /* 0x000cec0001007387 */ /* 0x0001e80000100800 */
[----:B0-----:R-:W2:Y:S02]  /*27040*/  LDL.LU R0, [R1+0xfb0] ;  /* 0x000fb00001007983 */ /* 0x001ea40000300800 */
[----:B--2---:R-:W-:-:S05]  /*27050*/  IADD3 R0, P3, R0, UR8, RZ ;  /* 0x0000000800007c10 */ /* 0x004fca000ff7e0ff */
[----:B------:R0:W-:Y:S04]  /*27060*/  STL [R1+0x4d4], R0 ;  /* 0x0004d40001007387 */ /* 0x0001e80000100800 */
[----:B0-----:R-:W2:Y:S01]  /*27070*/  LDL.LU R0, [R1+0xfac] ;  /* 0x000fac0001007983 */ /* 0x001ea20000300800 */
[----:B----4-:R-:W-:Y:S01]  /*27080*/  IADD3.X R8, R8, UR5, RZ, P5, !PT ;  /* 0x0000000508087c10 */ /* 0x010fe2000affe4ff */
[----:B---3--:R-:W-:Y:S01]  /*27090*/  IADD3 R24, P5, R24, UR8, RZ ;  /* 0x0000000818187c10 */ /* 0x008fe2000ffbe0ff */
        /* <DEDUP_REMOVED lines=18> */
[----:B--2---:R-:W-:Y:S01]  /*271c0*/  IADD3.X R0, R0, UR5, RZ, P4, !PT ;  /* 0x0000000500007c10 */ /* 0x004fe2000a7fe4ff */
[----:B------:R-:W-:-:S04]  /*271d0*/  IADD3 R6, P4, R6, UR8, RZ ;  /* 0x0000000806067c10 */ /* 0x000fc8000ff9e0ff */
[----:B------:R0:W-:Y:S01]  /*271e0*/  STL [R1+0xce4], R0 ;  /* 0x000ce40001007387 */ /* 0x0001e20000100800 */
[----:B------:R-:W-:Y:S02]  /*271f0*/  STL [R1+0x4cc], R6 ;  /* 0x0004cc0601007387 */ /* 0x000fe40000100800 */
[----:B------:R-:W-:Y:S02]  /*27200*/  STL [R1+0xcdc], R8 ;  /* 0x000cdc0801007387 */ /* 0x000fe40000100800 */
[----:B------:R-:W-:Y:S01]  /*27210*/  STL [R1+0xdf4], R24 ;  /* 0x000df41801007387 */ /* 0x000fe20000100800 */
[----:B------:R-:W-:Y:S01]  /*27220*/  STL [R1+0xcd4], R25 ;  /* 0x000cd41901007387 */ /* 0x000fe20000100800 */
[----:B------:R-:W-:Y:S02]  /*27230*/  STL [R1+0xdf0], R26 ;  /* 0x000df01a01007387 */ /* 0x000fe40000100800 */
        /* <DEDUP_REMOVED lines=79> */
[----:B------:R0:W-:Y:S04]  /*27730*/  STL [R1+0xe5c], R0 ;  /* 0x000e5c0001007387 */ /* 0x0001e80000100800 */
[----:B0-----:R0:W5:Y:S01]  /*27740*/  LDL.LU R0, [R1+0xfa0] ;  /* 0x000fa00001007983 */ /* 0x0011620000300800 */
[----:B------:R1:W-:Y:S03]  /*27750*/  STL [R1+0xe28], R8 ;  /* 0x000e280801007387 */ /* 0x0003e60000100800 */
[----:B-1----:R0:W5:Y:S01]  /*27760*/  LDL.LU R8, [R1+0xf9c] ;  /* 0x000f9c0001087983 */ /* 0x0021620000300800 */
[----:B------:R1:W-:Y:S03]  /*27770*/  STL [R1+0xe64], R6 ;  /* 0x000e640601007387 */ /* 0x0003e60000100800 */
[----:B-1----:R0:W5:Y:S01]  /*27780*/  LDL.LU R6, [R1+0xf98] ;  /* 0x000f980001067983 */ /* 0x0021620000300800 */
[----:B------:R1:W-:Y:S03]  /*27790*/  STL [R1+0xe30], R5 ;  /* 0x000e300501007387 */ /* 0x0003e60000100800 */
[----:B-1----:R-:W2:Y:S01]  /*277a0*/  LDL.LU R5, [R1+0xf94] ;  /* 0x000f940001057983 */ /* 0x002ea20000300800 */
[----:B------:R1:W-:Y:S03]  /*277b0*/  STL [R1+0xe6c], R4 ;  /* 0x000e6c0401007387 */ /* 0x0003e60000100800 */
[----:B-1----:R-:W3:Y:S01]  /*277c0*/  LDL.LU R4, [R1+0xf90] ;  /* 0x000f900001047983 */ /* 0x002ee20000300800 */
[----:B------:R1:W-:Y:S03]  /*277d0*/  STL [R1+0xe38], R3 ;  /* 0x000e380301007387 */ /* 0x0003e60000100800 */
[----:B-1----:R-:W4:Y:S01]  /*277e0*/  LDL.LU R3, [R1+0xf8c] ;  /* 0x000f8c0001037983 */ /* 0x002f220000300800 */
[----:B------:R1:W-:Y:S03]  /*277f0*/  STL [R1+0xe74], R2 ;  /* 0x000e740201007387 */ /* 0x0003e60000100800 */
[----:B-1----:R-:W2:Y:S01]  /*27800*/  LDL.LU R2, [R1+0xf88] ;  /* 0x000f880001027983 */ /* 0x002ea20000300800 */
[----:B------:R1:W-:Y:S01]  /*27810*/  STL [R1+0xe40], R19 ;  /* 0x000e401301007387 */ /* 0x0003e20000100800 */
[----:B------:R-:W-:-:S02]  /*27820*/  IADD3 R14, P6, R14, UR8, RZ ;  /* 0x000000080e0e7c10 */ /* 0x000fc4000ffde0ff */
[----:B------:R-:W-:Y:S01]  /*27830*/  IADD3.X R17, R17, UR5, RZ, P1, !PT ;  /* 0x0000000511117c10 */ /* 0x000fe20008ffe4ff */
[----:B------:R-:W-:Y:S01]  /*27840*/  IADD3 R13, P1, R13, UR8, RZ ;  /* 0x000000080d0d7c10 */ /* 0x000fe2000ff3e0ff */
[----:B------:R-:W-:Y:S01]  /*27850*/  IADD3.X R16, R16, UR5, RZ, P2, !PT ;  /* 0x0000000510107c10 */ /* 0x000fe200097fe4ff */
[----:B-1----:R0:W5:Y:S01]  /*27860*/  LDL.LU R19, [R1+0xf84] ;  /* 0x000f840001137983 */ /* 0x0021620000300800 */
[----:B------:R1:W-:Y:S01]  /*27870*/  STL [R1+0xe7c], R15 ;  /* 0x000e7c0f01007387 */ /* 0x0003e20000100800 */
[----:B------:R-:W-:Y:S02]  /*27880*/  IADD3 R12, P2, R12, UR8, RZ ;  /* 0x000000080c0c7c10 */ /* 0x000fe4000ff5e0ff */
[----:B------:R-:W-:Y:S01]  /*27890*/  IADD3.X R29, R29, UR5, RZ, P3, !PT ;  /* 0x000000051d1d7c10 */ /* 0x000fe20009ffe4ff */
[----:B-1----:R0:W5:Y:S01]  /*278a0*/  LDL.LU R15, [R1+0xf80] ;  /* 0x000f8000010f7983 */ /* 0x0021620000300800 */
[----:B------:R1:W-:Y:S01]  /*278b0*/  STL [R1+0xe48], R18 ;  /* 0x000e481201007387 */ /* 0x0003e20000100800 */
[----:B------:R-:W-:-:S02]  /*278c0*/  IADD3 R28, P3, R28, UR8, RZ ;  /* 0x000000081c1c7c10 */ /* 0x000fc4000ff7e0ff */
[----:B-1----:R0:W5:Y:S01]  /*278d0*/  LDL.LU R18, [R1+0xf7c] ;  /* 0x000f7c0001127983 */ /* 0x0021620000300800 */
[----:B------:R1:W-:Y:S01]  /*278e0*/  STL [R1+0xe84], R14 ;  /* 0x000e840e01007387 */ /* 0x0003e20000100800 */
[----:B------:R-:W-:Y:S01]  /*278f0*/  IADD3.X R24, R24, UR5, RZ, P4, !PT ;  /* 0x0000000518187c10 */ /* 0x000fe2000a7fe4ff */
[----:B------:R-:W-:Y:S01]  /*27900*/  IADD3 R25, P4, R25, UR8, RZ ;  /* 0x0000000819197c10 */ /* 0x000fe2000ff9e0ff */
        /* <DEDUP_REMOVED lines=10> */
[----:B------:R-:W-:-:S02]  /*279b0*/  IADD3.X R10, R10, UR5, RZ, P1, !PT ;  /* 0x000000050a0a7c10 */ /* 0x000fc40008ffe4ff */
[----:B-1----:R0:W5:Y:S01]  /*279c0*/  LDL.LU R16, [R1+0xf6c] ;  /* 0x000f6c0001107983 */ /* 0x0021620000300800 */
[----:B------:R1:W-:Y:S01]  /*279d0*/  STL [R1+0xe94], R12 ;  /* 0x000e940c01007387 */ /* 0x0003e20000100800 */
[----:B------:R-:W-:Y:S02]  /*279e0*/  IADD3.X R11, R11, UR5, RZ, P2, !PT ;  /* 0x000000050b0b7c10 */ /* 0x000fe400097fe4ff */
[----:B-1----:R0:W5:Y:S01]  /*279f0*/  LDL.LU R12, [R1+0xf68] ;  /* 0x000f6800010c7983 */ /* 0x0021620000300800 */
[----:B------:R1:W-:Y:S01]  /*27a00*/  STL [R1+0xe60], R29 ;  /* 0x000e601d01007387 */ /* 0x0003e20000100800 */
[----:B------:R-:W-:Y:S02]  /*27a10*/  IADD3.X R20, R20, UR5, RZ, P3, !PT ;  /* 0x0000000514147c10 */ /* 0x000fe40009ffe4ff */
[----:B-1----:R0:W5:Y:S01]  /*27a20*/  LDL.LU R29, [R1+0xf64] ;  /* 0x000f6400011d7983 */ /* 0x0021620000300800 */
[----:B------:R1:W-:Y:S02]  /*27a30*/  STL [R1+0xe9c], R28 ;  /* 0x000e9c1c01007387 */ /* 0x0003e40000100800 */
[----:B------:R-:W-:Y:S02]  /*27a40*/  STL [R1+0xe68], R24 ;  /* 0x000e681801007387 */ /* 0x000fe40000100800 */
[----:B------:R-:W-:Y:S01]  /*27a50*/  STL [R1+0xea4], R25 ;  /* 0x000ea41901007387 */ /* 0x000fe20000100800 */
[----:B------:R-:W-:Y:S01]  /*27a60*/  STL [R1+0xe70], R26 ;  /* 0x000e701a01007387 */ /* 0x000fe20000100800 */
[----:B------:R-:W-:Y:S02]  /*27a70*/  STL [R1+0xeac], R27 ;  /* 0x000eac1b01007387 */ /* 0x000fe40000100800 */
[----:B------:R-:W-:Y:S02]  /*27a80*/  STL [R1+0xe78], R7 ;  /* 0x000e780701007387 */ /* 0x000fe40000100800 */
[----:B------:R-:W-:Y:S01]  /*27a90*/  STL [R1+0xeb0], R9 ;  /* 0x000eb00901007387 */ /* 0x000fe20000100800 */
[----:B------:R-:W-:Y:S04]  /*27aa0*/  STL [R1+0xe80], R10 ;  /* 0x000e800a01007387 */ /* 0x000fe80000100800 */
[----:B-1----:R-:W1:Y:S01]  /*27ab0*/  S2R R28, SR_TID.X ;  /* 0x00000000001c7919 */ /* 0x002e620000002100 */
[----:B------:R-:W-:-:S02]  /*27ac0*/  IADD3.X R21, R21, UR5, RZ, P4, !PT ;  /* 0x0000000515157c10 */ /* 0x000fc4000a7fe4ff */
[----:B------:R-:W-:Y:S01]  /*27ad0*/  IADD3.X R22, R22, UR5, RZ, P5, !PT ;  /* 0x0000000516167c10 */ /* 0x000fe2000affe4ff */
[----:B------:R3:W-:Y:S01]  /*27ae0*/  STL [R1+0xe88], R11 ;  /* 0x000e880b01007387 */ /* 0x0007e20000100800 */
[----:B------:R-:W-:Y:S01]  /*27af0*/  IADD3.X R23, R23, UR5, RZ, P6, !PT ;  /* 0x0000000517177c10 */ /* 0x000fe2000b7fe4ff */
[----:B------:R0:W-:Y:S01]  /*27b00*/  STL [R1+0xe90], R20 ;  /* 0x000e901401007387 */ /* 0x0001e20000100800 */
[----:B------:R0:W-:Y:S02]  /*27b10*/  STL [R1+0xe98], R21 ;  /* 0x000e981501007387 */ /* 0x0001e40000100800 */
[----:B------:R0:W-:Y:S01]  /*27b20*/  STL [R1+0xea0], R22 ;  /* 0x000ea01601007387 */ /* 0x0001e20000100800 */
[----:B-1----:R-:W-:-:S05]  /*27b30*/  LOP3.LUT R28, R28, 0x3f, RZ, 0xc0, !PT ;  /* 0x0000003f1c1c7812 */ /* 0x002fca00078ec0ff */
[----:B------:R-:W-:Y:S02]  /*27b40*/  IMAD.SHL.U32 R28, R28, 0x2, RZ ;  /* 0x000000021c1c7824 */ /* 0x000fe400078e00ff */
[----:B---3--:R-:W-:Y:S02]  /*27b50*/  IMAD.MOV.U32 R11, RZ, RZ, R4 ;  /* 0x000000ffff0b7224 */ /* 0x008fe400078e0004 */
[----:B--2---:R-:W-:Y:S02]  /*27b60*/  IMAD.MOV.U32 R10, RZ, RZ, R2 ;  /* 0x000000ffff0a7224 */ /* 0x004fe400078e0002 */
[----:B----4-:R-:W-:Y:S02]  /*27b70*/  IMAD.MOV.U32 R2, RZ, RZ, R3 ;  /* 0x000000ffff027224 */ /* 0x010fe400078e0003 */
[----:B------:R-:W-:-:S05]  /*27b80*/  IMAD.MOV.U32 R3, RZ, RZ, R5 ;  /* 0x000000ffff037224 */ /* 0x000fca00078e0005 */
[----:B------:R0:W-:Y:S01]  /*27b90*/  STL.64 [R1+0x1f8], R2 ;  /* 0x0001f80201007387 */ /* 0x0001e20000100a00 */
[----:B------:R0:W-:Y:S02]  /*27ba0*/  STL [R1+0xea8], R23 ;  /* 0x000ea81701007387 */ /* 0x0001e40000100800 */
[----:B------:R0:W-:Y:S01]  /*27bb0*/  STL.64 [R1+0x200], R10 ;  /* 0x0002000a01007387 */ /* 0x0001e20000100a00 */
[----:B------:R-:W-:Y:S01]  /*27bc0*/  @!P0 CALL.REL.NOINC `(.L_x_2) ;  /* 0x0000001000008944 */ /* 0x000fe20003c00000 */
[----:B------:R-:W-:Y:S05]  /*27bd0*/  BRA `(.L_x_3) ;  /* 0xfffe149000007947 */ /* 0x000fea000383ffff */
.L_x_2:
[----:B------:R-:W2:Y:S04]  /*27be0*/  LDL.LU R7, [R1+0x158] ;  /* 0x0001580001077983 */ /* 0x000ea80000300800 */
[----:B--2---:R1:W-:Y:S04]  /*27bf0*/  STL [R1+0xfb0], R7 ;  /* 0x000fb00701007387 */ /* 0x0043e80000100800 */
[----:B-1----:R-:W2:Y:S04]  /*27c00*/  LDL.LU R7, [R1+0x140] ;  /* 0x0001400001077983 */ /* 0x002ea80000300800 */
        /* <DEDUP_REMOVED lines=12> */
[----:B--2---:R1:W-:Y:S02]  /*27cd0*/  STL [R1+0xfe8], R7 ;  /* 0x000fe80701007387 */ /* 0x0043e40000100800 */
[----:B-1---5:R-:W-:-:S02]  /*27ce0*/  IMAD.MOV.U32 R7, RZ, RZ, R6 ;  /* 0x000000ffff077224 */ /* 0x022fc400078e0006 */
        /* <DEDUP_REMOVED lines=18> */
[----:B------:R-:W2:Y:S01]  /*27e10*/  LDL.LU R5, [R1+0x178] ;  /* 0x0001780001057983 */ /* 0x000ea20000300800 */
[----:B-1----:R-:W-:-:S03]  /*27e20*/  IMAD.MOV.U32 R6, RZ, RZ, R8 ;  /* 0x000000ffff067224 */ /* 0x002fc600078e0008 */
[----:B--2---:R1:W-:Y:S04]  /*27e30*/  STL [R1+0xfa8], R5 ;  /* 0x000fa80501007387 */ /* 0x0043e80000100800 */
[----:B-1----:R-:W2:Y:S04]  /*27e40*/  LDL.LU R5, [R1+0x16c] ;  /* 0x00016c0001057983 */ /* 0x002ea80000300800 */
[----:B------:R-:W3:Y:S04]  /*27e50*/  LDL.LU R4, [R1+0x198] ;  /* 0x0001980001047983 */ /* 0x000ee80000300800 */
[----:B---3--:R1:W-:Y:S04]  /*27e60*/  STL [R1+0xfa4], R4 ;  /* 0x000fa40401007387 */ /* 0x0083e80000100800 */
[----:B-1----:R-:W3:Y:S04]  /*27e70*/  LDL.LU R4, [R1+0x17c] ;  /* 0x00017c0001047983 */ /* 0x002ee80000300800 */
[----:B0-----:R-:W4:Y:S04]  /*27e80*/  LDL.LU R11, [R1+0x150] ;  /* 0x00015000010b7983 */ /* 0x001f280000300800 */
[----:B----4-:R0:W-:Y:S04]  /*27e90*/  STL [R1+0xfa0], R11 ;  /* 0x000fa00b01007387 */ /* 0x0101e80000100800 */
[----:B0-----:R-:W4:Y:S04]  /*27ea0*/  LDL.LU R11, [R1+0x19c] ;  /* 0x00019c00010b7983 */ /* 0x001f280000300800 */
[----:B------:R-:W2:Y:S04]  /*27eb0*/  LDL.LU R10, [R1+0x160] ;  /* 0x00016000010a7983 */ /* 0x000ea80000300800 */
[----:B--2---:R0:W-:Y:S04]  /*27ec0*/  STL [R1+0xf9c], R10 ;  /* 0x000f9c0a01007387 */ /* 0x0041e80000100800 */
[----:B0-----:R-:W2:Y:S04]  /*27ed0*/  LDL.LU R10, [R1+0x154] ;  /* 0x00015400010a7983 */ /* 0x001ea80000300800 */
[----:B------:R-:W2:Y:S04]  /*27ee0*/  LDL.LU R9, [R1+0x170] ;  /* 0x0001700001097983 */ /* 0x000ea80000300800 */
[----:B--2---:R0:W-:Y:S04]  /*27ef0*/  STL [R1+0xf98], R9 ;  /* 0x000f980901007387 */ /* 0x0041e80000100800 */
[----:B0-----:R-:W2:Y:S04]  /*27f00*/  LDL.LU R9, [R1+0x164] ;  /* 0x0001640001097983 */ /* 0x001ea80000300800 */
[----:B------:R0:W-:Y:S04]  /*27f10*/  STL [R1+0xf90], R15 ;  /* 0x000f900f01007387 */ /* 0x0001e80000100800 */
[----:B0-----:R-:W2:Y:S04]  /*27f20*/  LDL.LU R15, [R1+0x194] ;  /* 0x00019400010f7983 */ /* 0x001ea80000300800 */
[----:B--2---:R0:W-:Y:S04]  /*27f30*/  STL [R1+0xf94], R15 ;  /* 0x000f940f01007387 */ /* 0x0041e80000100800 */
[----:B0-----:R-:W2:Y:S04]  /*27f40*/  LDL.LU R15, [R1+0x174] ;  /* 0x00017400010f7983 */ /* 0x001ea80000300800 */
[----:B------:R-:W2:Y:S04]  /*27f50*/  LDL.LU R8, [R1+0x190] ;  /* 0x0001900001087983 */ /* 0x000ea80000300800 */
[----:B------:R0:W-:Y:S04]  /*27f60*/  STL [R1+0xf8c], R14 ;  /* 0x000f8c0e01007387 */ /* 0x0001e80000100800 */
[----:B0-----:R-:W2:Y:S04]  /*27f70*/  LDL.LU R14, [R1+0x18c] ;  /* 0x00018c00010e7983 */ /* 0x001ea80000300800 */
        /* <DEDUP_REMOVED lines=12> */
[----:B------:R-:W2:Y:S04]  /*28040*/  LDL.LU R23, [R1+0x1d8] ;  /* 0x0001d80001177983 */ /* 0x000ea80000300800 */
[----:B--2---:R0:W-:Y:S04]  /*28050*/  STL [R1+0xf70], R23 ;  /* 0x000f701701007387 */ /* 0x0041e80000100800 */
[----:B0-----:R-:W2:Y:S04]  /*28060*/  LDL.LU R23, [R1+0x1c4] ;  /* 0x0001c40001177983 */ /* 0x001ea80000300800 */
[----:B------:R-:W2:Y:S04]  /*28070*/  LDL.LU R22, [R1+0x1e8] ;  /* 0x0001e80001167983 */ /* 0x000ea80000300800 */
[----:B--2---:R0:W-:Y:S04]  /*28080*/  STL [R1+0xf6c], R22 ;  /* 0x000f6c1601007387 */ /* 0x0041e80000100800 */
[----:B0-----:R-:W2:Y:S04]  /*28090*/  LDL.LU R22, [R1+0x1dc] ;  /* 0x0001dc0001167983 */ /* 0x001ea80000300800 */
[----:B------:R0:W-:Y:S04]  /*280a0*/  STL [R1+0xf64], R29 ;  /* 0x000f641d01007387 */ /* 0x0001e80000100800 */
[----:B0-----:R-:W2:Y:S01]  /*280b0*/  LDL.LU R29, [R1+0x21c] ;  /* 0x00021c00011d7983 */ /* 0x001ea20000300800 */
[----:B------:R-:W-:-:S03]  /*280c0*/  F2FP.BF16.PACK_AB R7, R6, R7 ;  /* 0x000000070607723e */ /* 0x000fc600000010ff */
[----:B--2---:R0:W-:Y:S04]  /*280d0*/  STL [R1+0xf68], R29 ;  /* 0x000f681d01007387 */ /* 0x0041e80000100800 */
[----:B0-----:R-:W2:Y:S04]  /*280e0*/  LDL.LU R29, [R1+0x1ec] ;  /* 0x0001ec00011d7983 */ /* 0x001ea80000300800 */
[----:B------:R-:W2:Y:S04]  /*280f0*/  LDL.LU R21, [R1+0x218] ;  /* 0x0002180001157983 */ /* 0x000ea80000300800 */
        /* <DEDUP_REMOVED lines=10> */
[----:B------:R0:W-:Y:S04]  /*281a0*/  STL [R1+0x1c], R7 ;  /* 0x00001c0701007387 */ /* 0x0001e80000100800 */
[----:B0-----:R-:W2:Y:S02]  /*281b0*/  LDL.LU R7, [R1+0xfe8] ;  /* 0x000fe80001077983 */ /* 0x001ea40000300800 */
[----:B--2---:R-:W-:-:S02]  /*281c0*/  F2FP.BF16.PACK_AB R7, R6, R7 ;  /* 0x000000070607723e */ /* 0x004fc400000010ff */
        /* <DEDUP_REMOVED lines=25> */
[----:B------:R0:W-:Y:S04]  /*28360*/  STL [R1], R7 ;  /* 0x0000000701007387 */ /* 0x0001e80000100800 */
[----:B0-----:R-:W2:Y:S02]  /*28370*/  LDL.LU R7, [R1+0xfb0] ;  /* 0x000fb00001077983 */ /* 0x001ea40000300800 */
[----:B--2---:R-:W-:-:S02]  /*28380*/  F2FP.BF16.PACK_AB R7, R6, R7 ;  /* 0x000000070607723e */ /* 0x004fc400000010ff */
[----:B------:R-:W2:Y:S02]  /*28390*/  LDL.LU R6, [R1+0xfac] ;  /* 0x000fac0001067983 */ /* 0x000ea40000300800 */
[----:B--2---:R-:W-:Y:S02]  /*283a0*/  F2FP.BF16.PACK_AB R6, R5, R6 ;  /* 0x000000060506723e */ /* 0x004fe400000010ff */
[----:B------:R-:W3:Y:S02]  /*283b0*/  LDL.LU R5, [R1+0xfa8] ;  /* 0x000fa80001057983 */ /* 0x000ee40000300800 */
[----:B---3--:R-:W-:Y:S02]  /*283c0*/  F2FP.BF16.PACK_AB R5, R4, R5 ;  /* 0x000000050405723e */ /* 0x008fe400000010ff */
[----:B------:R-:W4:Y:S02]  /*283d0*/  LDL.LU R4, [R1+0xfa4] ;  /* 0x000fa40001047983 */ /* 0x000f240000300800 */
[----:B----4-:R-:W-:-:S02]  /*283e0*/  F2FP.BF16.PACK_AB R4, R11, R4 ;  /* 0x000000040b04723e */ /* 0x010fc400000010ff */
[----:B------:R-:W2:Y:S02]  /*283f0*/  LDL.LU R11, [R1+0xfa0] ;  /* 0x000fa000010b7983 */ /* 0x000ea40000300800 */
[----:B--2---:R-:W-:Y:S02]  /*28400*/  F2FP.BF16.PACK_AB R11, R10, R11 ;  /* 0x0000000b0a0b723e */ /* 0x004fe400000010ff */
[----:B------:R-:W2:Y:S02]  /*28410*/  LDL.LU R10, [R1+0xf9c] ;  /* 0x000f9c00010a7983 */ /* 0x000ea40000300800 */
[----:B--2---:R-:W-:Y:S02]  /*28420*/  F2FP.BF16.PACK_AB R10, R9, R10 ;  /* 0x0000000a090a723e */ /* 0x004fe400000010ff */
[----:B------:R-:W2:Y:S02]  /*28430*/  LDL.LU R9, [R1+0xf98] ;  /* 0x000f980001097983 */ /* 0x000ea40000300800 */
[----:B--2---:R-:W-:-:S02]  /*28440*/  F2FP.BF16.PACK_AB R9, R15, R9 ;  /* 0x000000090f09723e */ /* 0x004fc400000010ff */
        /* <DEDUP_REMOVED lines=24> */
[----:B------:R-:W2:Y:S01]  /*285d0*/  LDL.LU R29, [R1+0xf64] ;  /* 0x000f6400011d7983 */ /* 0x000ea20000300800 */
[----:B------:R-:W-:Y:S02]  /*285e0*/  F2FP.BF16.PACK_AB R20, R28, R20 ;  /* 0x000000141c14723e */ /* 0x000fe400000010ff */
[----:B------:R-:W-:Y:S02]  /*285f0*/  F2FP.BF16.PACK_AB R27, R0, R27 ;  /* 0x0000001b001b723e */ /* 0x000fe400000010ff */
[----:B------:R-:W-:Y:S02]  /*28600*/  F2FP.BF16.PACK_AB R26, R3, R26 ;  /* 0x0000001a031a723e */ /* 0x000fe400000010ff */
[----:B------:R-:W-:Y:S02]  /*28610*/  F2FP.BF16.PACK_AB R25, R2, R25 ;  /* 0x000000190219723e */ /* 0x000fe400000010ff */
[----:B--2---:R-:W-:Y:S02]  /*28620*/  F2FP.BF16.PACK_AB R24, R24, R29 ;  /* 0x0000001d1818723e */ /* 0x004fe400000010ff */
.L_x_1:
[----:B0-----:R-:W2:Y:S04]  /*28630*/  LDL.LU R0, [R1+0xee4] ;  /* 0x000ee40001007983 */ /* 0x001ea80000300800 */
[----:B------:R-:W0:Y:S02]  /*28640*/  S2R R29, SR_TID.X ;  /* 0x00000000001d7919 */ /* 0x000e240000002100 */
[----:B0-----:R-:W-:-:S02]  /*28650*/  IMAD.SHL.U32 R2, R29, 0x20, RZ ;  /* 0x000000201d027824 */ /* 0x001fc400078e00ff */
[C---:B------:R-:W-:Y:S02]  /*28660*/  IMAD.SHL.U32 R28, R29.reuse, 0x4, RZ ;  /* 0x000000041d1c7824 */ /* 0x040fe400078e00ff */
[----:B------:R-:W-:-:S05]  /*28670*/  IMAD.SHL.U32 R3, R29, 0x8, RZ ;  /* 0x000000081d037824 */ /* 0x000fca00078e00ff */
[----:B------:R-:W-:Y:S01]  /*28680*/  LOP3.LUT R3, R3, 0x100, RZ, 0xc0, !PT ;  /* 0x0000010003037812 */ /* 0x000fe200078ec0ff */
[----:B------:R-:W-:Y:S01]  /*28690*/  BAR.SYNC.DEFER_BLOCKING 0x0 ;  /* 0x0000000000007b1d */ /* 0x000fe20000010000 */
[----:B--2---:R-:W-:-:S04]  /*286a0*/  LOP3.LUT R0, R0, 0xc00, RZ, 0xc0, !PT ;  /* 0x00000c0000007812 */ /* 0x004fc800078ec0ff */
[----:B------:R-:W-:Y:S01]  /*286b0*/  LOP3.LUT R0, R0, 0x60, R2, 0xf8, !PT ;  /* 0x0000006000007812 */ /* 0x000fe200078ef802 */
[C---:B------:R-:W-:Y:S01]  /*286c0*/  IMAD.SHL.U32 R2, R29.reuse, 0x200, RZ ;  /* 0x000002001d027824 */ /* 0x040fe200078e00ff */
[----:B------:R-:W-:Y:S02]  /*286d0*/  LOP3.LUT R29, R29, 0x3f, RZ, 0xc0, !PT ;  /* 0x0000003f1d1d7812 */ /* 0x000fe400078ec0ff */
[----:B------:R-:W-:Y:S02]  /*286e0*/  LOP3.LUT R0, R0, 0x70, R28, 0x78, !PT ;  /* 0x0000007000007812 */ /* 0x000fe400078e781c */
[----:B------:R-:W-:-:S03]  /*286f0*/  LOP3.LUT R2, R2, 0xc00, RZ, 0xc0, !PT ;  /* 0x00000c0002027812 */ /* 0x000fc600078ec0ff */
[----:B------:R-:W-:Y:S02]  /*28700*/  IMAD.IADD R0, R3, 0x1, R0 ;  /* 0x0000000103007824 */ /* 0x000fe400078e0200 */
[----:B------:R-:W-:-:S03]  /*28710*/  IMAD R2, R29, 0x10, R2 ;  /* 0x000000101d027824 */ /* 0x000fc600078e0202 */
[----:B------:R-:W-:Y:S04]  /*28720*/  STS.128 [R0], R24 ;  /* 0x0000001800007388 */ /* 0x000fe80000000c00 */
[----:B------:R0:W-:Y:S04]  /*28730*/  STS.128 [R0+0x80], R20 ;  /* 0x0000801400007388 */ /* 0x0001e80000000c00 */
[----:B------:R-:W-:Y:S04]  /*28740*/  STS.128 [R0+0x200], R16 ;  /* 0x0002001000007388 */ /* 0x000fe80000000c00 */
[----:B------:R-:W-:Y:S04]  /*28750*/  STS.128 [R0+0x280], R12 ;  /* 0x0002800c00007388 */ /* 0x000fe80000000c00 */
[----:B------:R-:W-:Y:S01]  /*28760*/  BAR.SYNC.DEFER_BLOCKING 0x0 ;  /* 0x0000000000007b1d */ /* 0x000fe20000010000 */
[----:B0-----:R-:W-:-:S02]  /*28770*/  LOP3.LUT R20, R2, 0x20, RZ, 0x3c, !PT ;  /* 0x0000002002147812 */ /* 0x001fc400078e3cff */
[----:B------:R-:W-:-:S03]  /*28780*/  LOP3.LUT R23, R2, 0x40, RZ, 0x3c, !PT ;  /* 0x0000004002177812 */ /* 0x000fc600078e3cff */
[----:B------:R-:W0:Y:S04]  /*28790*/  LDS.128 R12, [R2] ;  /* 0x00000000020c7984 */ /* 0x000e280000000c00 */
[----:B------:R-:W-:Y:S04]  /*287a0*/  LDS.128 R16, [R23] ;  /* 0x0000000017107984 */ /* 0x000fe80000000c00 */
[----:B0-----:R-:W-:Y:S01]  /*287b0*/  STL [R1+0x34], R13 ;  /* 0x0000340d01007387 */ /* 0x001fe20000100800 */
[----:B------:R-:W-:-:S03]  /*287c0*/  IMAD.MOV.U32 R24, RZ, RZ, R12 ;  /* 0x000000ffff187224 */ /* 0x000fc600078e000c */
[----:B------:R-:W-:Y:S04]  /*287d0*/  STL.64 [R1+0x38], R14 ;  /* 0x0000380e01007387 */ /* 0x000fe80000100a00 */
[----:B------:R-:W0:Y:S04]  /*287e0*/  LDS.128 R12, [R20] ;  /* 0x00000000140c7984 */ /* 0x000e280000000c00 */
[----:B------:R-:W2:Y:S04]  /*287f0*/  LDL.LU R22, [R1+0xee8] ;  /* 0x000ee80001167983 */ /* 0x000ea80000300800 */
[----:B------:R-:W3:Y:S04]  /*28800*/  LDL.LU R21, [R1+0xeb4] ;  /* 0x000eb40001157983 */ /* 0x000ee80000300800 */
[----:B0-----:R-:W-:Y:S04]  /*28810*/  STL.64 [R1+0x20], R12 ;  /* 0x0000200c01007387 */ /* 0x001fe80000100a00 */
[----:B------:R-:W-:Y:S04]  /*28820*/  STL.64 [R1+0x28], R14 ;  /* 0x0000280e01007387 */ /* 0x000fe80000100a00 */
[----:B------:R0:W-:Y:S02]  /*28830*/  STL.64 [R1+0xf70], R18 ;  /* 0x000f701201007387 */ /* 0x0001e40000100a00 */
[----:B0-----:R-:W-:-:S05]  /*28840*/  LOP3.LUT R19, R2, 0x60, RZ, 0x3c, !PT ;  /* 0x0000006002137812 */ /* 0x001fca00078e3cff */
[----:B------:R-:W0:Y:S04]  /*28850*/  LDS.128 R12, [R19] ;  /* 0x00000000130c7984 */ /* 0x000e280000000c00 */
[----:B------:R-:W-:Y:S06]  /*28860*/  BAR.SYNC.DEFER_BLOCKING 0x0 ;  /* 0x0000000000007b1d */ /* 0x000fec0000010000 */
[----:B------:R-:W-:Y:S04]  /*28870*/  STS.128 [R0], R8 ;  /* 0x0000000800007388 */ /* 0x000fe80000000c00 */
[----:B------:R-:W-:Y:S04]  /*28880*/  STS.128 [R0+0x80], R4 ;  /* 0x0000800400007388 */ /* 0x000fe80000000c00 */
[----:B0-----:R0:W-:Y:S04]  /*28890*/  STL.64 [R1+0xfa8], R12 ;  /* 0x000fa80c01007387 */ /* 0x0011e80000100a00 */
[----:B0-----:R-:W4:Y:S04]  /*288a0*/  LDL R13, [R1+0xeb8] ;  /* 0x000eb800010d7983 */ /* 0x001f280000100800 */
[----:B------:R0:W-:Y:S04]  /*288b0*/  STL [R1+0xf64], R15 ;  /* 0x000f640f01007387 */ /* 0x0001e80000100800 */
[----:B0-----:R-:W5:Y:S04]  /*288c0*/  LDL.LU R15, [R1+0xebc] ;  /* 0x000ebc00010f7983 */ /* 0x001f680000300800 */
[----:B------:R-:W2:Y:S04]  /*288d0*/  LDL.LU R8, [R1+0x10] ;  /* 0x0000100001087983 */ /* 0x000ea80000300800 */
[----:B------:R-:W2:Y:S04]  /*288e0*/  LDL.LU R9, [R1+0x14] ;  /* 0x0000140001097983 */ /* 0x000ea80000300800 */
[----:B------:R-:W2:Y:S04]  /*288f0*/  LDL.LU R10, [R1+0x18] ;  /* 0x00001800010a7983 */ /* 0x000ea80000300800 */
[----:B------:R-:W2:Y:S04]  /*28900*/  LDL.LU R11, [R1+0x1c] ;  /* 0x00001c00010b7983 */ /* 0x000ea80000300800 */
[----:B------:R-:W3:Y:S04]  /*28910*/  LDL.LU R4, [R1] ;  /* 0x0000000001047983 */ /* 0x000ee80000300800 */
[----:B------:R-:W3:Y:S04]  /*28920*/  LDL.LU R5, [R1+0x4] ;  /* 0x0000040001057983 */ /* 0x000ee80000300800 */
[----:B------:R-:W3:Y:S04]  /*28930*/  LDL.LU R6, [R1+0x8] ;  /* 0x0000080001067983 */ /* 0x000ee80000300800 */
[----:B------:R-:W3:Y:S04]  /*28940*/  LDL.LU R7, [R1+0xc] ;  /* 0x00000c0001077983 */ /* 0x000ee80000300800 */
[----:B------:R-:W4:Y:S04]  /*28950*/  LDL.LU R26, [R1+0xef4] ;  /* 0x000ef400011a7983 */ /* 0x000f280000300800 */
[----:B------:R-:W4:Y:S04]  /*28960*/  LDL.LU R25, [R1+0xef0] ;  /* 0x000ef00001197983 */ /* 0x000f280000300800 */
[----:B------:R-:W4:Y:S04]  /*28970*/  LDL.LU R12, [R1+0xeec] ;  /* 0x000eec00010c7983 */ /* 0x000f280000300800 */
[----:B--2---:R-:W-:Y:S04]  /*28980*/  STS.128 [R0+0x280], R8 ;  /* 0x0002800800007388 */ /* 0x004fe80000000c00 */
[----:B---3--:R-:W-:Y:S04]  /*28990*/  STS.128 [R0+0x200], R4 ;  /* 0x0002000400007388 */ /* 0x008fe80000000c00 */
[----:B------:R-:W-:Y:S06]  /*289a0*/  BAR.SYNC.DEFER_BLOCKING 0x0 ;  /* 0x0000000000007b1d */ /* 0x000fec0000010000 */
[----:B------:R-:W0:Y:S04]  /*289b0*/  LDS.128 R4, [R2] ;  /* 0x0000000002047984 */ /* 0x000e280000000c00 */
[----:B------:R-:W1:Y:S04]  /*289c0*/  LDS.128 R8, [R20] ;  /* 0x0000000014087984 */ /* 0x000e680000000c00 */
[----:B0-----:R0:W-:Y:S04]  /*289d0*/  STL.64 [R1+0xf78], R6 ;  /* 0x000f780601007387 */ /* 0x0011e80000100a00 */
[----:B------:R-:W2:Y:S04]  /*289e0*/  LDL.LU R18, [R1+0x20] ;  /* 0x0000200001127983 */ /* 0x000ea80000300800 */
[----:B-1----:R-:W-:Y:S04]  /*289f0*/  STL.64 [R1+0xf80], R10 ;  /* 0x000f800a01007387 */ /* 0x002fe80000100a00 */
[----:B0-----:R-:W3:Y:S01]  /*28a00*/  LDL.LU R7, [R1+0xefc] ;  /* 0x000efc0001077983 */ /* 0x001ee20000300800 */
[C---:B----4-:R-:W-:Y:S01]  /*28a10*/  IMAD R3, R13.reuse, c[0x0][0x194], RZ ;  /* 0x000065000d037a24 */ /* 0x050fe200078e02ff */
[----:B------:R-:W-:Y:S01]  /*28a20*/  ISETP.GE.AND P0, PT, R13, c[0x0][0x178], PT ;  /* 0x00005e000d007a0c */ /* 0x000fe20003f06270 */
[C---:B-----5:R-:W-:Y:S01]  /*28a30*/  IMAD R0, R15.reuse, c[0x0][0x194], RZ ;  /* 0x000065000f007a24 */ /* 0x060fe200078e02ff */
[----:B------:R-:W-:Y:S01]  /*28a40*/  ISETP.GE.AND P4, PT, R15, c[0x0][0x178], PT ;  /* 0x00005e000f007a0c */ /* 0x000fe20003f86270 */
[----:B------:R-:W4:Y:S01]  /*28a50*/  LDL.LU R6, [R1+0xef8] ;  /* 0x000ef80001067983 */ /* 0x000f220000300800 */
[----:B------:R-:W-:-:S02]  /*28a60*/  LEA R2, P1, R3, c[0x0][0x170], 0x1 ;  /* 0x00005c0003027a11 */ /* 0x000fc400078208ff */
[C---:B------:R-:W-:Y:S02]  /*28a70*/  ISETP.LT.AND P0, PT, R21.reuse, c[0x0][0x17c], !P0 ;  /* 0x00005f0015007a0c */ /* 0x040fe40004701270 */
[----:B------:R-:W-:Y:S01]  /*28a80*/  ISETP.GE.AND P5, PT, R22, c[0x0][0x17c], PT ;  /* 0x00005f0016007a0c */ /* 0x000fe20003fa6270 */
[----:B------:R-:W-:Y:S01]  /*28a90*/  IMAD R22, R21, c[0x0][0x198], RZ ;  /* 0x0000660015167a24 */ /* 0x000fe200078e02ff */
[----:B------:R-:W-:Y:S02]  /*28aa0*/  LEA.HI.X.SX32 R3, R3, c[0x0][0x174], 0x1, P1 ;  /* 0x00005d0003037a11 */ /* 0x000fe400008f0eff */
[----:B------:R-:W-:Y:S02]  /*28ab0*/  LEA R28, P1, R0, c[0x0][0x170], 0x1 ;  /* 0x00005c00001c7a11 */ /* 0x000fe400078208ff */
[----:B------:R-:W-:Y:S01]  /*28ac0*/  ISETP.LT.AND P4, PT, R21, c[0x0][0x17c], !P4 ;  /* 0x00005f0015007a0c */ /* 0x000fe20006781270 */
[----:B------:R-:W-:Y:S01]  /*28ad0*/  IMAD.WIDE R20, R22, 0x2, R2 ;  /* 0x0000000216147825 */ /* 0x000fe200078e0202 */
[----:B------:R-:W-:-:S04]  /*28ae0*/  LEA.HI.X.SX32 R29, R0, c[0x0][0x174], 0x1, P1 ;  /* 0x00005d00001d7a11 */ /* 0x000fc800008f0eff */
[----:B------:R0:W-:Y:S01]  /*28af0*/  @P0 STG.E.U16 [R20.64], R24 ;  /* 0x0000001814000986 */ /* 0x0001e2000c101506 */
[----:B------:R-:W-:Y:S02]  /*28b00*/  ISETP.GE.AND P1, PT, R26, c[0x0][0x17c], PT ;  /* 0x00005f001a007a0c */ /* 0x000fe40003f26270 */
[C---:B------:R-:W-:Y:S01]  /*28b10*/  IADD3 R26, R22.reuse, c[0x0][0x198], RZ ;  /* 0x00006600161a7a10 */ /* 0x040fe20007ffe0ff */
[----:B0-----:R-:W-:-:S05]  /*28b20*/  IMAD.WIDE R20, R22, 0x2, R28 ;  /* 0x0000000216147825 */ /* 0x001fca00078e021c */
[----:B------:R-:W-:Y:S04]  /*28b30*/  @P4 STG.E.U16 [R20.64], R4 ;  /* 0x0000000414004986 */ /* 0x000fe8000c101506 */
[----:B------:R-:W0:Y:S04]  /*28b40*/  LDS.128 R20, [R23] ;  /* 0x0000000017147984 */ /* 0x000e280000000c00 */
[----:B0-----:R0:W-:Y:S01]  /*28b50*/  STL.64 [R1+0xf88], R22 ;  /* 0x000f881601007387 */ /* 0x0011e20000100a00 */
[----:B---3--:R-:W-:-:S03]  /*28b60*/  ISETP.GE.AND P4, PT, R7, c[0x0][0x17c], PT ;  /* 0x00005f0007007a0c */ /* 0x008fc60003f86270 */
[----:B------:R-:W3:Y:S01]  /*28b70*/  LDL.LU R7, [R1+0xf00] ;  /* 0x000f000001077983 */ /* 0x000ee20000300800 */
[----:B------:R-:W-:Y:S02]  /*28b80*/  ISETP.LT.AND P0, PT, R13, c[0x0][0x178], !P5 ;  /* 0x00005e000d007a0c */ /* 0x000fe40006f01270 */
[----:B------:R-:W-:Y:S02]  /*28b90*/  ISETP.LT.AND P5, PT, R15, c[0x0][0x178], !P5 ;  /* 0x00005e000f007a0c */ /* 0x000fe40006fa1270 */
[----:B------:R-:W-:Y:S02]  /*28ba0*/  ISETP.LT.AND P6, PT, R13, c[0x0][0x178], !P1 ;  /* 0x00005e000d007a0c */ /* 0x000fe40004fc1270 */
[C---:B------:R-:W-:Y:S01]  /*28bb0*/  IADD3 R11, R26.reuse, c[0x0][0x198], RZ ;  /* 0x000066001a0b7a10 */ /* 0x040fe20007ffe0ff */
[----:B0-----:R-:W-:Y:S01]  /*28bc0*/  IMAD.WIDE R22, R26, 0x2, R2 ;  /* 0x000000021a167825 */ /* 0x001fe200078e0202 */
[----:B------:R-:W-:Y:S01]  /*28bd0*/  PRMT R0, R24, 0x7632, R0 ;  /* 0x0000763218007816 */ /* 0x000fe20000000000 */
[----:B------:R-:W5:Y:S01]  /*28be0*/  LDL.LU R10, [R1+0xf04] ;  /* 0x000f0400010a7983 */ /* 0x000f620000300800 */
[----:B------:R-:W-:Y:S01]  /*28bf0*/  ISETP.GE.AND P3, PT, R25, c[0x0][0x17c], PT ;  /* 0x00005f0019007a0c */ /* 0x000fe20003f66270 */
[----:B------:R-:W-:Y:S01]  /*28c00*/  IMAD.WIDE R26, R26, 0x2, R28 ;  /* 0x000000021a1a7825 */ /* 0x000fe200078e021c */
[----:B------:R-:W-:-:S03]  /*28c10*/  PRMT R4, R4, 0x7632, R4 ;  /* 0x0000763204047816 */ /* 0x000fc60000000004 */
[----:B------:R-:W-:Y:S01]  /*28c20*/  IMAD.WIDE R24, R11, 0x2, R2 ;  /* 0x000000020b187825 */ /* 0x000fe200078e0202 */
[----:B------:R0:W-:Y:S04]  /*28c30*/  @P0 STG.E.U16 [R22.64], R0 ;  /* 0x0000000016000986 */ /* 0x0001e8000c101506 */
[----:B------:R1:W-:Y:S04]  /*28c40*/  @P5 STG.E.U16 [R26.64], R4 ;  /* 0x000000041a005986 */ /* 0x0003e8000c101506 */
[----:B--2---:R-:W-:Y:S04]  /*28c50*/  @P6 STG.E.U16 [R24.64], R18 ;  /* 0x0000001218006986 */ /* 0x004fe8000c101506 */
[----:B------:R2:W2:Y:S01]  /*28c60*/  LDS.128 R24, [R19] ;  /* 0x0000000013187984 */ /* 0x0004a20000000c00 */
[----:B------:R-:W-:-:S02]  /*28c70*/  ISETP.GE.AND P2, PT, R12, c[0x0][0x17c], PT ;  /* 0x00005f000c007a0c */ /* 0x000fc40003f46270 */
[----:B------:R-:W-:Y:S02]  /*28c80*/  ISETP.LT.AND P1, PT, R15, c[0x0][0x178], !P1 ;  /* 0x00005e000f007a0c */ /* 0x000fe40004f21270 */
[----:B------:R-:W-:Y:S02]  /*28c90*/  ISETP.LT.AND P5, PT, R13, c[0x0][0x178], !P3 ;  /* 0x00005e000d007a0c */ /* 0x000fe40005fa1270 */
[----:B0-----:R-:W-:Y:S02]  /*28ca0*/  IADD3 R0, R11, c[0x0][0x198], RZ ;  /* 0x000066000b007a10 */ /* 0x001fe40007ffe0ff */
[----:B------:R-:W-:Y:S02]  /*28cb0*/  ISETP.LT.AND P3, PT, R15, c[0x0][0x178], !P3 ;  /* 0x00005e000f007a0c */ /* 0x000fe40005f61270 */
[----:B------:R-:W-:Y:S02]  /*28cc0*/  ISETP.LT.AND P6, PT, R13, c[0x0][0x178], !P2 ;  /* 0x00005e000d007a0c */ /* 0x000fe400057c1270 */
[----:B----4-:R-:W-:-:S02]  /*28cd0*/  ISETP.GE.AND P0, PT, R6, c[0x0][0x17c], PT ;  /* 0x00005f0006007a0c */ /* 0x010fc40003f06270 */
[C---:B------:R-:W-:Y:S01]  /*28ce0*/  IADD3 R6, R0.reuse, c[0x0][0x198], RZ ;  /* 0x0000660000067a10 */ /* 0x040fe20007ffe0ff */
[----:B------:R-:W-:Y:S01]  /*28cf0*/  IMAD.WIDE R22, R0, 0x2, R2 ;  /* 0x0000000200167825 */ /* 0x000fe200078e0202 */
[----:B-1----:R-:W-:-:S03]  /*28d00*/  PRMT R4, R18, 0x7632, R4 ;  /* 0x0000763212047816 */ /* 0x002fc60000000004 */
[----:B--2---:R-:W-:Y:S01]  /*28d10*/  IMAD.WIDE R18, R0, 0x2, R28 ;  /* 0x0000000200127825 */ /* 0x004fe200078e021c */
[----:B------:R-:W-:-:S03]  /*28d20*/  PRMT R0, R8, 0x7632, R0 ;  /* 0x0000763208007816 */ /* 0x000fc60000000000 */
[----:B------:R-:W-:Y:S01]  /*28d30*/  IMAD.WIDE R12, R6, 0x2, R2 ;  /* 0x00000002060c7825 */ /* 0x000fe200078e0202 */
[----:B------:R-:W-:Y:S04]  /*28d40*/  STL.64 [R1+0xfa0], R24 ;  /* 0x000fa01801007387 */ /* 0x000fe80000100a00 */
[----:B------:R0:W-:Y:S04]  /*28d50*/  STL [R1+0xf68], R27 ;  /* 0x000f681b01007387 */ /* 0x0001e80000100800 */
[----:B0-----:R-:W2:Y:S01]  /*28d60*/  LDL.LU R27, [R1+0xeb8] ;  /* 0x000eb800011b7983 */ /* 0x001ea20000300800 */
[----:B------:R-:W-:-:S05]  /*28d70*/  IMAD.WIDE R24, R11, 0x2, R28 ;  /* 0x000000020b187825 */ /* 0x000fca00078e021c */
[----:B------:R-:W-:Y:S04]  /*28d80*/  @P1 STG.E.U16 [R24.64], R8 ;  /* 0x0000000818001986 */ /* 0x000fe8000c101506 */
[----:B------:R-:W-:Y:S04]  /*28d90*/  @P5 STG.E.U16 [R22.64], R4 ;  /* 0x0000000416005986 */ /* 0x000fe8000c101506 */
[----:B------:R0:W-:Y:S04]  /*28da0*/  @P3 STG.E.U16 [R18.64], R0 ;  /* 0x0000000012003986 */ /* 0x0001e8000c101506 */
[----:B------:R1:W-:Y:S01]  /*28db0*/  @P6 STG.E.U16 [R12.64], R16 ;  /* 0x000000100c006986 */ /* 0x0003e2000c101506 */
[C---:B0-----:R-:W-:Y:S01]  /*28dc0*/  IADD3 R0, R6.reuse, c[0x0][0x198], RZ ;  /* 0x0000660006007a10 */ /* 0x041fe20007ffe0ff */
[----:B-1----:R-:W-:Y:S01]  /*28dd0*/  IMAD.WIDE R12, R6, 0x2, R28 ;  /* 0x00000002060c7825 */ /* 0x002fe200078e021c */
[----:B---3--:R-:W-:-:S02]  /*28de0*/  ISETP.GE.AND P1, PT, R7, c[0x0][0x17c], PT ;  /* 0x00005f0007007a0c */ /* 0x008fc40003f26270 */
[----:B------:R-:W3:Y:S04]  /*28df0*/  LDL.LU R7, [R1+0xf08] ;  /* 0x000f080001077983 */ /* 0x000ee80000300800 */
[----:B------:R-:W4:Y:S01]  /*28e00*/  LDL.LU R6, [R1+0xf0c] ;  /* 0x000f0c0001067983 */ /* 0x000f220000300800 */
[----:B------:R-:W-:Y:S01]  /*28e10*/  ISETP.LT.AND P2, PT, R15, c[0x0][0x178], !P2 ;  /* 0x00005e000f007a0c */ /* 0x000fe20005741270 */
[----:B------:R-:W-:Y:S01]  /*28e20*/  IMAD.WIDE R24, R0, 0x2, R2 ;  /* 0x0000000200187825 */ /* 0x000fe200078e0202 */
[----:B------:R-:W-:Y:S01]  /*28e30*/  PRMT R16, R16, 0x7632, R16 ;  /* 0x0000763210107816 */ /* 0x000fe20000000010 */
[----:B------:R-:W5:Y:S01]  /*28e40*/  LDL.LU R18, [R1+0x34] ;  /* 0x0000340001127983 */ /* 0x000f620000300800 */
[C---:B------:R-:W-:Y:S01]  /*28e50*/  IADD3 R4, R0.reuse, c[0x0][0x198], RZ ;  /* 0x0000660000047a10 */ /* 0x040fe20007ffe0ff */
[----:B------:R-:W-:Y:S01]  /*28e60*/  IMAD.WIDE R22, R0, 0x2, R28 ;  /* 0x0000000200167825 */ /* 0x000fe200078e021c */
[----:B------:R-:W-:-:S07]  /*28e70*/  PRMT R0, R20, 0x7632, R0 ;  /* 0x0000763214007816 */ /* 0x000fce0000000000 */
[----:B------:R0:W-:Y:S04]  /*28e80*/  @P2 STG.E.U16 [R12.64], R20 ;  /* 0x000000140c002986 */ /* 0x0001e8000c101506 */
[----:B0-----:R-:W5:Y:S04]  /*28e90*/  LDL.LU.64 R12, [R1+0xfa8] ;  /* 0x000fa800010c7983 */ /* 0x001f680000300a00 */
[----:B------:R-:W-:Y:S01]  /*28ea0*/  STL.64 [R1+0xf90], R20 ;  /* 0x000f901401007387 */ /* 0x000fe20000100a00 */
[----:B--2---:R-:W-:Y:S02]  /*28eb0*/  ISETP.LT.AND P5, PT, R27, c[0x0][0x178], !P4 ;  /* 0x00005e001b007a0c */ /* 0x004fe400067a1270 */
[----:B------:R-:W-:-:S11]  /*28ec0*/  ISETP.LT.AND P4, PT, R15, c[0x0][0x178], !P4 ;  /* 0x00005e000f007a0c */ /* 0x000fd60006781270 */
[----:B------:R0:W-:Y:S04]  /*28ed0*/  @P5 STG.E.U16 [R24.64], R16 ;  /* 0x0000001018005986 */ /* 0x0001e8000c101506 */
[----:B------:R1:W-:Y:S04]  /*28ee0*/  @P4 STG.E.U16 [R22.64], R0 ;  /* 0x0000000016004986 */ /* 0x0003e8000c101506 */
[----:B0-----:R-:W2:Y:S04]  /*28ef0*/  LDL.LU.64 R24, [R1+0xfa0] ;  /* 0x000fa00001187983 */ /* 0x001ea80000300a00 */
[----:B------:R0:W-:Y:S01]  /*28f00*/  STL [R1+0xf98], R17 ;  /* 0x000f981101007387 */ /* 0x0001e20000100800 */
[----:B---3--:R-:W-:-:S03]  /*28f10*/  ISETP.GE.AND P2, PT, R7, c[0x0][0x17c], PT ;  /* 0x00005f0007007a0c */ /* 0x008fc60003f46270 */
[----:B------:R-:W3:Y:S01]  /*28f20*/  LDL.LU R7, [R1+0xf10] ;  /* 0x000f100001077983 */ /* 0x000ee20000300800 */
[----:B----4-:R-:W-:-:S03]  /*28f30*/  ISETP.GE.AND P4, PT, R6, c[0x0][0x17c], PT ;  /* 0x00005f0006007a0c */ /* 0x010fc60003f86270 */
[----:B------:R-:W4:Y:S01]  /*28f40*/  LDL.LU R6, [R1+0xf14] ;  /* 0x000f140001067983 */ /* 0x000f220000300800 */
[----:B------:R-:W-:Y:S02]  /*28f50*/  ISETP.LT.AND P6, PT, R27, c[0x0][0x178], !P0 ;  /* 0x00005e001b007a0c */ /* 0x000fe400047c1270 */
[----:B------:R-:W-:Y:S02]  /*28f60*/  ISETP.LT.AND P0, PT, R15, c[0x0][0x178], !P0 ;  /* 0x00005e000f007a0c */ /* 0x000fe40004701270 */
[----:B------:R-:W-:Y:S02]  /*28f70*/  ISETP.LT.AND P5, PT, R27, c[0x0][0x178], !P1 ;  /* 0x00005e001b007a0c */ /* 0x000fe40004fa1270 */
[----:B-----5:R-:W-:Y:S01]  /*28f80*/  ISETP.GE.AND P3, PT, R10, c[0x0][0x17c], PT ;  /* 0x00005f000a007a0c */ /* 0x020fe20003f66270 */
[C---:B------:R-:W-:Y:S01]  /*28f90*/  IMAD.WIDE R10, R4.reuse, 0x2, R2 ;  /* 0x00000002040a7825 */ /* 0x040fe200078e0202 */
[----:B------:R-:W-:Y:S01]  /*28fa0*/  ISETP.LT.AND P1, PT, R15, c[0x0][0x178], !P1 ;  /* 0x00005e000f007a0c */ /* 0x000fe20004f21270 */
[----:B------:R-:W5:Y:S01]  /*28fb0*/  LDL.LU R19, [R1+0x24] ;  /* 0x0000240001137983 */ /* 0x000f620000300800 */
[C---:B-1----:R-:W-:Y:S01]  /*28fc0*/  IADD3 R0, R4.reuse, c[0x0][0x198], RZ ;  /* 0x0000660004007a10 */ /* 0x042fe20007ffe0ff */
[----:B------:R-:W-:-:S03]  /*28fd0*/  IMAD.WIDE R22, R4, 0x2, R28 ;  /* 0x0000000204167825 */ /* 0x000fc600078e021c */
[C---:B------:R-:W-:Y:S01]  /*28fe0*/  IADD3 R8, R0.reuse, c[0x0][0x198], RZ ;  /* 0x0000660000087a10 */ /* 0x040fe20007ffe0ff */
[----:B------:R-:W-:-:S04]  /*28ff0*/  IMAD.WIDE R20, R0, 0x2, R2 ;  /* 0x0000000200147825 */ /* 0x000fc800078e0202 */
[----:B0-----:R-:W-:Y:S01]  /*29000*/  IMAD.WIDE R16, R0, 0x2, R28 ;  /* 0x0000000200107825 */ /* 0x001fe200078e021c */
[----:B------:R0:W-:Y:S02]  /*29010*/  @P6 STG.E.U16 [R10.64], R12 ;  /* 0x0000000c0a006986 */ /* 0x0001e4000c101506 */
[----:B0-----:R-:W-:Y:S02]  /*29020*/  PRMT R12, R12, 0x7632, R12 ;  /* 0x000076320c0c7816 */ /* 0x001fe4000000000c */
[----:B--2---:R-:W-:Y:S01]  /*29030*/  PRMT R0, R24, 0x7632, R0 ;  /* 0x0000763218007816 */ /* 0x004fe20000000000 */
[----:B------:R-:W-:Y:S04]  /*29040*/  @P0 STG.E.U16 [R22.64], R24 ;  /* 0x0000001816000986 */ /* 0x000fe8000c101506 */
[----:B------:R-:W-:Y:S04]  /*29050*/  @P5 STG.E.U16 [R20.64], R12 ;  /* 0x0000000c14005986 */ /* 0x000fe8000c101506 */
[----:B------:R0:W-:Y:S01]  /*29060*/  @P1 STG.E.U16 [R16.64], R0 ;  /* 0x0000000010001986 */ /* 0x0001e2000c101506 */
[----:B---3--:R-:W-:-:S03]  /*29070*/  ISETP.GE.AND P0, PT, R7, c[0x0][0x17c], PT ;  /* 0x00005f0007007a0c */ /* 0x008fc60003f06270 */
[----:B------:R-:W2:Y:S01]  /*29080*/  LDL.LU R7, [R1+0xf18] ;  /* 0x000f180001077983 */ /* 0x000ea20000300800 */
[----:B----4-:R-:W-:-:S03]  /*29090*/  ISETP.GE.AND P1, PT, R6, c[0x0][0x17c], PT ;  /* 0x00005f0006007a0c */ /* 0x010fc60003f26270 */
[----:B------:R-:W3:Y:S01]  /*290a0*/  LDL.LU R6, [R1+0xf1c] ;  /* 0x000f1c0001067983 */ /* 0x000ee20000300800 */
[----:B------:R-:W-:Y:S02]  /*290b0*/  ISETP.LT.AND P6, PT, R27, c[0x0][0x178], !P3 ;  /* 0x00005e001b007a0c */ /* 0x000fe40005fc1270 */
[----:B------:R-:W-:Y:S02]  /*290c0*/  ISETP.LT.AND P3, PT, R15, c[0x0][0x178], !P3 ;  /* 0x00005e000f007a0c */ /* 0x000fe40005f61270 */
[----:B------:R-:W-:Y:S01]  /*290d0*/  ISETP.LT.AND P5, PT, R27, c[0x0][0x178], !P2 ;  /* 0x00005e001b007a0c */ /* 0x000fe200057a1270 */
[C---:B------:R-:W-:Y:S01]  /*290e0*/  IMAD.WIDE R10, R8.reuse, 0x2, R2 ;  /* 0x00000002080a7825 */ /* 0x040fe200078e0202 */
[C---:B0-----:R-:W-:Y:S02]  /*290f0*/  IADD3 R0, R8.reuse, c[0x0][0x198], RZ ;  /* 0x0000660008007a10 */ /* 0x041fe40007ffe0ff */
[----:B------:R-:W-:Y:S01]  /*29100*/  ISETP.LT.AND P2, PT, R15, c[0x0][0x178], !P2 ;  /* 0x00005e000f007a0c */ /* 0x000fe20005741270 */
[----:B------:R-:W-:Y:S01]  /*29110*/  IMAD.WIDE R16, R8, 0x2, R28 ;  /* 0x0000000208107825 */ /* 0x000fe200078e021c */
[----:B------:R-:W-:-:S03]  /*29120*/  PRMT R12, R18, 0x7632, R12 ;  /* 0x00007632120c7816 */ /* 0x000fc6000000000c */
[----:B------:R0:W-:Y:S01]  /*29130*/  @P6 STG.E.U16 [R10.64], R18 ;  /* 0x000000120a006986 */ /* 0x0001e2000c101506 */
[----:B------:R-:W-:Y:S01]  /*29140*/  ISETP.LT.AND P6, PT, R27, c[0x0][0x178], !P4 ;  /* 0x00005e001b007a0c */ /* 0x000fe200067c1270 */
[C---:B------:R-:W-:Y:S01]  /*29150*/  IMAD.WIDE R20, R0.reuse, 0x2, R2 ;  /* 0x0000000200147825 */ /* 0x040fe200078e0202 */
[C---:B------:R-:W-:Y:S01]  /*29160*/  IADD3 R4, R0.reuse, c[0x0][0x198], RZ ;  /* 0x0000660000047a10 */ /* 0x040fe20007ffe0ff */
[----:B------:R1:W-:Y:S01]  /*29170*/  @P3 STG.E.U16 [R16.64], R5 ;  /* 0x0000000510003986 */ /* 0x0003e2000c101506 */
[----:B------:R-:W-:Y:S01]  /*29180*/  ISETP.LT.AND P4, PT, R15, c[0x0][0x178], !P4 ;  /* 0x00005e000f007a0c */ /* 0x000fe20006781270 */
[----:B------:R-:W-:Y:S01]  /*29190*/  IMAD.WIDE R22, R0, 0x2, R28 ;  /* 0x0000000200167825 */ /* 0x000fe200078e021c */
[----:B------:R-:W-:Y:S01]  /*291a0*/  PRMT R0, R5, 0x7632, R0 ;  /* 0x0000763205007816 */ /* 0x000fe20000000000 */
[----:B------:R4:W-:Y:S01]  /*291b0*/  @P5 STG.E.U16 [R20.64], R12 ;  /* 0x0000000c14005986 */ /* 0x0009e2000c101506 */
[----:B------:R-:W-:Y:S01]  /*291c0*/  ISETP.LT.AND P5, PT, R27, c[0x0][0x178], !P0 ;  /* 0x00005e001b007a0c */ /* 0x000fe200047a1270 */
[----:B0-----:R-:W-:-:S02]  /*291d0*/  IMAD.WIDE R10, R4, 0x2, R2 ;  /* 0x00000002040a7825 */ /* 0x001fc400078e0202 */
[----:B------:R0:W-:Y:S01]  /*291e0*/  @P2 STG.E.U16 [R22.64], R0 ;  /* 0x0000000016002986 */ /* 0x0001e2000c101506 */
[----:B-1----:R-:W-:-:S03]  /*291f0*/  IADD3 R5, R4, c[0x0][0x198], RZ ;  /* 0x0000660004057a10 */ /* 0x002fc60007ffe0ff */
[----:B------:R-:W3:Y:S04]  /*29200*/  LDL.LU R17, [R1+0xf98] ;  /* 0x000f980001117983 */ /* 0x000ee80000300800 */
[----:B----4-:R-:W4:Y:S01]  /*29210*/  LDL.LU.64 R20, [R1+0xf90] ;  /* 0x000f900001147983 */ /* 0x010f220000300a00 */
[----:B-----5:R-:W-:-:S03]  /*29220*/  PRMT R12, R19, 0x7632, R12 ;  /* 0x00007632130c7816 */ /* 0x020fc6000000000c */
[----:B------:R1:W-:Y:S01]  /*29230*/  @P6 STG.E.U16 [R10.64], R19 ;  /* 0x000000130a006986 */ /* 0x0003e2000c101506 */
[----:B0-----:R-:W-:-:S05]  /*29240*/  IMAD.WIDE R22, R4, 0x2, R28 ;  /* 0x0000000204167825 */ /* 0x001fca00078e021c */
[----:B------:R0:W-:Y:S01]  /*29250*/  @P4 STG.E.U16 [R22.64], R9 ;  /* 0x0000000916004986 */ /* 0x0001e2000c101506 */
[----:B-1----:R-:W-:-:S05]  /*29260*/  IMAD.WIDE R10, R5, 0x2, R2 ;  /* 0x00000002050a7825 */ /* 0x002fca00078e0202 */
[----:B------:R1:W-:Y:S01]  /*29270*/  @P5 STG.E.U16 [R10.64], R12 ;  /* 0x0000000c0a005986 */ /* 0x0003e2000c101506 */
[----:B--2---:R-:W-:-:S03]  /*29280*/  ISETP.GE.AND P3, PT, R7, c[0x0][0x17c], PT ;  /* 0x00005f0007007a0c */ /* 0x004fc60003f66270 */
[----:B------:R-:W2:Y:S01]  /*29290*/  LDL.LU R7, [R1+0xf20] ;  /* 0x000f200001077983 */ /* 0x000ea20000300800 */
[----:B---3--:R-:W-:-:S03]  /*292a0*/  ISETP.GE.AND P2, PT, R6, c[0x0][0x17c], PT ;  /* 0x00005f0006007a0c */ /* 0x008fc60003f46270 */
[----:B------:R-:W3:Y:S04]  /*292b0*/  LDL.LU R6, [R1+0xf24] ;  /* 0x000f240001067983 */ /* 0x000ee80000300800 */
[----:B0-----:R-:W5:Y:S04]  /*292c0*/  LDL.LU.64 R22, [R1+0xf88] ;  /* 0x000f880001167983 */ /* 0x001f680000300a00 */
[----:B-1----:R-:W5:Y:S04]  /*292d0*/  LDL.LU.64 R10, [R1+0xf80] ;  /* 0x000f8000010a7983 */ /* 0x002f680000300a00 */
[----:B------:R-:W5:Y:S01]  /*292e0*/  LDL.LU R24, [R1+0xf28] ;  /* 0x000f280001187983 */ /* 0x000f620000300800 */
[----:B------:R-:W-:-:S02]  /*292f0*/  ISETP.LT.AND P0, PT, R15, c[0x0][0x178], !P0 ;  /* 0x00005e000f007a0c */ /* 0x000fc40004701270 */
[----:B------:R-:W-:Y:S01]  /*29300*/  ISETP.LT.AND P6, PT, R27, c[0x0][0x178], !P1 ;  /* 0x00005e001b007a0c */ /* 0x000fe20004fc1270 */
[C---:B------:R-:W-:Y:S01]  /*29310*/  IMAD.WIDE R18, R5.reuse, 0x2, R28 ;  /* 0x0000000205127825 */ /* 0x040fe200078e021c */
[----:B------:R-:W-:Y:S01]  /*29320*/  IADD3 R0, R5, c[0x0][0x198], RZ ;  /* 0x0000660005007a10 */ /* 0x000fe20007ffe0ff */
[----:B------:R-:W5:Y:S01]  /*29330*/  LDL.LU R12, [R1+0xf2c] ;  /* 0x000f2c00010c7983 */ /* 0x000f620000300800 */
[----:B------:R-:W-:Y:S02]  /*29340*/  PRMT R8, R9, 0x7632, R8 ;  /* 0x0000763209087816 */ /* 0x000fe40000000008 */
[----:B------:R-:W-:Y:S02]  /*29350*/  ISETP.LT.AND P1, PT, R15, c[0x0][0x178], !P1 ;  /* 0x00005e000f007a0c */ /* 0x000fe40004f21270 */
[----:B------:R-:W-:Y:S01]  /*29360*/  ISETP.LT.AND P5, PT, R27, c[0x0][0x178], !P3 ;  /* 0x00005e001b007a0c */ /* 0x000fe20005fa1270 */
[C---:B------:R-:W-:Y:S02]  /*29370*/  IMAD.WIDE R4, R0.reuse, 0x2, R2 ;  /* 0x0000000200047825 */ /* 0x040fe400078e0202 */
[----:B------:R0:W-:Y:S04]  /*29380*/  @P0 STG.E.U16 [R18.64], R8 ;  /* 0x0000000812000986 */ /* 0x0001e8000c101506 */
[----:B------:R1:W-:Y:S01]  /*29390*/  @P6 STG.E.U16 [R4.64], R17 ;  /* 0x0000001104006986 */ /* 0x0003e2000c101506 */
[----:B0-----:R-:W-:-:S02]  /*293a0*/  IADD3 R8, R0, c[0x0][0x198], RZ ;  /* 0x0000660000087a10 */ /* 0x001fc40007ffe0ff */
[----:B-1----:R-:W-:-:S03]  /*293b0*/  PRMT R17, R17, 0x7632, R17 ;  /* 0x0000763211117816 */ /* 0x002fc60000000011 */
[----:B------:R-:W-:Y:S01]  /*293c0*/  IMAD.WIDE R18, R8, 0x2, R2 ;  /* 0x0000000208127825 */ /* 0x000fe200078e0202 */
[----:B--2---:R-:W-:Y:S02]  /*293d0*/  ISETP.GE.AND P4, PT, R7, c[0x0][0x17c], PT ;  /* 0x00005f0007007a0c */ /* 0x004fe40003f86270 */
[----:B---3--:R-:W-:Y:S01]  /*293e0*/  ISETP.GE.AND P0, PT, R6, c[0x0][0x17c], PT ;  /* 0x00005f0006007a0c */ /* 0x008fe20003f06270 */
[----:B------:R-:W-:-:S05]  /*293f0*/  IMAD.WIDE R6, R0, 0x2, R28 ;  /* 0x0000000200067825 */ /* 0x000fca00078e021c */
[----:B----4-:R0:W-:Y:S04]  /*29400*/  @P1 STG.E.U16 [R6.64], R21 ;  /* 0x0000001506001986 */ /* 0x0101e8000c101506 */
[----:B------:R1:W-:Y:S01]  /*29410*/  @P5 STG.E.U16 [R18.64], R17 ;  /* 0x0000001112005986 */ /* 0x0003e2000c101506 */
[----:B-----5:R-:W-:-:S03]  /*29420*/  ISETP.GE.AND P1, PT, R24, c[0x0][0x17c], PT ;  /* 0x00005f0018007a0c */ /* 0x020fc60003f26270 */
[----:B0-----:R-:W2:Y:S04]  /*29430*/  LDL.LU.64 R6, [R1+0xf78] ;  /* 0x000f780001067983 */ /* 0x001ea80000300a00 */
[----:B-1----:R-:W3:Y:S04]  /*29440*/  LDL.LU.64 R18, [R1+0xf70] ;  /* 0x000f700001127983 */ /* 0x002ee80000300a00 */
[----:B------:R-:W4:Y:S01]  /*29450*/  LDL.LU R24, [R1+0xf30] ;  /* 0x000f300001187983 */ /* 0x000f220000300800 */
[----:B------:R-:W-:Y:S02]  /*29460*/  ISETP.LT.AND P3, PT, R15, c[0x0][0x178], !P3 ;  /* 0x00005e000f007a0c */ /* 0x000fe40005f61270 */
[----:B------:R-:W-:-:S02]  /*29470*/  ISETP.LT.AND P6, PT, R27, c[0x0][0x178], !P2 ;  /* 0x00005e001b007a0c */ /* 0x000fc400057c1270 */
[C---:B------:R-:W-:Y:S01]  /*29480*/  IADD3 R16, R8.reuse, c[0x0][0x198], RZ ;  /* 0x0000660008107a10 */ /* 0x040fe20007ffe0ff */
[----:B------:R-:W-:Y:S01]  /*29490*/  IMAD.WIDE R8, R8, 0x2, R28 ;  /* 0x0000000208087825 */ /* 0x000fe200078e021c */
[----:B------:R-:W-:Y:S02]  /*294a0*/  ISETP.LT.AND P2, PT, R15, c[0x0][0x178], !P2 ;  /* 0x00005e000f007a0c */ /* 0x000fe40005741270 */
[----:B------:R-:W-:Y:S01]  /*294b0*/  PRMT R0, R21, 0x7632, R0 ;  /* 0x0000763215007816 */ /* 0x000fe20000000000 */
[----:B------:R-:W-:-:S04]  /*294c0*/  IMAD.WIDE R4, R16, 0x2, R2 ;  /* 0x0000000210047825 */ /* 0x000fc800078e0202 */
[----:B------:R0:W-:Y:S04]  /*294d0*/  @P3 STG.E.U16 [R8.64], R0 ;  /* 0x0000000008003986 */ /* 0x0001e8000c101506 */
[----:B------:R-:W-:Y:S01]  /*294e0*/  @P6 STG.E.U16 [R4.64], R13 ;  /* 0x0000000d04006986 */ /* 0x000fe2000c101506 */
[C---:B0-----:R-:W-:Y:S01]  /*294f0*/  IADD3 R8, R16.reuse, c[0x0][0x198], RZ ;  /* 0x0000660010087a10 */ /* 0x041fe20007ffe0ff */
[----:B------:R-:W-:-:S05]  /*29500*/  IMAD.WIDE R16, R16, 0x2, R28 ;  /* 0x0000000210107825 */ /* 0x000fca00078e021c */
[----:B------:R0:W-:Y:S01]  /*29510*/  @P2 STG.E.U16 [R16.64], R25 ;  /* 0x0000001910002986 */ /* 0x0001e2000c101506 */
[----:B------:R-:W-:-:S03]  /*29520*/  PRMT R20, R25, 0x7632, R20 ;  /* 0x0000763219147816 */ /* 0x000fc60000000014 */
[----:B0-----:R-:W5:Y:S04]  /*29530*/  LDL.LU R16, [R1+0xf34] ;  /* 0x000f340001107983 */ /* 0x001f680000300800 */
[----:B------:R-:W2:Y:S04]  /*29540*/  LDL.LU R17, [R1+0x38] ;  /* 0x0000380001117983 */ /* 0x000ea80000300800 */
[----:B------:R-:W3:Y:S01]  /*29550*/  LDL.LU R25, [R1+0x28] ;  /* 0x0000280001197983 */ /* 0x000ee20000300800 */
[----:B----4-:R-:W-:-:S03]  /*29560*/  ISETP.GE.AND P2, PT, R24, c[0x0][0x17c], PT ;  /* 0x00005f0018007a0c */ /* 0x010fc60003f46270 */
[----:B------:R-:W4:Y:S01]  /*29570*/  LDL.LU R24, [R1+0xf38] ;  /* 0x000f380001187983 */ /* 0x000f220000300800 */
[----:B------:R-:W-:Y:S02]  /*29580*/  ISETP.LT.AND P5, PT, R27, c[0x0][0x178], !P4 ;  /* 0x00005e001b007a0c */ /* 0x000fe400067a1270 */
[----:B------:R-:W-:Y:S02]  /*29590*/  ISETP.LT.AND P4, PT, R15, c[0x0][0x178], !P4 ;  /* 0x00005e000f007a0c */ /* 0x000fe40006781270 */
[----:B------:R-:W-:Y:S02]  /*295a0*/  ISETP.LT.AND P6, PT, R27, c[0x0][0x178], !P0 ;  /* 0x00005e001b007a0c */ /* 0x000fe400047c1270 */
[----:B------:R-:W-:Y:S01]  /*295b0*/  ISETP.LT.AND P0, PT, R15, c[0x0][0x178], !P0 ;  /* 0x00005e000f007a0c */ /* 0x000fe20004701270 */
[C---:B------:R-:W-:Y:S01]  /*295c0*/  IMAD.WIDE R4, R8.reuse, 0x2, R2 ;  /* 0x0000000208047825 */ /* 0x040fe200078e0202 */
[----:B------:R-:W-:Y:S02]  /*295d0*/  PRMT R21, R13, 0x7632, R21 ;  /* 0x000076320d157816 */ /* 0x000fe40000000015 */
[C---:B------:R-:W-:Y:S01]  /*295e0*/  IADD3 R0, R8.reuse, c[0x0][0x198], RZ ;  /* 0x0000660008007a10 */ /* 0x040fe20007ffe0ff */
[----:B------:R-:W-:Y:S01]  /*295f0*/  IMAD.WIDE R8, R8, 0x2, R28 ;  /* 0x0000000208087825 */ /* 0x000fe200078e021c */
[----:B------:R-:W-:Y:S01]  /*29600*/  ISETP.GE.AND P3, PT, R12, c[0x0][0x17c], PT ;  /* 0x00005f000c007a0c */ /* 0x000fe20003f66270 */
[----:B------:R0:W-:Y:S02]  /*29610*/  @P5 STG.E.U16 [R4.64], R21 ;  /* 0x0000001504005986 */ /* 0x0001e4000c101506 */
[----:B------:R-:W-:-:S02]  /*29620*/  IMAD.WIDE R12, R0, 0x2, R2 ;  /* 0x00000002000c7825 */ /* 0x000fc400078e0202 */
[----:B------:R-:W-:Y:S02]  /*29630*/  @P4 STG.E.U16 [R8.64], R20 ;  /* 0x0000001408004986 */ /* 0x000fe4000c101506 */
[----:B0-----:R-:W-:Y:S02]  /*29640*/  IMAD.WIDE R4, R0, 0x2, R28 ;  /* 0x0000000200047825 */ /* 0x001fe400078e021c */
[----:B--2---:R-:W-:Y:S04]  /*29650*/  @P6 STG.E.U16 [R12.64], R17 ;  /* 0x000000110c006986 */ /* 0x004fe8000c101506 */
[----:B------:R0:W-:Y:S04]  /*29660*/  @P0 STG.E.U16 [R4.64], R6 ;  /* 0x0000000604000986 */ /* 0x0001e8000c101506 */
[----:B0-----:R-:W2:Y:S01]  /*29670*/  LDL.LU R5, [R1+0xf3c] ;  /* 0x000f3c0001057983 */ /* 0x001ea20000300800 */
[----:B----4-:R-:W-:-:S03]  /*29680*/  ISETP.GE.AND P0, PT, R24, c[0x0][0x17c], PT ;  /* 0x00005f0018007a0c */ /* 0x010fc60003f06270 */
[----:B------:R-:W4:Y:S01]  /*29690*/  LDL.LU R24, [R1+0xf44] ;  /* 0x000f440001187983 */ /* 0x000f220000300800 */
[----:B------:R-:W-:Y:S02]  /*296a0*/  ISETP.LT.AND P5, PT, R27, c[0x0][0x178], !P1 ;  /* 0x00005e001b007a0c */ /* 0x000fe40004fa1270 */
[----:B------:R-:W-:Y:S02]  /*296b0*/  ISETP.LT.AND P4, PT, R15, c[0x0][0x178], !P1 ;  /* 0x00005e000f007a0c */ /* 0x000fe40004f81270 */
[----:B------:R-:W-:Y:S02]  /*296c0*/  IADD3 R12, R0, c[0x0][0x198], RZ ;  /* 0x00006600000c7a10 */ /* 0x000fe40007ffe0ff */
[----:B------:R-:W-:Y:S02]  /*296d0*/  ISETP.LT.AND P6, PT, R27, c[0x0][0x178], !P3 ;  /* 0x00005e001b007a0c */ /* 0x000fe40005fc1270 */
[C---:B------:R-:W-:Y:S01]  /*296e0*/  IADD3 R20, R12.reuse, c[0x0][0x198], RZ ;  /* 0x000066000c147a10 */ /* 0x040fe20007ffe0ff */
[----:B------:R-:W-:Y:S01]  /*296f0*/  IMAD.WIDE R8, R12, 0x2, R2 ;  /* 0x000000020c087825 */ /* 0x000fe200078e0202 */
[----:B------:R-:W-:-:S02]  /*29700*/  PRMT R21, R17, 0x7632, R21 ;  /* 0x0000763211157816 */ /* 0x000fc40000000015 */
[----:B-----5:R-:W-:Y:S01]  /*29710*/  ISETP.GE.AND P1, PT, R16, c[0x0][0x17c], PT ;  /* 0x00005f0010007a0c */ /* 0x020fe20003f26270 */
[----:B------:R-:W-:Y:S01]  /*29720*/  IMAD.WIDE R12, R12, 0x2, R28 ;  /* 0x000000020c0c7825 */ /* 0x000fe200078e021c */
[----:B------:R-:W-:Y:S01]  /*29730*/  PRMT R0, R6, 0x7632, R0 ;  /* 0x0000763206007816 */ /* 0x000fe20000000000 */
[----:B------:R0:W-:Y:S02]  /*29740*/  @P5 STG.E.U16 [R8.64], R21 ;  /* 0x0000001508005986 */ /* 0x0001e4000c101506 */
[----:B------:R-:W-:Y:S01]  /*29750*/  IMAD.WIDE R16, R20, 0x2, R2 ;  /* 0x0000000214107825 */ /* 0x000fe200078e0202 */
[----:B------:R-:W-:Y:S01]  /*29760*/  ISETP.LT.AND P3, PT, R15, c[0x0][0x178], !P3 ;  /* 0x00005e000f007a0c */ /* 0x000fe20005f61270 */
[----:B------:R1:W-:Y:S01]  /*29770*/  @P4 STG.E.U16 [R12.64], R0 ;  /* 0x000000000c004986 */ /* 0x0003e2000c101506 */
[----:B------:R-:W-:Y:S02]  /*29780*/  ISETP.LT.AND P5, PT, R27, c[0x0][0x178], !P2 ;  /* 0x00005e001b007a0c */ /* 0x000fe400057a1270 */
[----:B------:R-:W-:Y:S01]  /*29790*/  ISETP.LT.AND P4, PT, R15, c[0x0][0x178], !P2 ;  /* 0x00005e000f007a0c */ /* 0x000fe20005781270 */
[----:B---3--:R3:W-:Y:S01]  /*297a0*/  @P6 STG.E.U16 [R16.64], R25 ;  /* 0x0000001910006986 */ /* 0x0087e2000c101506 */
[----:B------:R-:W-:-:S02]  /*297b0*/  ISETP.LT.AND P6, PT, R27, c[0x0][0x178], !P1 ;  /* 0x00005e001b007a0c */ /* 0x000fc40004fc1270 */
[C---:B0-----:R-:W-:Y:S01]  /*297c0*/  IADD3 R8, R20.reuse, c[0x0][0x198], RZ ;  /* 0x0000660014087a10 */ /* 0x041fe20007ffe0ff */
[----:B------:R-:W-:Y:S01]  /*297d0*/  IMAD.WIDE R20, R20, 0x2, R28 ;  /* 0x0000000214147825 */ /* 0x000fe200078e021c */
[----:B------:R-:W-:Y:S02]  /*297e0*/  PRMT R6, R25, 0x7632, R6 ;  /* 0x0000763219067816 */ /* 0x000fe40000000006 */
[----:B-1----:R-:W-:Y:S02]  /*297f0*/  IADD3 R0, R8, c[0x0][0x198], RZ ;  /* 0x0000660008007a10 */ /* 0x002fe40007ffe0ff */
[----:B------:R-:W-:Y:S01]  /*29800*/  @P3 STG.E.U16 [R20.64], R10 ;  /* 0x0000000a14003986 */ /* 0x000fe2000c101506 */
[----:B---3--:R-:W-:Y:S02]  /*29810*/  PRMT R16, R10, 0x7632, R16 ;  /* 0x000076320a107816 */ /* 0x008fe40000000010 */
[----:B------:R-:W-:Y:S01]  /*29820*/  IMAD.WIDE R12, R0, 0x2, R2 ;  /* 0x00000002000c7825 */ /* 0x000fe200078e0202 */
[----:B------:R-:W3:Y:S01]  /*29830*/  LDL.LU R17, [R1+0xf40] ;  /* 0x000f400001117983 */ /* 0x000ee20000300800 */
[----:B------:R-:W-:-:S03]  /*29840*/  ISETP.LT.AND P1, PT, R15, c[0x0][0x178], !P1 ;  /* 0x00005e000f007a0c */ /* 0x000fc60004f21270 */
[----:B------:R-:W5:Y:S01]  /*29850*/  LDL.LU R25, [R1+0xf4c] ;  /* 0x000f4c0001197983 */ /* 0x000f620000300800 */
[----:B--2---:R-:W-:Y:S01]  /*29860*/  ISETP.GE.AND P2, PT, R5, c[0x0][0x17c], PT ;  /* 0x00005f0005007a0c */ /* 0x004fe20003f46270 */
[----:B------:R-:W-:-:S04]  /*29870*/  IMAD.WIDE R4, R8, 0x2, R2 ;  /* 0x0000000208047825 */ /* 0x000fc800078e0202 */
[----:B------:R-:W-:Y:S01]  /*29880*/  IMAD.WIDE R8, R8, 0x2, R28 ;  /* 0x0000000208087825 */ /* 0x000fe200078e021c */
[----:B------:R0:W-:Y:S01]  /*29890*/  @P5 STG.E.U16 [R4.64], R6 ;  /* 0x0000000604005986 */ /* 0x0001e2000c101506 */
[----:B------:R-:W-:-:S03]  /*298a0*/  ISETP.LT.AND P5, PT, R27, c[0x0][0x178], !P0 ;  /* 0x00005e001b007a0c */ /* 0x000fc600047a1270 */
[----:B------:R-:W-:Y:S04]  /*298b0*/  @P4 STG.E.U16 [R8.64], R16 ;  /* 0x0000001008004986 */ /* 0x000fe8000c101506 */
[----:B------:R1:W-:Y:S01]  /*298c0*/  @P6 STG.E.U16 [R12.64], R18 ;  /* 0x000000120c006986 */ /* 0x0003e2000c101506 */
[C---:B0-----:R-:W-:Y:S01]  /*298d0*/  IMAD.WIDE R4, R0.reuse, 0x2, R28 ;  /* 0x0000000200047825 */ /* 0x041fe200078e021c */
[----:B-1----:R-:W-:Y:S02]  /*298e0*/  IADD3 R12, R0, c[0x0][0x198], RZ ;  /* 0x00006600000c7a10 */ /* 0x002fe40007ffe0ff */
[----:B------:R-:W-:-:S03]  /*298f0*/  PRMT R18, R18, 0x7632, R18 ;  /* 0x0000763212127816 */ /* 0x000fc60000000012 */
[----:B------:R-:W-:Y:S01]  /*29900*/  IMAD.WIDE R8, R12, 0x2, R2 ;  /* 0x000000020c087825 */ /* 0x000fe200078e0202 */
[----:B------:R-:W-:Y:S04]  /*29910*/  @P1 STG.E.U16 [R4.64], R22 ;  /* 0x0000001604001986 */ /* 0x000fe8000c101506 */
[----:B------:R0:W-:Y:S01]  /*29920*/  @P5 STG.E.U16 [R8.64], R18 ;  /* 0x0000001208005986 */ /* 0x0001e2000c101506 */
[----:B----4-:R-:W-:-:S03]  /*29930*/  ISETP.GE.AND P3, PT, R24, c[0x0][0x17c], PT ;  /* 0x00005f0018007a0c */ /* 0x010fc60003f66270 */
[----:B------:R-:W2:Y:S04]  /*29940*/  LDL.LU R24, [R1+0xf48] ;  /* 0x000f480001187983 */ /* 0x000ea80000300800 */
[----:B------:R-:W4:Y:S04]  /*29950*/  LDL.LU R20, [R1+0xf54] ;  /* 0x000f540001147983 */ /* 0x000f280000300800 */
[----:B------:R-:W4:Y:S04]  /*29960*/  LDL.LU R21, [R1+0x3c] ;  /* 0x00003c0001157983 */ /* 0x000f280000300800 */
[----:B0-----:R-:W4:Y:S01]  /*29970*/  LDL.LU R18, [R1+0xf50] ;  /* 0x000f500001127983 */ /* 0x001f220000300800 */
[----:B------:R-:W-:-:S02]  /*29980*/  ISETP.LT.AND P4, PT, R15, c[0x0][0x178], !P0 ;  /* 0x00005e000f007a0c */ /* 0x000fc40004781270 */
[----:B------:R-:W-:Y:S02]  /*29990*/  ISETP.LT.AND P6, PT, R27, c[0x0][0x178], !P2 ;  /* 0x00005e001b007a0c */ /* 0x000fe400057c1270 */
[C---:B------:R-:W-:Y:S01]  /*299a0*/  IADD3 R6, R12.reuse, c[0x0][0x198], RZ ;  /* 0x000066000c067a10 */ /* 0x040fe20007ffe0ff */
[----:B------:R-:W-:Y:S01]  /*299b0*/  IMAD.WIDE R12, R12, 0x2, R28 ;  /* 0x000000020c0c7825 */ /* 0x000fe200078e021c */
[----:B------:R-:W-:Y:S02]  /*299c0*/  PRMT R0, R22, 0x7632, R0 ;  /* 0x0000763216007816 */ /* 0x000fe40000000000 */
[----:B------:R-:W-:Y:S02]  /*299d0*/  ISETP.LT.AND P2, PT, R15, c[0x0][0x178], !P2 ;  /* 0x00005e000f007a0c */ /* 0x000fe40005741270 */
[----:B------:R-:W-:-:S03]  /*299e0*/  ISETP.LT.AND P5, PT, R27, c[0x0][0x178], !P3 ;  /* 0x00005e001b007a0c */ /* 0x000fc60005fa1270 */
[----:B------:R0:W-:Y:S01]  /*299f0*/  @P4 STG.E.U16 [R12.64], R0 ;  /* 0x000000000c004986 */ /* 0x0001e2000c101506 */
[----:B------:R-:W-:Y:S01]  /*29a00*/  ISETP.LT.AND P4, PT, R15, c[0x0][0x178], !P3 ;  /* 0x00005e000f007a0c */ /* 0x000fe20005f81270 */
[----:B------:R-:W-:Y:S01]  /*29a10*/  IMAD.WIDE R4, R6, 0x2, R28 ;  /* 0x0000000206047825 */ /* 0x000fe200078e021c */
[----:B---3--:R-:W-:-:S03]  /*29a20*/  ISETP.GE.AND P0, PT, R17, c[0x0][0x17c], PT ;  /* 0x00005f0011007a0c */ /* 0x008fc60003f06270 */
[C---:B------:R-:W-:Y:S01]  /*29a30*/  IMAD.WIDE R16, R6.reuse, 0x2, R2 ;  /* 0x0000000206107825 */ /* 0x040fe200078e0202 */
[----:B0-----:R-:W-:Y:S02]  /*29a40*/  IADD3 R12, R6, c[0x0][0x198], RZ ;  /* 0x00006600060c7a10 */ /* 0x001fe40007ffe0ff */
[----:B------:R-:W-:Y:S02]  /*29a50*/  PRMT R6, R26, 0x7632, R6 ;  /* 0x000076321a067816 */ /* 0x000fe40000000006 */
[----:B------:R0:W-:Y:S01]  /*29a60*/  @P6 STG.E.U16 [R16.64], R14 ;  /* 0x0000000e10006986 */ /* 0x0001e2000c101506 */
[C---:B------:R-:W-:Y:S01]  /*29a70*/  IADD3 R0, R12.reuse, c[0x0][0x198], RZ ;  /* 0x000066000c007a10 */ /* 0x040fe20007ffe0ff */
[----:B------:R-:W-:Y:S01]  /*29a80*/  IMAD.WIDE R8, R12, 0x2, R2 ;  /* 0x000000020c087825 */ /* 0x000fe200078e0202 */
[----:B-----5:R-:W-:-:S03]  /*29a90*/  ISETP.GE.AND P1, PT, R25, c[0x0][0x17c], PT ;  /* 0x00005f0019007a0c */ /* 0x020fc60003f26270 */
[----:B------:R-:W-:Y:S01]  /*29aa0*/  IMAD.WIDE R12, R12, 0x2, R28 ;  /* 0x000000020c0c7825 */ /* 0x000fe200078e021c */
[----:B------:R1:W-:Y:S01]  /*29ab0*/  @P2 STG.E.U16 [R4.64], R26 ;  /* 0x0000001a04002986 */ /* 0x0003e2000c101506 */
[----:B0-----:R-:W-:-:S05]  /*29ac0*/  PRMT R14, R14, 0x7632, R14 ;  /* 0x000076320e0e7816 */ /* 0x001fca000000000e */
[----:B------:R0:W-:Y:S01]  /*29ad0*/  @P5 STG.E.U16 [R8.64], R14 ;  /* 0x0000000e08005986 */ /* 0x0001e2000c101506 */
[----:B------:R-:W-:-:S03]  /*29ae0*/  ISETP.LT.AND P5, PT, R27, c[0x0][0x178], !P1 ;  /* 0x00005e001b007a0c */ /* 0x000fc60004fa1270 */
[----:B------:R3:W-:Y:S01]  /*29af0*/  @P4 STG.E.U16 [R12.64], R6 ;  /* 0x000000060c004986 */ /* 0x0007e2000c101506 */
[----:B------:R-:W-:Y:S02]  /*29b00*/  ISETP.LT.AND P4, PT, R15, c[0x0][0x178], !P1 ;  /* 0x00005e000f007a0c */ /* 0x000fe40004f81270 */
[----:B--2---:R-:W-:Y:S02]  /*29b10*/  ISETP.GE.AND P3, PT, R24, c[0x0][0x17c], PT ;  /* 0x00005f0018007a0c */ /* 0x004fe40003f66270 */
[----:B------:R-:W2:Y:S01]  /*29b20*/  LDL.LU R24, [R1+0x2c] ;  /* 0x00002c0001187983 */ /* 0x000ea20000300800 */
[----:B----4-:R-:W-:-:S03]  /*29b30*/  ISETP.GE.AND P2, PT, R20, c[0x0][0x17c], PT ;  /* 0x00005f0014007a0c */ /* 0x010fc60003f46270 */
[----:B------:R-:W4:Y:S04]  /*29b40*/  LDL.LU R22, [R1+0xf60] ;  /* 0x000f600001167983 */ /* 0x000f280000300800 */
[----:B------:R-:W5:Y:S01]  /*29b50*/  LDL.LU R20, [R1+0xf5c] ;  /* 0x000f5c0001147983 */ /* 0x000f620000300800 */
[----:B------:R-:W-:-:S03]  /*29b60*/  ISETP.GE.AND P1, PT, R18, c[0x0][0x17c], PT ;  /* 0x00005f0012007a0c */ /* 0x000fc60003f26270 */
[----:B------:R-:W5:Y:S01]  /*29b70*/  LDL.LU R18, [R1+0xf58] ;  /* 0x000f580001127983 */ /* 0x000f620000300800 */
[----:B------:R-:W-:Y:S01]  /*29b80*/  ISETP.LT.AND P6, PT, R27, c[0x0][0x178], !P0 ;  /* 0x00005e001b007a0c */ /* 0x000fe200047c1270 */
[C---:B------:R-:W-:Y:S01]  /*29b90*/  IMAD.WIDE R16, R0.reuse, 0x2, R2 ;  /* 0x0000000200107825 */ /* 0x040fe200078e0202 */
[----:B------:R-:W-:Y:S02]  /*29ba0*/  ISETP.LT.AND P0, PT, R15, c[0x0][0x178], !P0 ;  /* 0x00005e000f007a0c */ /* 0x000fe40004701270 */
[C---:B------:R-:W-:Y:S02]  /*29bb0*/  IADD3 R25, R0.reuse, c[0x0][0x198], RZ ;  /* 0x0000660000197a10 */ /* 0x040fe40007ffe0ff */
[----:B------:R-:W-:Y:S01]  /*29bc0*/  PRMT R10, R21, 0x7632, R10 ;  /* 0x00007632150a7816 */ /* 0x000fe2000000000a */
[----:B-1----:R-:W-:-:S06]  /*29bd0*/  IMAD.WIDE R4, R0, 0x2, R28 ;  /* 0x0000000200047825 */ /* 0x002fcc00078e021c */
[----:B------:R1:W-:Y:S01]  /*29be0*/  @P6 STG.E.U16 [R16.64], R21 ;  /* 0x0000001510006986 */ /* 0x0003e2000c101506 */
[----:B------:R-:W-:Y:S01]  /*29bf0*/  ISETP.LT.AND P6, PT, R27, c[0x0][0x178], !P3 ;  /* 0x00005e001b007a0c */ /* 0x000fe20005fc1270 */
[----:B0-----:R-:W-:Y:S01]  /*29c00*/  IMAD.WIDE R8, R25, 0x2, R2 ;  /* 0x0000000219087825 */ /* 0x001fe200078e0202 */
[----:B---3--:R-:W-:-:S03]  /*29c10*/  PRMT R6, R7, 0x7632, R6 ;  /* 0x0000763207067816 */ /* 0x008fc60000000006 */
[C---:B------:R-:W-:Y:S01]  /*29c20*/  IMAD.WIDE R12, R25.reuse, 0x2, R28 ;  /* 0x00000002190c7825 */ /* 0x040fe200078e021c */
[----:B-1----:R-:W-:Y:S01]  /*29c30*/  IADD3 R21, R25, c[0x0][0x198], RZ ;  /* 0x0000660019157a10 */ /* 0x002fe20007ffe0ff */
[----:B------:R0:W-:Y:S01]  /*29c40*/  @P0 STG.E.U16 [R4.64], R7 ;  /* 0x0000000704000986 */ /* 0x0001e2000c101506 */
[----:B------:R-:W-:-:S03]  /*29c50*/  ISETP.LT.AND P3, PT, R15, c[0x0][0x178], !P3 ;  /* 0x00005e000f007a0c */ /* 0x000fc60005f61270 */
[----:B------:R-:W-:Y:S01]  /*29c60*/  IMAD.WIDE R16, R21, 0x2, R2 ;  /* 0x0000000215107825 */ /* 0x000fe200078e0202 */
[----:B------:R1:W-:Y:S01]  /*29c70*/  @P5 STG.E.U16 [R8.64], R10 ;  /* 0x0000000a08005986 */ /* 0x0003e2000c101506 */
[----:B------:R-:W-:Y:S02]  /*29c80*/  ISETP.LT.AND P5, PT, R27, c[0x0][0x178], !P2 ;  /* 0x00005e001b007a0c */ /* 0x000fe400057a1270 */
[----:B------:R-:W-:Y:S01]  /*29c90*/  IADD3 R25, R21, c[0x0][0x198], RZ ;  /* 0x0000660015197a10 */ /* 0x000fe20007ffe0ff */
[----:B------:R3:W-:Y:S01]  /*29ca0*/  @P4 STG.E.U16 [R12.64], R6 ;  /* 0x000000060c004986 */ /* 0x0007e2000c101506 */
[----:B------:R-:W-:Y:S02]  /*29cb0*/  ISETP.LT.AND P4, PT, R15, c[0x0][0x178], !P2 ;  /* 0x00005e000f007a0c */ /* 0x000fe40005781270 */
[----:B------:R-:W-:Y:S01]  /*29cc0*/  IADD3 R0, R25, c[0x0][0x198], RZ ;  /* 0x0000660019007a10 */ /* 0x000fe20007ffe0ff */
[----:B0-----:R-:W-:Y:S01]  /*29cd0*/  IMAD.WIDE R4, R21, 0x2, R28 ;  /* 0x0000000215047825 */ /* 0x001fe200078e021c */
[----:B-1----:R-:W-:-:S03]  /*29ce0*/  PRMT R10, R11, 0x7632, R10 ;  /* 0x000076320b0a7816 */ /* 0x002fc6000000000a */
[----:B------:R-:W-:-:S04]  /*29cf0*/  IMAD.WIDE R8, R25, 0x2, R28 ;  /* 0x0000000219087825 */ /* 0x000fc800078e021c */
[----:B---3--:R-:W-:-:S04]  /*29d00*/  IMAD.WIDE R6, R25, 0x2, R2 ;  /* 0x0000000219067825 */ /* 0x008fc800078e0202 */
[----:B------:R-:W-:Y:S01]  /*29d10*/  IMAD.WIDE R12, R0, 0x2, R2 ;  /* 0x00000002000c7825 */ /* 0x000fe200078e0202 */
[----:B--2---:R0:W-:Y:S01]  /*29d20*/  @P6 STG.E.U16 [R16.64], R24 ;  /* 0x0000001810006986 */ /* 0x0041e2000c101506 */
[----:B------:R-:W-:Y:S02]  /*29d30*/  ISETP.LT.AND P6, PT, R27, c[0x0][0x178], !P1 ;  /* 0x00005e001b007a0c */ /* 0x000fe40004fc1270 */
[----:B------:R-:W-:Y:S01]  /*29d40*/  PRMT R14, R24, 0x7632, R14 ;  /* 0x00007632180e7816 */ /* 0x000fe2000000000e */
[----:B------:R1:W-:Y:S01]  /*29d50*/  @P3 STG.E.U16 [R4.64], R11 ;  /* 0x0000000b04003986 */ /* 0x0003e2000c101506 */
[----:B----4-:R-:W-:Y:S02]  /*29d60*/  ISETP.GE.AND P0, PT, R22, c[0x0][0x17c], PT ;  /* 0x00005f0016007a0c */ /* 0x010fe40003f06270 */
[----:B-----5:R-:W-:Y:S01]  /*29d70*/  ISETP.GE.AND P2, PT, R20, c[0x0][0x17c], PT ;  /* 0x00005f0014007a0c */ /* 0x020fe20003f46270 */
[----:B------:R2:W-:Y:S01]  /*29d80*/  @P5 STG.E.U16 [R6.64], R14 ;  /* 0x0000000e06005986 */ /* 0x0005e2000c101506 */
[----:B------:R-:W-:-:S03]  /*29d90*/  ISETP.GE.AND P3, PT, R18, c[0x0][0x17c], PT ;  /* 0x00005f0012007a0c */ /* 0x000fc60003f66270 */
[----:B------:R-:W-:Y:S01]  /*29da0*/  @P4 STG.E.U16 [R8.64], R10 ;  /* 0x0000000a08004986 */ /* 0x000fe2000c101506 */
[C---:B------:R-:W-:Y:S02]  /*29db0*/  ISETP.LT.AND P5, PT, R27.reuse, c[0x0][0x178], !P2 ;  /* 0x00005e001b007a0c */ /* 0x040fe400057a1270 */
[C---:B------:R-:W-:Y:S01]  /*29dc0*/  ISETP.LT.AND P4, PT, R27.reuse, c[0x0][0x178], !P3 ;  /* 0x00005e001b007a0c */ /* 0x040fe20005f81270 */
[----:B------:R3:W-:Y:S01]  /*29dd0*/  @P6 STG.E.U16 [R12.64], R19 ;  /* 0x000000130c006986 */ /* 0x0007e2000c101506 */
[----:B------:R-:W-:Y:S02]  /*29de0*/  ISETP.LT.AND P6, PT, R27, c[0x0][0x178], !P0 ;  /* 0x00005e001b007a0c */ /* 0x000fe400047c1270 */
[C---:B------:R-:W-:Y:S01]  /*29df0*/  ISETP.LT.AND P1, PT, R15.reuse, c[0x0][0x178], !P1 ;  /* 0x00005e000f007a0c */ /* 0x040fe20004f21270 */
[----:B------:R-:W4:Y:S01]  /*29e00*/  LDL.LU R27, [R1+0xf68] ;  /* 0x000f6800011b7983 */ /* 0x000f220000300800 */
[C---:B------:R-:W-:Y:S02]  /*29e10*/  ISETP.LT.AND P0, PT, R15.reuse, c[0x0][0x178], !P0 ;  /* 0x00005e000f007a0c */ /* 0x040fe40004701270 */
[----:B------:R-:W-:-:S02]  /*29e20*/  ISETP.LT.AND P2, PT, R15, c[0x0][0x178], !P2 ;  /* 0x00005e000f007a0c */ /* 0x000fc40005741270 */
[----:B------:R-:W-:Y:S02]  /*29e30*/  ISETP.LT.AND P3, PT, R15, c[0x0][0x178], !P3 ;  /* 0x00005e000f007a0c */ /* 0x000fe40005f61270 */
[----:B------:R-:W5:Y:S01]  /*29e40*/  LDL.LU R15, [R1+0xf64] ;  /* 0x000f6400010f7983 */ /* 0x000f620000300800 */
[----:B0-----:R-:W-:-:S04]  /*29e50*/  IADD3 R17, R0, c[0x0][0x198], RZ ;  /* 0x0000660000117a10 */ /* 0x001fc80007ffe0ff */
[----:B------:R-:W-:Y:S01]  /*29e60*/  IADD3 R21, R17, c[0x0][0x198], RZ ;  /* 0x0000660011157a10 */ /* 0x000fe20007ffe0ff */
[----:B-1----:R-:W-:Y:S01]  /*29e70*/  IMAD.WIDE R4, R0, 0x2, R28 ;  /* 0x0000000200047825 */ /* 0x002fe200078e021c */
[----:B--2---:R-:W-:Y:S02]  /*29e80*/  PRMT R14, R19, 0x7632, R14 ;  /* 0x00007632130e7816 */ /* 0x004fe4000000000e */
[----:B---3--:R-:W-:Y:S01]  /*29e90*/  IADD3 R19, R21, c[0x0][0x198], RZ ;  /* 0x0000660015137a10 */ /* 0x008fe20007ffe0ff */
[----:B------:R-:W-:Y:S01]  /*29ea0*/  IMAD.WIDE R6, R17, 0x2, R2 ;  /* 0x0000000211067825 */ /* 0x000fe200078e0202 */
[----:B------:R-:W-:-:S03]  /*29eb0*/  PRMT R16, R23, 0x7632, R16 ;  /* 0x0000763217107816 */ /* 0x000fc60000000010 */
[----:B------:R-:W-:Y:S01]  /*29ec0*/  IMAD.WIDE R8, R17, 0x2, R28 ;  /* 0x0000000211087825 */ /* 0x000fe200078e021c */
[----:B------:R0:W-:Y:S03]  /*29ed0*/  @P1 STG.E.U16 [R4.64], R23 ;  /* 0x0000001704001986 */ /* 0x0001e6000c101506 */
[C---:B------:R-:W-:Y:S01]  /*29ee0*/  IMAD.WIDE R10, R21.reuse, 0x2, R2 ;  /* 0x00000002150a7825 */ /* 0x040fe200078e0202 */
[----:B------:R0:W-:Y:S03]  /*29ef0*/  @P6 STG.E.U16 [R6.64], R14 ;  /* 0x0000000e06006986 */ /* 0x0001e6000c101506 */
[----:B------:R-:W-:Y:S01]  /*29f00*/  IMAD.WIDE R12, R21, 0x2, R28 ;  /* 0x00000002150c7825 */ /* 0x000fe200078e021c */
[----:B------:R0:W-:Y:S03]  /*29f10*/  @P0 STG.E.U16 [R8.64], R16 ;  /* 0x0000001008000986 */ /* 0x0001e6000c101506 */
[----:B------:R-:W-:-:S04]  /*29f20*/  IMAD.WIDE R2, R19, 0x2, R2 ;  /* 0x0000000213027825 */ /* 0x000fc800078e0202 */
[----:B------:R-:W-:Y:S01]  /*29f30*/  IMAD.WIDE R28, R19, 0x2, R28 ;  /* 0x00000002131c7825 */ /* 0x000fe200078e021c */
[----:B-----5:R-:W-:Y:S01]  /*29f40*/  PRMT R0, R15, 0x7632, R0 ;  /* 0x000076320f007816 */ /* 0x020fe20000000000 */
[----:B------:R0:W-:Y:S04]  /*29f50*/  @P5 STG.E.U16 [R10.64], R15 ;  /* 0x0000000f0a005986 */ /* 0x0001e8000c101506 */
[----:B----4-:R0:W-:Y:S04]  /*29f60*/  @P2 STG.E.U16 [R12.64], R27 ;  /* 0x0000001b0c002986 */ /* 0x0101e8000c101506 */
[----:B------:R0:W-:Y:S01]  /*29f70*/  @P4 STG.E.U16 [R2.64], R0 ;  /* 0x0000000002004986 */ /* 0x0001e2000c101506 */
[----:B------:R-:W-:Y:S05]  /*29f80*/  @!P3 EXIT ;  /* 0x000000000000b94d */ /* 0x000fea0003800000 */
[----:B0-----:R-:W-:-:S05]  /*29f90*/  PRMT R14, R27, 0x7632, R14 ;  /* 0x000076321b0e7816 */ /* 0x001fca000000000e */
[----:B------:R-:W-:Y:S01]  /*29fa0*/  STG.E.U16 [R28.64], R14 ;  /* 0x0000000e1c007986 */ /* 0x000fe2000c101506 */
[----:B------:R-:W-:Y:S05]  /*29fb0*/  EXIT ;  /* 0x000000000000794d */ /* 0x000fea0003800000 */
.L_x_4:
[----:B------:R-:W-:-:S00]  /*29fc0*/  BRA `(.L_x_4) ;  /* 0xfffffff000007947 */ /* 0x000fc0000383ffff */
[----:B------:R-:W-:-:S00]  /*29fd0*/  NOP ;  /* 0x0000000000007918 */ /* 0x000fc00000000000 */
        /* <DEDUP_REMOVED lines=10> */
.L_x_5:


//--------------------- .nv.shared.matmul_kernel  --------------------------
	.section	.nv.shared.matmul_kernel,"aw",@nobits
	.sectionflags	@""
	.align	16
